def matmul_kernel(
    a_ptr,
    b_ptr,
    c_ptr,
    M,
    N,
    K,
    stride_am,
    stride_ak,
    stride_bk,
    stride_bn,
    stride_cm,
    stride_cn,
    BLOCK_M: tl.constexpr,
    BLOCK_N: tl.constexpr,
    BLOCK_K: tl.constexpr,
    GROUP_M: tl.constexpr,
):
    pid = tl.program_id(axis=0)
    num_pid_m = tl.cdiv(M, BLOCK_M)
    num_pid_n = tl.cdiv(N, BLOCK_N)
    num_pid_in_group = GROUP_M * num_pid_n
    group_id = pid // num_pid_in_group
    first_pid_m = group_id * GROUP_M
    group_size_m = min(num_pid_m - first_pid_m, GROUP_M)
    pid_m = first_pid_m + ((pid % num_pid_in_group) % group_size_m)
    pid_n = (pid % num_pid_in_group) // group_size_m

    offs_am = (pid_m * BLOCK_M + tl.arange(0, BLOCK_M)) % M
    offs_bn = (pid_n * BLOCK_N + tl.arange(0, BLOCK_N)) % N
    offs_k = tl.arange(0, BLOCK_K)
    a_ptrs = a_ptr + offs_am[:, None] * stride_am + offs_k[None, :] * stride_ak
    b_ptrs = b_ptr + offs_k[:, None] * stride_bk + offs_bn[None, :] * stride_bn

    acc = tl.zeros((BLOCK_M, BLOCK_N), dtype=tl.float32)
    for kk in range(0, tl.cdiv(K, BLOCK_K)):
        a = tl.load(a_ptrs, mask=offs_k[None, :] < K - kk * BLOCK_K, other=0.0)
        b = tl.load(b_ptrs, mask=offs_k[:, None] < K - kk * BLOCK_K, other=0.0)
        acc = tl.dot(a, b, acc)
        a_ptrs += BLOCK_K * stride_ak
        b_ptrs += BLOCK_K * stride_bk

    c = acc.to(c_ptr.dtype.element_ty)
    offs_cm = pid_m * BLOCK_M + tl.arange(0, BLOCK_M)
    offs_cn = pid_n * BLOCK_N + tl.arange(0, BLOCK_N)
    c_ptrs = c_ptr + offs_cm[:, None] * stride_cm + offs_cn[None, :] * stride_cn
    mask = (offs_cm[:, None] < M) & (offs_cn[None, :] < N)
    tl.store(c_ptrs, c, mask=mask)

# config = {"BLOCK_K": 64, "BLOCK_M": 512, "BLOCK_N": 64, "GROUP_M": 8, "arch": "sm_100", "dtype": "fp8e4m3", "num_ctas": 1, "num_stages": 3, "num_warps": 8}
# arch = sm_100


// ===== COMPILED SASS (sm_100a) =====

	.target	sm_100a

	.elftype	@"ET_EXEC"


//--------------------- .note.nv.tkinfo           --------------------------
	.section	.note.nv.tkinfo,"",@"SHT_NOTE"
	.sectionflags	@"SHF_NOTE_NV_TKINFO"
	.tkinfo
        /*0018*/ 	.word	0x00000081
        /*0030*/ 	.string	""
        /*0030*/ 	.string	"ptxas-blackwell"
        /*0030*/ 	.string	"Cuda compilation tools, release 12.9, V12.9.86"
        /*0030*/ 	.string	"Build cuda_12.9.r12.9/compiler.36037853_0"
        /*0030*/ 	.string	"-v  -suppress-debug-info  -lineinfo  -arch sm_100a "



//--------------------- .note.nv.cuver            --------------------------
	.section	.note.nv.cuver,"",@"SHT_NOTE"
	.sectionflags	@"SHF_NOTE_NV_CUVER"
        /*0018*/ 	.short	0x0001
        /*001a*/ 	.short	0x0064
        /*001c*/ 	.short	0x0001
        /*001e*/ 	.short	0x0000
        /*0020*/ 	.short	0x0001
        /*0022*/ 	.short	0x0000


//--------------------- .nv.info                  --------------------------
	.section	.nv.info,"",@"SHT_CUDA_INFO"
	.align	4


	//----- nvinfo : EIATTR_REGCOUNT
	.align		4
        /*0000*/ 	.byte	0x04, 0x2f
        /*0002*/ 	.short	(.L_4 - .L_3)
	.align		4
.L_3:
        /*0004*/ 	.word	index@(matmul_kernel)
        /*0008*/ 	.word	0x000000ff


	//----- nvinfo : EIATTR_FRAME_SIZE
	.align		4
.L_4:
        /*000c*/ 	.byte	0x04, 0x11
        /*000e*/ 	.short	(.L_6 - .L_5)
	.align		4
.L_5:
        /*0010*/ 	.word	index@($__internal_2_$__cuda_sm10x_tcgen05_guardrail_trap_unallocated_columns_being_dealloced)
        /*0014*/ 	.word	0x000002e0


	//----- nvinfo : EIATTR_FRAME_SIZE
	.align		4
.L_6:
        /*0018*/ 	.byte	0x04, 0x11
        /*001a*/ 	.short	(.L_8 - .L_7)
	.align		4
.L_7:
        /*001c*/ 	.word	index@($__internal_1_$__cuda_sm10x_tcgen05_guardrail_trap_phase_invalid_during_alloc)
        /*0020*/ 	.word	0x000002e0


	//----- nvinfo : EIATTR_FRAME_SIZE
	.align		4
.L_8:
        /*0024*/ 	.byte	0x04, 0x11
        /*0026*/ 	.short	(.L_10 - .L_9)
	.align		4
.L_9:
        /*0028*/ 	.word	index@($__internal_0_$__cuda_sm10x_tcgen05_guardrail_trap_col_being_dealloced_not_returned_by_alloc)
        /*002c*/ 	.word	0x000002e0


	//----- nvinfo : EIATTR_FRAME_SIZE
	.align		4
.L_10:
        /*0030*/ 	.byte	0x04, 0x11
        /*0032*/ 	.short	(.L_12 - .L_11)
	.align		4
.L_11:
        /*0034*/ 	.word	index@(matmul_kernel)
        /*0038*/ 	.word	0x000002e0


	//----- nvinfo : EIATTR_MIN_STACK_SIZE
	.align		4
.L_12:
        /*003c*/ 	.byte	0x04, 0x12
        /*003e*/ 	.short	(.L_14 - .L_13)
	.align		4
.L_13:
        /*0040*/ 	.word	index@(matmul_kernel)
        /*0044*/ 	.word	0x000002e0
.L_14:


//--------------------- .nv.info.matmul_kernel    --------------------------
	.section	.nv.info.matmul_kernel,"",@"SHT_CUDA_INFO"
	.sectionflags	@""
	.align	4


	//----- nvinfo : EIATTR_CUDA_API_VERSION
	.align		4
        /*0000*/ 	.byte	0x04, 0x37
        /*0002*/ 	.short	(.L_16 - .L_15)
.L_15:
        /*0004*/ 	.word	0x00000081


	//----- nvinfo : EIATTR_KPARAM_INFO
	.align		4
.L_16:
        /*0008*/ 	.byte	0x04, 0x17
        /*000a*/ 	.short	(.L_18 - .L_17)
.L_17:
        /*000c*/ 	.word	0x00000000
        /*0010*/ 	.short	0x000d
        /*0012*/ 	.short	0x0048
        /*0014*/ 	.byte	0x00, 0xf4, 0x21, 0x00


	//----- nvinfo : EIATTR_KPARAM_INFO
	.align		4
.L_18:
        /*0018*/ 	.byte	0x04, 0x17
        /*001a*/ 	.short	(.L_20 - .L_19)
.L_19:
        /*001c*/ 	.word	0x00000000
        /*0020*/ 	.short	0x000c
        /*0022*/ 	.short	0x0040
        /*0024*/ 	.byte	0x00, 0xf4, 0x21, 0x00


	//----- nvinfo : EIATTR_KPARAM_INFO
	.align		4
.L_20:
        /*0028*/ 	.byte	0x04, 0x17
        /*002a*/ 	.short	(.L_22 - .L_21)
.L_21:
        /*002c*/ 	.word	0x00000000
        /*0030*/ 	.short	0x000b
        /*0032*/ 	.short	0x0038
        /*0034*/ 	.byte	0x00, 0xf0, 0x11, 0x00


	//----- nvinfo : EIATTR_KPARAM_INFO
	.align		4
.L_22:
        /*0038*/ 	.byte	0x04, 0x17
        /*003a*/ 	.short	(.L_24 - .L_23)
.L_23:
        /*003c*/ 	.word	0x00000000
        /*0040*/ 	.short	0x000a
        /*0042*/ 	.short	0x0034
        /*0044*/ 	.byte	0x00, 0xf0, 0x11, 0x00


	//----- nvinfo : EIATTR_KPARAM_INFO
	.align		4
.L_24:
        /*0048*/ 	.byte	0x04, 0x17
        /*004a*/ 	.short	(.L_26 - .L_25)
.L_25:
        /*004c*/ 	.word	0x00000000
        /*0050*/ 	.short	0x0009
        /*0052*/ 	.short	0x0030
        /*0054*/ 	.byte	0x00, 0xf0, 0x11, 0x00


	//----- nvinfo : EIATTR_KPARAM_INFO
	.align		4
.L_26:
        /*0058*/ 	.byte	0x04, 0x17
        /*005a*/ 	.short	(.L_28 - .L_27)
.L_27:
        /*005c*/ 	.word	0x00000000
        /*0060*/ 	.short	0x0008
        /*0062*/ 	.short	0x002c
        /*0064*/ 	.byte	0x00, 0xf0, 0x11, 0x00


	//----- nvinfo : EIATTR_KPARAM_INFO
	.align		4
.L_28:
        /*0068*/ 	.byte	0x04, 0x17
        /*006a*/ 	.short	(.L_30 - .L_29)
.L_29:
        /*006c*/ 	.word	0x00000000
        /*0070*/ 	.short	0x0007
        /*0072*/ 	.short	0x0028
        /*0074*/ 	.byte	0x00, 0xf0, 0x11, 0x00


	//----- nvinfo : EIATTR_KPARAM_INFO
	.align		4
.L_30:
        /*0078*/ 	.byte	0x04, 0x17
        /*007a*/ 	.short	(.L_32 - .L_31)
.L_31:
        /*007c*/ 	.word	0x00000000
        /*0080*/ 	.short	0x0006
        /*0082*/ 	.short	0x0024
        /*0084*/ 	.byte	0x00, 0xf0, 0x11, 0x00


	//----- nvinfo : EIATTR_KPARAM_INFO
	.align		4
.L_32:
        /*0088*/ 	.byte	0x04, 0x17
        /*008a*/ 	.short	(.L_34 - .L_33)
.L_33:
        /*008c*/ 	.word	0x00000000
        /*0090*/ 	.short	0x0005
        /*0092*/ 	.short	0x0020
        /*0094*/ 	.byte	0x00, 0xf0, 0x11, 0x00


	//----- nvinfo : EIATTR_KPARAM_INFO
	.align		4
.L_34:
        /*0098*/ 	.byte	0x04, 0x17
        /*009a*/ 	.short	(.L_36 - .L_35)
.L_35:
        /*009c*/ 	.word	0x00000000
        /*00a0*/ 	.short	0x0004
        /*00a2*/ 	.short	0x001c
        /*00a4*/ 	.byte	0x00, 0xf0, 0x11, 0x00


	//----- nvinfo : EIATTR_KPARAM_INFO
	.align		4
.L_36:
        /*00a8*/ 	.byte	0x04, 0x17
        /*00aa*/ 	.short	(.L_38 - .L_37)
.L_37:
        /*00ac*/ 	.word	0x00000000
        /*00b0*/ 	.short	0x0003
        /*00b2*/ 	.short	0x0018
        /*00b4*/ 	.byte	0x00, 0xf0, 0x11, 0x00


	//----- nvinfo : EIATTR_KPARAM_INFO
	.align		4
.L_38:
        /*00b8*/ 	.byte	0x04, 0x17
        /*00ba*/ 	.short	(.L_40 - .L_39)
.L_39:
        /*00bc*/ 	.word	0x00000000
        /*00c0*/ 	.short	0x0002
        /*00c2*/ 	.short	0x0010
        /*00c4*/ 	.byte	0x00, 0xf4, 0x21, 0x00


	//----- nvinfo : EIATTR_KPARAM_INFO
	.align		4
.L_40:
        /*00c8*/ 	.byte	0x04, 0x17
        /*00ca*/ 	.short	(.L_42 - .L_41)
.L_41:
        /*00cc*/ 	.word	0x00000000
        /*00d0*/ 	.short	0x0001
        /*00d2*/ 	.short	0x0008
        /*00d4*/ 	.byte	0x00, 0xf4, 0x21, 0x00


	//----- nvinfo : EIATTR_KPARAM_INFO
	.align		4
.L_42:
        /*00d8*/ 	.byte	0x04, 0x17
        /*00da*/ 	.short	(.L_44 - .L_43)
.L_43:
        /*00dc*/ 	.word	0x00000000
        /*00e0*/ 	.short	0x0000
        /*00e2*/ 	.short	0x0000
        /*00e4*/ 	.byte	0x00, 0xf4, 0x21, 0x00


	//----- nvinfo : EIATTR_AT_ENTRY_FRAGMENTS
	.align		4
.L_44:
        /*00e8*/ 	.byte	0x04, 0x4f
        /*00ea*/ 	.short	(.L_46 - .L_45)


	//   ....[0]....
.L_45:
        /*00ec*/ 	.word	0x00000004


	//----- nvinfo : EIATTR_RESERVED_SMEM_USED
	.align		4
.L_46:
        /*00f0*/ 	.byte	0x01, 0x41
	.zero		2


	//----- nvinfo : EIATTR_SPARSE_MMA_MASK
	.align		4
        /*00f4*/ 	.byte	0x03, 0x50
        /*00f6*/ 	.short	0x0000


	//----- nvinfo : EIATTR_TCGEN05_1CTA_USED
	.align		4
        /*00f8*/ 	.byte	0x01, 0x51
	.zero		2


	//----- nvinfo : EIATTR_MAXREG_COUNT
	.align		4
        /*00fc*/ 	.byte	0x03, 0x1b
        /*00fe*/ 	.short	0x00ff


	//----- nvinfo : EIATTR_NUM_BARRIERS
	.align		4
        /*0100*/ 	.byte	0x02, 0x4c
        /*0102*/ 	.byte	0x01
	.zero		1


	//----- nvinfo : EIATTR_ANNOTATIONS
	.align		4
        /*0104*/ 	.byte	0x04, 0x55
        /*0106*/ 	.short	(.L_48 - .L_47)


	//   ....[0]....
.L_47:
        /*0108*/ 	.word	0x00000001
        /*010c*/ 	.byte	0x30, 0x23, 0x00, 0x00, 0x01, 0x00, 0x00, 0x00, 0xc0, 0x23, 0x00, 0x00, 0x01, 0x00, 0x00, 0x00
        /* <DEDUP_REMOVED lines=343> */
        /*168c*/ 	.byte	0x30, 0xec, 0x00, 0x00, 0x01, 0x00, 0x00, 0x00, 0x50, 0xec, 0x00, 0x00


	//----- nvinfo : EIATTR_INT_WARP_WIDE_INSTR_OFFSETS
	.align		4
.L_48:
        /*1698*/ 	.byte	0x04, 0x31
        /*169a*/ 	.short	(.L_50 - .L_49)


	//   ....[0]....
.L_49:
        /*169c*/ 	.word	0x00001e40


	//   ....[1]....
        /*16a0*/ 	.word	0x00001e50


	//   ....[2]....
        /*16a4*/ 	.word	0x00005740


	//   ....[3]....
        /*16a8*/ 	.word	0x00013790


	//   ....[4]....
        /*16ac*/ 	.word	0x000137e0


	//----- nvinfo : EIATTR_COOP_GROUP_MASK_REGIDS
	.align		4
.L_50:
        /*16b0*/ 	.byte	0x04, 0x29
        /*16b2*/ 	.short	(.L_52 - .L_51)


	//   ....[0]....
.L_51:
        /*16b4*/ 	.word	0xffffffff


	//   ....[1]....
        /*16b8*/ 	.word	0xffffffff


	//   ....[2]....
        /*16bc*/ 	.word	0xffffffff


	//   ....[3]....
        /*16c0*/ 	.word	0xffffffff


	//----- nvinfo : EIATTR_COOP_GROUP_INSTR_OFFSETS
	.align		4
.L_52:
        /*16c4*/ 	.byte	0x04, 0x28
        /*16c6*/ 	.short	(.L_54 - .L_53)


	//   ....[0]....
.L_53:
        /*16c8*/ 	.word	0x00000070


	//   ....[1]....
        /*16cc*/ 	.word	0x00000330


	//   ....[2]....
        /*16d0*/ 	.word	0x00013620


	//   ....[3]....
        /*16d4*/ 	.word	0x00013890


	//----- nvinfo : EIATTR_VRC_CTA_INIT_COUNT
	.align		4
.L_54:
        /*16d8*/ 	.byte	0x02, 0x4a
        /*16da*/ 	.byte	0x80
	.zero		1


	//----- nvinfo : EIATTR_MBARRIER_INSTR_OFFSETS
	.align		4
        /*16dc*/ 	.byte	0x04, 0x39
        /*16de*/ 	.short	(.L_56 - .L_55)


	//   ....[0]....
.L_55:
        /*16e0*/ 	.word	0x00001fc0
        /*16e4*/ 	.word	0x000000ff
        /*16e8*/ 	.word	0x00000000
        /*16ec*/ 	.short	0x0100
        /*16ee*/ 	.byte	0x0c
	.zero		1


	//   ....[1]....
        /*16f0*/ 	.word	0x000057a0
        /*16f4*/ 	.word	0x000000ff
        /*16f8*/ 	.word	0x00012008
        /*16fc*/ 	.short	0x0100
        /*16fe*/ 	.byte	0x09
	.zero		1


	//   ....[2]....
        /*1700*/ 	.word	0x0000a710
        /*1704*/ 	.word	0x000000ff
        /*1708*/ 	.word	0x00000000
        /*170c*/ 	.short	0x010a
        /*170e*/ 	.byte	0x0c
	.zero		1


	//   ....[3]....
        /*1710*/ 	.word	0x0000ecd0
        /*1714*/ 	.word	0x000000ff
        /*1718*/ 	.word	0x00000000
        /*171c*/ 	.short	0x010a
        /*171e*/ 	.byte	0x0c
	.zero		1


	//   ....[4]....
        /*1720*/ 	.word	0x0000eda0
        /*1724*/ 	.word	0x000000ff
        /*1728*/ 	.word	0x00012000
        /*172c*/ 	.short	0x0108
        /*172e*/ 	.byte	0x09
	.zero		1


	//   ....[5]....
        /*1730*/ 	.word	0x0000eea0
        /*1734*/ 	.word	0x000000ff
        /*1738*/ 	.word	0x00012008
        /*173c*/ 	.short	0x0108
        /*173e*/ 	.byte	0x09
	.zero		1


	//   ....[6]....
        /*1740*/ 	.word	0x000138b0
        /*1744*/ 	.word	0x000000ff
        /*1748*/ 	.word	0x00000000
        /*174c*/ 	.short	0x010a
        /*174e*/ 	.byte	0x0c
	.zero		1


	//   ....[7]....
        /*1750*/ 	.word	0x000138e0
        /*1754*/ 	.word	0x000000ff
        /*1758*/ 	.word	0x00000000
        /*175c*/ 	.short	0x010a
        /*175e*/ 	.byte	0x0c
	.zero		1


	//----- nvinfo : EIATTR_NUM_MBARRIERS
	.align		4
.L_56:
        /*1760*/ 	.byte	0x03, 0x38
        /*1762*/ 	.short	0x0002


	//----- nvinfo : EIATTR_EXIT_INSTR_OFFSETS
	.align		4
        /*1764*/ 	.byte	0x04, 0x1c
        /*1766*/ 	.short	(.L_58 - .L_57)


	//   ....[0]....
.L_57:
        /*1768*/ 	.word	0x000138a0


	//----- nvinfo : EIATTR_REQNTID
	.align		4
.L_58:
        /*176c*/ 	.byte	0x04, 0x10
        /*176e*/ 	.short	(.L_60 - .L_59)
.L_59:
        /*1770*/ 	.word	0x00000100
        /*1774*/ 	.word	0x00000001
        /*1778*/ 	.word	0x00000001


	//----- nvinfo : EIATTR_CRS_STACK_SIZE
	.align		4
.L_60:
        /*177c*/ 	.byte	0x04, 0x1e
        /*177e*/ 	.short	(.L_62 - .L_61)
.L_61:
        /*1780*/ 	.word	0x00000000


	//----- nvinfo : EIATTR_CBANK_PARAM_SIZE
	.align		4
.L_62:
        /*1784*/ 	.byte	0x03, 0x19
        /*1786*/ 	.short	0x0050


	//----- nvinfo : EIATTR_PARAM_CBANK
	.align		4
        /*1788*/ 	.byte	0x04, 0x0a
        /*178a*/ 	.short	(.L_64 - .L_63)
	.align		4
.L_63:
        /*178c*/ 	.word	index@(.nv.constant0.matmul_kernel)
        /*1790*/ 	.short	0x0380
        /*1792*/ 	.short	0x0050


	//----- nvinfo : EIATTR_SW_WAR
	.align		4
.L_64:
        /*1794*/ 	.byte	0x04, 0x36
        /*1796*/ 	.short	(.L_66 - .L_65)
.L_65:
        /*1798*/ 	.word	0x00000008
.L_66:


//--------------------- .nv.compat                --------------------------
	.section	.nv.compat,"",@"SHT_CUDA_COMPAT_INFO"
	.align	4
        /*0000*/ 	.byte	0x02, 0x02, 0x02, 0x00, 0x02, 0x05, 0x05, 0x00, 0x02, 0x03, 0x00, 0x00, 0x02, 0x06, 0x01, 0x00


//--------------------- .nv.callgraph             --------------------------
	.section	.nv.callgraph,"",@"SHT_CUDA_CALLGRAPH"
	.align	4
	.sectionentsize	8
	.align		4
        /*0000*/ 	.word	0x00000000
	.align		4
        /*0004*/ 	.word	0xffffffff
	.align		4
        /*0008*/ 	.word	0x00000000
	.align		4
        /*000c*/ 	.word	0xfffffffe
	.align		4
        /*0010*/ 	.word	0x00000000
	.align		4
        /*0014*/ 	.word	0xfffffffd
	.align		4
        /*0018*/ 	.word	0x00000000
	.align		4
        /*001c*/ 	.word	0xfffffffc


//--------------------- .text.matmul_kernel       --------------------------
	.section	.text.matmul_kernel,"ax",@progbits
	.align	128
        .global         matmul_kernel
        .type           matmul_kernel,@function
        .size           matmul_kernel,(.L_x_20 - matmul_kernel)
        .other          matmul_kernel,@"STO_CUDA_ENTRY STV_DEFAULT"
matmul_kernel:
.text.matmul_kernel:
[----:B------:R-:W0:Y:S01]  /*0000*/  LDC R1, c[0x0][0x37c] ;  /* 0x0000df00ff017b82 */ /* 0x000e220000000800 */
[----:B------:R-:W1:Y:S01]  /*0010*/  S2R R0, SR_TID.X ;  /* 0x0000000000007919 */ /* 0x000e620000002100 */
[----:B0-----:R-:W-:Y:S01]  /*0020*/  VIADD R1, R1, 0xfffffd20 ;  /* 0xfffffd2001017836 */ /* 0x001fe20000000000 */
[----:B-1----:R-:W-:-:S13]  /*0030*/  ISETP.GE.U32.AND P0, PT, R0, 0x20, PT ;  /* 0x000000200000780c */ /* 0x002fda0003f06070 */
[----:B------:R-:W-:Y:S02]  /*0040*/  VOTEU.ANY UP0, P0 ;  /* 0x0000000000ff7886 */ /* 0x000fe40000000100 */
[----:B------:R-:W-:Y:S05]  /*0050*/  BRA.U UP0, `(.L_x_0) ;  /* 0x0000000100b87547 */ /* 0x000fea000b800000 */
[----:B------:R-:W0:Y:S01]  /*0060*/  S2UR UR6, SR_CgaCtaId ;  /* 0x00000000000679c3 */ /* 0x000e220000008800 */
[----:B------:R-:W-:Y:S01]  /*0070*/  NOP ;  /* 0x0000000000007918 */ /* 0x000fe20000000000 */
[----:B------:R-:W-:Y:S02]  /*0080*/  UMOV UR4, 0x40 ;  /* 0x0000004000047882 */ /* 0x000fe40000000000 */
[----:B0-----:R-:W-:-:S09]  /*0090*/  ULEA UR4, UR6, UR4, 0x18 ;  /* 0x0000000406047291 */ /* 0x001fd2000f8ec0ff */
[----:B------:R-:W0:Y:S01]  /*00a0*/  LDS.U8 R0, [UR4] ;  /* 0x00000004ff007984 */ /* 0x000e220008000000 */
[----:B------:R-:W-:Y:S02]  /*00b0*/  UMOV UR4, 0x400 ;  /* 0x0000040000047882 */ /* 0x000fe40000000000 */
[----:B------:R-:W-:Y:S01]  /*00c0*/  ULEA UR4, UR6, UR4, 0x18 ;  /* 0x0000000406047291 */ /* 0x000fe2000f8ec0ff */
[----:B0-----:R-:W-:-:S13]  /*00d0*/  ISETP.NE.AND P0, PT, R0, RZ, PT ;  /* 0x000000ff0000720c */ /* 0x001fda0003f05270 */
[----:B------:R-:W-:Y:S05]  /*00e0*/  @P0 BRA `(.L_x_1) ;  /* 0x00000000007c0947 */ /* 0x000fea0003800000 */
[----:B------:R-:W-:-:S13]  /*00f0*/  ELECT P0, URZ, PT ;  /* 0x0000000000ff782f */ /* 0x000fda0003800000 */
[----:B------:R-:W-:Y:S05]  /*0100*/  @!P0 BRA `(.L_x_2) ;  /* 0x0000000000848947 */ /* 0x000fea0003800000 */
[----:B------:R-:W-:Y:S01]  /*0110*/  UMOV UR5, 0x8 ;  /* 0x0000000800057882 */ /* 0x000fe20000000000 */
[----:B------:R-:W-:Y:S02]  /*0120*/  IMAD.MOV.U32 R4, RZ, RZ, 0x1 ;  /* 0x00000001ff047424 */ /* 0x000fe400078e00ff */
[----:B------:R-:W-:Y:S02]  /*0130*/  IMAD.MOV.U32 R5, RZ, RZ, 0xff ;  /* 0x000000ffff057424 */ /* 0x000fe400078e00ff */
[----:B------:R-:W-:Y:S04]  /*0140*/  DEPBAR.LE SB0, 0x36 ;  /* 0x00008d800000791a */ /* 0x000fe80000000000 */
[----:B------:R-:W0:Y:S02]  /*0150*/  UTCATOMSWS.FIND_AND_SET.ALIGN UP1, UR5, UR5 ;  /* 0x00000005000575e3 */ /* 0x000e240008020800 */
[----:B0-----:R-:W-:-:S04]  /*0160*/  PLOP3.LUT P0, PT, PT, PT, UP1, 0x80, 0x8 ;  /* 0x000000000008781c */ /* 0x001fc80003f0f018 */
[----:B------:R-:W-:-:S04]  /*0170*/  SEL R0, RZ, 0xffffffff, !P0 ;  /* 0xffffffffff007807 */ /* 0x000fc80004000000 */
[----:B------:R-:W-:Y:S01]  /*0180*/  ISETP.NE.AND P0, PT, R0, RZ, PT ;  /* 0x000000ff0000720c */ /* 0x000fe20003f05270 */
[----:B------:R-:W-:-:S12]  /*0190*/  IMAD.U32 R0, RZ, RZ, UR5 ;  /* 0x00000005ff007e24 */ /* 0x000fd8000f8e00ff */
[----:B------:R-:W-:Y:S05]  /*01a0*/  @P0 BRA `(.L_x_3) ;  /* 0x0000000000240947 */ /* 0x000fea0003800000 */
.L_x_4:
[----:B------:R-:W-:Y:S05]  /*01b0*/  NANOSLEEP 0x64 ;  /* 0x000000640000795d */ /* 0x000fea0003800000 */
[----:B------:R-:W-:-:S05]  /*01c0*/  UMOV UR5, 0x8 ;  /* 0x0000000800057882 */ /* 0x000fca0000000000 */
[----:B------:R-:W-:Y:S04]  /*01d0*/  DEPBAR.LE SB0, 0x36 ;  /* 0x00008d800000791a */ /* 0x000fe80000000000 */
[----:B------:R-:W0:Y:S02]  /*01e0*/  UTCATOMSWS.FIND_AND_SET.ALIGN UP1, UR5, UR5 ;  /* 0x00000005000575e3 */ /* 0x000e240008020800 */
[----:B0-----:R-:W-:-:S04]  /*01f0*/  PLOP3.LUT P0, PT, PT, PT, UP1, 0x80, 0x8 ;  /* 0x000000000008781c */ /* 0x001fc80003f0f018 */
[----:B------:R-:W-:-:S04]  /*0200*/  SEL R0, RZ, 0xffffffff, !P0 ;  /* 0xffffffffff007807 */ /* 0x000fc80004000000 */
[----:B------:R-:W-:Y:S01]  /*0210*/  ISETP.NE.AND P0, PT, R0, RZ, PT ;  /* 0x000000ff0000720c */ /* 0x000fe20003f05270 */
[----:B------:R-:W-:-:S12]  /*0220*/  IMAD.U32 R0, RZ, RZ, UR5 ;  /* 0x00000005ff007e24 */ /* 0x000fd8000f8e00ff */
[----:B------:R-:W-:Y:S05]  /*0230*/  @!P0 BRA `(.L_x_4) ;  /* 0xfffffffc00dc8947 */ /* 0x000fea000383ffff */
.L_x_3:
[C---:B------:R-:W-:Y:S01]  /*0240*/  VIADD R3, R0.reuse, 0x10 ;  /* 0x0000001000037836 */ /* 0x040fe20000000000 */
[----:B------:R-:W-:Y:S01]  /*0250*/  UMOV UR5, 0x50 ;  /* 0x0000005000057882 */ /* 0x000fe20000000000 */
[----:B------:R-:W-:Y:S01]  /*0260*/  SHF.L.U32 R2, R5, R0, RZ ;  /* 0x0000000005027219 */ /* 0x000fe200000006ff */
[----:B------:R-:W-:Y:S01]  /*0270*/  ULEA UR5, UR6, UR5, 0x18 ;  /* 0x0000000506057291 */ /* 0x000fe2000f8ec0ff */
[----:B------:R-:W-:Y:S01]  /*0280*/  IMAD.SHL.U32 R0, R0, 0x20, RZ ;  /* 0x0000002000007824 */ /* 0x000fe200078e00ff */
[----:B------:R-:W-:-:S04]  /*0290*/  SHF.L.U32 R3, R4, R3, RZ ;  /* 0x0000000304037219 */ /* 0x000fc800000006ff */
[----:B------:R-:W-:-:S05]  /*02a0*/  LOP3.LUT R2, R3, R2, RZ, 0xfc, !PT ;  /* 0x0000000203027212 */ /* 0x000fca00078efcff */
[----:B------:R0:W-:Y:S04]  /*02b0*/  ATOMS.OR RZ, [UR5], R2 ;  /* 0x00000002ffff798c */ /* 0x0001e8000b000005 */
[----:B------:R0:W-:Y:S01]  /*02c0*/  STS [UR4], R0 ;  /* 0x00000000ff007988 */ /* 0x0001e20008000804 */
[----:B------:R-:W-:Y:S05]  /*02d0*/  BRA `(.L_x_2) ;  /* 0x0000000000107947 */ /* 0x000fea0003800000 */
.L_x_1:
[----:B------:R-:W-:Y:S01]  /*02e0*/  IMAD.MOV.U32 R0, RZ, RZ, -0x1 ;  /* 0xffffffffff007424 */ /* 0x000fe200078e00ff */
[----:B------:R-:W-:-:S04]  /*02f0*/  MOV R2, 0x320 ;  /* 0x0000032000027802 */ /* 0x000fc80000000f00 */
[----:B------:R0:W-:Y:S03]  /*0300*/  STS [UR4], R0 ;  /* 0x00000000ff007988 */ /* 0x0001e60008000804 */
[----:B0-----:R-:W-:Y:S05]  /*0310*/  CALL.REL.NOINC `($__internal_1_$__cuda_sm10x_tcgen05_guardrail_trap_phase_invalid_during_alloc) ;  /* 0x0000013400887944 */ /* 0x001fea0003c00000 */
.L_x_2:
[----:B------:R-:W-:Y:S05]  /*0320*/  WARPSYNC.ALL ;  /* 0x0000000000007948 */ /* 0x000fea0003800000 */
[----:B------:R-:W-:Y:S01]  /*0330*/  NOP ;  /* 0x0000000000007918 */ /* 0x000fe20000000000 */
.L_x_0:
[----:B------:R-:W1:Y:S01]  /*0340*/  LDC.64 R96, c[0x0][0x398] ;  /* 0x0000e600ff607b82 */ /* 0x000e620000000a00 */
[----:B------:R-:W2:Y:S01]  /*0350*/  S2R R5, SR_CTAID.X ;  /* 0x0000000000057919 */ /* 0x000ea20000002500 */
[----:B------:R-:W-:Y:S01]  /*0360*/  UMOV UR9, 0x400 ;  /* 0x0000040000097882 */ /* 0x000fe20000000000 */
[----:B------:R-:W3:Y:S01]  /*0370*/  LDCU UR11, c[0x0][0x3a4] ;  /* 0x00007480ff0b77ac */ /* 0x000ee20008000800 */
[----:B------:R-:W4:Y:S01]  /*0380*/  S2R R247, SR_TID.X ;  /* 0x0000000000f77919 */ /* 0x000f220000002100 */
[----:B------:R-:W0:Y:S03]  /*0390*/  LDCU.64 UR24, c[0x0][0x358] ;  /* 0x00006b00ff1877ac */ /* 0x000e260008000a00 */
[----:B------:R-:W5:Y:S01]  /*03a0*/  LDC R246, c[0x0][0x3a0] ;  /* 0x0000e800fff67b82 */ /* 0x000f620000000800 */
[----:B------:R-:W0:Y:S07]  /*03b0*/  LDCU.128 UR16, c[0x0][0x380] ;  /* 0x00007000ff1077ac */ /* 0x000e2e0008000c00 */
[----:B------:R-:W0:Y:S02]  /*03c0*/  S2UR UR6, SR_CgaCtaId ;  /* 0x00000000000679c3 */ /* 0x000e240000008800 */
[----:B01----:R-:W-:Y:S01]  /*03d0*/  VIADD R0, R97, 0x3f ;  /* 0x0000003f61007836 */ /* 0x003fe20000000000 */
[----:B------:R-:W-:-:S04]  /*03e0*/  IABS R120, R97 ;  /* 0x0000006100787213 */ /* 0x000fc80000000000 */
[----:B------:R-:W-:Y:S01]  /*03f0*/  SHF.R.S32.HI R3, RZ, 0x1f, R0 ;  /* 0x0000001fff037819 */ /* 0x000fe20000011400 */
[----:B-----5:R-:W-:-:S03]  /*0400*/  VIADD R14, R246, 0xffffffc2 ;  /* 0xffffffc2f60e7836 */ /* 0x020fc60000000000 */
[----:B------:R-:W-:Y:S01]  /*0410*/  LEA.HI R3, R3, R0, RZ, 0x6 ;  /* 0x0000000003037211 */ /* 0x000fe200078f30ff */
[C---:B------:R-:W-:Y:S01]  /*0420*/  VIADD R15, R246.reuse, 0xffffffc3 ;  /* 0xffffffc3f60f7836 */ /* 0x040fe20000000000 */
[----:B--2---:R-:W-:Y:S01]  /*0430*/  IABS R8, R5 ;  /* 0x0000000500087213 */ /* 0x004fe20000000000 */
[C---:B------:R-:W-:Y:S01]  /*0440*/  VIADD R18, R246.reuse, 0xffffffde ;  /* 0xffffffdef6127836 */ /* 0x040fe20000000000 */
[----:B------:R-:W-:Y:S01]  /*0450*/  SHF.R.S32.HI R3, RZ, 0x6, R3 ;  /* 0x00000006ff037819 */ /* 0x000fe20000011403 */
[C---:B------:R-:W-:Y:S01]  /*0460*/  VIADD R19, R246.reuse, 0xffffffdf ;  /* 0xffffffdff6137836 */ /* 0x040fe20000000000 */
[----:B----4-:R-:W-:Y:S01]  /*0470*/  SHF.R.U32.HI R119, RZ, 0x6, R247 ;  /* 0x00000006ff777819 */ /* 0x010fe200000116f7 */
[----:B------:R-:W-:Y:S01]  /*0480*/  ULEA UR9, UR6, UR9, 0x18 ;  /* 0x0000000906097291 */ /* 0x000fe2000f8ec0ff */
[----:B------:R-:W-:Y:S01]  /*0490*/  LOP3.LUT R49, R247, 0xff, RZ, 0xc0, !PT ;  /* 0x000000fff7317812 */ /* 0x000fe200078ec0ff */
[----:B------:R-:W-:Y:S01]  /*04a0*/  IMAD.SHL.U32 R4, R3, 0x8, RZ ;  /* 0x0000000803047824 */ /* 0x000fe200078e00ff */
[----:B------:R-:W-:Y:S01]  /*04b0*/  SGXT.U32 R119, R119, 0x2 ;  /* 0x000000027777781a */ /* 0x000fe20000000000 */
[----:B------:R-:W-:Y:S01]  /*04c0*/  BAR.SYNC.DEFER_BLOCKING 0x0 ;  /* 0x0000000000007b1d */ /* 0x000fe20000010000 */
[C---:B------:R-:W-:Y:S01]  /*04d0*/  VIADD R22, R246.reuse, 0xffffffda ;  /* 0xffffffdaf6167836 */ /* 0x040fe20000000000 */
[----:B------:R-:W-:Y:S01]  /*04e0*/  UIADD3 UR12, UPT, UPT, UR9, 0x12000, URZ ;  /* 0x00012000090c7890 */ /* 0x000fe2000fffe0ff */
[-C--:B------:R-:W-:Y:S01]  /*04f0*/  IABS R7, R4.reuse ;  /* 0x0000000400077213 */ /* 0x080fe20000000000 */
[C---:B------:R-:W-:Y:S01]  /*0500*/  VIADD R23, R246.reuse, 0xffffffdb ;  /* 0xffffffdbf6177836 */ /* 0x040fe20000000000 */
[----:B------:R-:W-:Y:S01]  /*0510*/  IABS R10, R4 ;  /* 0x00000004000a7213 */ /* 0x000fe20000000000 */
[C---:B------:R-:W-:Y:S01]  /*0520*/  VIADD R26, R246.reuse, 0xffffffd6 ;  /* 0xffffffd6f61a7836 */ /* 0x040fe20000000000 */
[----:B------:R-:W0:Y:S01]  /*0530*/  I2F.RP R0, R7 ;  /* 0x0000000700007306 */ /* 0x000e220000209400 */
[----:B------:R-:W-:-:S02]  /*0540*/  VIADD R27, R246, 0xffffffd7 ;  /* 0xffffffd7f61b7836 */ /* 0x000fc40000000000 */
[C---:B------:R-:W-:Y:S02]  /*0550*/  VIADD R30, R246.reuse, 0xffffffd2 ;  /* 0xffffffd2f61e7836 */ /* 0x040fe40000000000 */
[C---:B------:R-:W-:Y:S02]  /*0560*/  VIADD R31, R246.reuse, 0xffffffd3 ;  /* 0xffffffd3f61f7836 */ /* 0x040fe40000000000 */
[----:B------:R-:W-:Y:S01]  /*0570*/  VIADD R44, R246, 0xfffffffe ;  /* 0xfffffffef62c7836 */ /* 0x000fe20000000000 */
[----:B0-----:R-:W0:Y:S01]  /*0580*/  MUFU.RCP R0, R0 ;  /* 0x0000000000007308 */ /* 0x001e220000001000 */
[----:B------:R-:W1:Y:S01]  /*0590*/  LDS R12, [UR9] ;  /* 0x00000009ff0c7984 */ /* 0x000e620008000800 */
[----:B0-----:R-:W-:Y:S02]  /*05a0*/  VIADD R2, R0, 0xffffffe ;  /* 0x0ffffffe00027836 */ /* 0x001fe40000000000 */
[----:B------:R-:W-:-:S04]  /*05b0*/  IMAD.MOV R0, RZ, RZ, -R10 ;  /* 0x000000ffff007224 */ /* 0x000fc800078e0a0a */
[----:B------:R0:W2:Y:S02]  /*05c0*/  F2I.FTZ.U32.TRUNC.NTZ R3, R2 ;  /* 0x0000000200037305 */ /* 0x0000a4000021f000 */
[----:B0-----:R-:W-:Y:S02]  /*05d0*/  IMAD.MOV.U32 R2, RZ, RZ, RZ ;  /* 0x000000ffff027224 */ /* 0x001fe400078e00ff */
[----:B--2---:R-:W-:-:S04]  /*05e0*/  IMAD.MOV R6, RZ, RZ, -R3 ;  /* 0x000000ffff067224 */ /* 0x004fc800078e0a03 */
[----:B------:R-:W-:Y:S02]  /*05f0*/  IMAD R9, R6, R7, RZ ;  /* 0x0000000706097224 */ /* 0x000fe400078e02ff */
[----:B------:R-:W-:Y:S01]  /*0600*/  IMAD.MOV.U32 R6, RZ, RZ, R8 ;  /* 0x000000ffff067224 */ /* 0x000fe200078e0008 */
[----:B-1----:R-:W-:Y:S01]  /*0610*/  R2UR UR8, R12 ;  /* 0x000000000c0872ca */ /* 0x002fe200000e0000 */
[----:B------:R-:W-:Y:S01]  /*0620*/  IMAD.HI.U32 R3, R3, R9, R2 ;  /* 0x0000000903037227 */ /* 0x000fe200078e0002 */
[----:B------:R-:W-:-:S05]  /*0630*/  IABS R9, R96 ;  /* 0x0000006000097213 */ /* 0x000fca0000000000 */
[----:B------:R-:W-:-:S04]  /*0640*/  IMAD.HI.U32 R3, R3, R6, RZ ;  /* 0x0000000603037227 */ /* 0x000fc800078e00ff */
[----:B------:R-:W-:Y:S01]  /*0650*/  IMAD R0, R3, R0, R6 ;  /* 0x0000000003007224 */ /* 0x000fe200078e0206 */
[----:B------:R-:W-:Y:S04]  /*0660*/  BAR.SYNC.DEFER_BLOCKING 0x0 ;  /* 0x0000000000007b1d */ /* 0x000fe80000010000 */
[----:B------:R-:W-:-:S13]  /*0670*/  ISETP.GT.U32.AND P1, PT, R7, R0, PT ;  /* 0x000000000700720c */ /* 0x000fda0003f24070 */
[----:B------:R-:W-:Y:S02]  /*0680*/  @!P1 IMAD.IADD R0, R0, 0x1, -R7 ;  /* 0x0000000100009824 */ /* 0x000fe400078e0a07 */
[----:B------:R-:W-:Y:S01]  /*0690*/  @!P1 VIADD R3, R3, 0x1 ;  /* 0x0000000103039836 */ /* 0x000fe20000000000 */
[----:B------:R-:W-:Y:S02]  /*06a0*/  ISETP.NE.AND P1, PT, R4, RZ, PT ;  /* 0x000000ff0400720c */ /* 0x000fe40003f25270 */
[----:B------:R-:W-:Y:S02]  /*06b0*/  ISETP.GE.U32.AND P0, PT, R0, R7, PT ;  /* 0x000000070000720c */ /* 0x000fe40003f06070 */
[----:B------:R-:W-:-:S04]  /*06c0*/  LOP3.LUT R0, R5, R4, RZ, 0x3c, !PT ;  /* 0x0000000405007212 */ /* 0x000fc800078e3cff */
[----:B------:R-:W-:Y:S01]  /*06d0*/  ISETP.GE.AND P2, PT, R0, RZ, PT ;  /* 0x000000ff0000720c */ /* 0x000fe20003f46270 */
[----:B------:R-:W-:-:S06]  /*06e0*/  VIADD R0, R96, 0x1ff ;  /* 0x000001ff60007836 */ /* 0x000fcc0000000000 */
[----:B------:R-:W-:-:S04]  /*06f0*/  @P0 VIADD R3, R3, 0x1 ;  /* 0x0000000103030836 */ /* 0x000fc80000000000 */
[----:B------:R-:W-:Y:S01]  /*0700*/  IMAD.MOV.U32 R2, RZ, RZ, R3 ;  /* 0x000000ffff027224 */ /* 0x000fe200078e0003 */
[----:B------:R-:W-:-:S03]  /*0710*/  SHF.R.S32.HI R3, RZ, 0x1f, R0 ;  /* 0x0000001fff037819 */ /* 0x000fc60000011400 */
[----:B------:R-:W-:Y:S01]  /*0720*/  @!P2 IMAD.MOV R2, RZ, RZ, -R2 ;  /* 0x000000ffff02a224 */ /* 0x000fe200078e0a02 */
[----:B------:R-:W-:Y:S02]  /*0730*/  @!P1 LOP3.LUT R2, RZ, R4, RZ, 0x33, !PT ;  /* 0x00000004ff029212 */ /* 0x000fe400078e33ff */
[----:B------:R-:W-:-:S03]  /*0740*/  LEA.HI R3, R3, R0, RZ, 0x9 ;  /* 0x0000000003037211 */ /* 0x000fc600078f48ff */
[----:B------:R-:W-:Y:S02]  /*0750*/  IMAD.SHL.U32 R10, R2, 0x8, RZ ;  /* 0x00000008020a7824 */ /* 0x000fe400078e00ff */
[----:B------:R-:W-:-:S03]  /*0760*/  IMAD.MOV R2, RZ, RZ, -R2 ;  /* 0x000000ffff027224 */ /* 0x000fc600078e0a02 */
[----:B------:R-:W-:Y:S01]  /*0770*/  LEA.HI.SX32 R3, R3, -R10, 0x17 ;  /* 0x8000000a03037211 */ /* 0x000fe200078fbaff */
[----:B------:R-:W-:Y:S02]  /*0780*/  IMAD R8, R4, R2, R5 ;  /* 0x0000000204087224 */ /* 0x000fe400078e0205 */
[----:B------:R-:W-:Y:S01]  /*0790*/  IMAD.MOV.U32 R2, RZ, RZ, RZ ;  /* 0x000000ffff027224 */ /* 0x000fe200078e00ff */
[----:B------:R-:W-:Y:S02]  /*07a0*/  VIMNMX R11, PT, PT, R3, 0x8, PT ;  /* 0x00000008030b7848 */ /* 0x000fe40003fe0100 */
[----:B------:R-:W-:Y:S02]  /*07b0*/  IABS R4, R8 ;  /* 0x0000000800047213 */ /* 0x000fe40000000000 */
[----:B------:R-:W-:-:S04]  /*07c0*/  IABS R7, R11 ;  /* 0x0000000b00077213 */ /* 0x000fc80000000000 */
[----:B------:R-:W0:Y:S08]  /*07d0*/  I2F.RP R0, R7 ;  /* 0x0000000700007306 */ /* 0x000e300000209400 */
[----:B0-----:R-:W0:Y:S02]  /*07e0*/  MUFU.RCP R0, R0 ;  /* 0x0000000000007308 */ /* 0x001e240000001000 */
[----:B0-----:R-:W-:Y:S01]  /*07f0*/  VIADD R3, R0, 0xffffffe ;  /* 0x0ffffffe00037836 */ /* 0x001fe20000000000 */
[----:B------:R-:W-:-:S05]  /*0800*/  IABS R0, R11 ;  /* 0x0000000b00007213 */ /* 0x000fca0000000000 */
[----:B------:R-:W0:Y:S01]  /*0810*/  F2I.FTZ.U32.TRUNC.NTZ R3, R3 ;  /* 0x0000000300037305 */ /* 0x000e22000021f000 */
[----:B------:R-:W-:Y:S02]  /*0820*/  IMAD.MOV R0, RZ, RZ, -R0 ;  /* 0x000000ffff007224 */ /* 0x000fe400078e0a00 */
[----:B0-----:R-:W-:-:S04]  /*0830*/  IMAD.MOV R6, RZ, RZ, -R3 ;  /* 0x000000ffff067224 */ /* 0x001fc800078e0a03 */
[----:B------:R-:W-:Y:S02]  /*0840*/  IMAD R5, R6, R7, RZ ;  /* 0x0000000706057224 */ /* 0x000fe400078e02ff */
[----:B------:R-:W0:Y:S02]  /*0850*/  I2F.RP R6, R120 ;  /* 0x0000007800067306 */ /* 0x000e240000209400 */
[----:B------:R-:W-:-:S04]  /*0860*/  IMAD.HI.U32 R2, R3, R5, R2 ;  /* 0x0000000503027227 */ /* 0x000fc800078e0002 */
[----:B------:R-:W-:-:S04]  /*0870*/  IMAD.MOV.U32 R3, RZ, RZ, R4 ;  /* 0x000000ffff037224 */ /* 0x000fc800078e0004 */
[----:B------:R-:W-:-:S04]  /*0880*/  IMAD.HI.U32 R2, R2, R3, RZ ;  /* 0x0000000302027227 */ /* 0x000fc800078e00ff */
[----:B------:R-:W-:Y:S01]  /*0890*/  IMAD R0, R2, R0, R3 ;  /* 0x0000000002007224 */ /* 0x000fe200078e0203 */
[----:B0-----:R-:W0:Y:S04]  /*08a0*/  MUFU.RCP R6, R6 ;  /* 0x0000000600067308 */ /* 0x001e280000001000 */
[----:B------:R-:W-:-:S04]  /*08b0*/  ISETP.GT.U32.AND P1, PT, R7, R0, PT ;  /* 0x000000000700720c */ /* 0x000fc80003f24070 */
[----:B------:R-:W1:Y:S09]  /*08c0*/  I2F.RP R3, R9 ;  /* 0x0000000900037306 */ /* 0x000e720000209400 */
[----:B------:R-:W-:Y:S02]  /*08d0*/  @!P1 IMAD.IADD R0, R0, 0x1, -R7 ;  /* 0x0000000100009824 */ /* 0x000fe400078e0a07 */
[----:B0-----:R-:W-:Y:S01]  /*08e0*/  VIADD R5, R6, 0xffffffe ;  /* 0x0ffffffe06057836 */ /* 0x001fe20000000000 */
[----:B------:R-:W-:Y:S01]  /*08f0*/  SHF.R.U32.HI R6, RZ, 0x5, R247 ;  /* 0x00000005ff067819 */ /* 0x000fe200000116f7 */
[----:B------:R-:W-:Y:S01]  /*0900*/  @!P1 VIADD R2, R2, 0x1 ;  /* 0x0000000102029836 */ /* 0x000fe20000000000 */
[----:B------:R-:W-:Y:S01]  /*0910*/  ISETP.GE.U32.AND P0, PT, R0, R7, PT ;  /* 0x000000070000720c */ /* 0x000fe20003f06070 */
[----:B-1----:R-:W0:Y:S01]  /*0920*/  MUFU.RCP R3, R3 ;  /* 0x0000000300037308 */ /* 0x002e220000001000 */
[----:B------:R-:W-:-:S02]  /*0930*/  LOP3.LUT R0, R8, R11, RZ, 0x3c, !PT ;  /* 0x0000000b08007212 */ /* 0x000fc400078e3cff */
[----:B------:R-:W-:Y:S02]  /*0940*/  ISETP.NE.AND P1, PT, R11, RZ, PT ;  /* 0x000000ff0b00720c */ /* 0x000fe40003f25270 */
[----:B------:R-:W-:Y:S02]  /*0950*/  ISETP.GE.AND P2, PT, R0, RZ, PT ;  /* 0x000000ff0000720c */ /* 0x000fe40003f46270 */
[----:B------:R-:W-:Y:S01]  /*0960*/  R2UR UR7, R6 ;  /* 0x00000000060772ca */ /* 0x000fe200000e0000 */
[----:B------:R-:W1:Y:S04]  /*0970*/  F2I.FTZ.U32.TRUNC.NTZ R5, R5 ;  /* 0x0000000500057305 */ /* 0x000e68000021f000 */
[----:B------:R-:W-:Y:S02]  /*0980*/  @P0 VIADD R2, R2, 0x1 ;  /* 0x0000000102020836 */ /* 0x000fe40000000000 */
[----:B0-----:R-:W-:-:S04]  /*0990*/  VIADD R4, R3, 0xffffffe ;  /* 0x0ffffffe03047836 */ /* 0x001fc80000000000 */
[----:B------:R-:W-:Y:S01]  /*09a0*/  @!P2 IMAD.MOV R2, RZ, RZ, -R2 ;  /* 0x000000ffff02a224 */ /* 0x000fe200078e0a02 */
[----:B------:R-:W-:Y:S01]  /*09b0*/  @!P1 LOP3.LUT R2, RZ, R11, RZ, 0x33, !PT ;  /* 0x0000000bff029212 */ /* 0x000fe200078e33ff */
[----:B------:R0:W2:Y:S01]  /*09c0*/  F2I.FTZ.U32.TRUNC.NTZ R3, R4 ;  /* 0x0000000400037305 */ /* 0x0000a2000021f000 */
[----:B------:R-:W-:Y:S01]  /*09d0*/  USHF.L.U32 UR4, UR7, 0x15, URZ ;  /* 0x0000001507047899 */ /* 0x000fe200080006ff */
[--C-:B-1----:R-:W-:Y:S01]  /*09e0*/  IMAD.MOV R7, RZ, RZ, -R5.reuse ;  /* 0x000000ffff077224 */ /* 0x102fe200078e0a05 */
[----:B------:R-:W-:Y:S01]  /*09f0*/  USHF.L.U32 UR5, UR7, 0x5, URZ ;  /* 0x0000000507057899 */ /* 0x000fe200080006ff */
[----:B------:R-:W-:Y:S01]  /*0a00*/  IMAD.SHL.U32 R0, R2, 0x40, RZ ;  /* 0x0000004002007824 */ /* 0x000fe200078e00ff */
[----:B------:R-:W-:Y:S01]  /*0a10*/  ULOP3.LUT UR4, UR4, 0x600000, URZ, 0xc0, !UPT ;  /* 0x0060000004047892 */ /* 0x000fe2000f8ec0ff */
[----:B------:R-:W-:Y:S01]  /*0a20*/  IMAD R7, R7, R120, RZ ;  /* 0x0000007807077224 */ /* 0x000fe200078e02ff */
[----:B------:R-:W-:Y:S02]  /*0a30*/  ULOP3.LUT UR5, UR5, 0x80, URZ, 0xc0, !UPT ;  /* 0x0000008005057892 */ /* 0x000fe4000f8ec0ff */
[----:B------:R-:W-:Y:S01]  /*0a40*/  LOP3.LUT R119, R0, R119, RZ, 0xfc, !PT ;  /* 0x0000007700777212 */ /* 0x000fe200078efcff */
[----:B0-----:R-:W-:Y:S01]  /*0a50*/  IMAD.MOV.U32 R4, RZ, RZ, RZ ;  /* 0x000000ffff047224 */ /* 0x001fe200078e00ff */
[----:B------:R-:W-:Y:S01]  /*0a60*/  LEA.HI R128, R247, R0, RZ, 0x1a ;  /* 0x00000000f7807211 */ /* 0x000fe200078fd0ff */
[----:B------:R-:W-:Y:S01]  /*0a70*/  UIADD3 UR10, UPT, UPT, UR5, UR4, UR8 ;  /* 0x00000004050a7290 */ /* 0x000fe2000fffe008 */
[----:B------:R-:W-:Y:S01]  /*0a80*/  LOP3.LUT R116, R119, 0x8, RZ, 0xfc, !PT ;  /* 0x0000000877747812 */ /* 0x000fe200078efcff */
[----:B------:R-:W-:Y:S01]  /*0a90*/  IMAD.HI.U32 R5, R5, R7, R4 ;  /* 0x0000000705057227 */ /* 0x000fe200078e0004 */
[C---:B------:R-:W-:Y:S01]  /*0aa0*/  LOP3.LUT R124, R119.reuse, 0x18, RZ, 0xfc, !PT ;  /* 0x00000018777c7812 */ /* 0x040fe200078efcff */
[----:B------:R-:W-:Y:S01]  /*0ab0*/  UMOV UR4, 0x1 ;  /* 0x0000000100047882 */ /* 0x000fe20000000000 */
[----:B------:R-:W-:Y:S01]  /*0ac0*/  IABS R112, R116 ;  /* 0x0000007400707213 */ /* 0x000fe20000000000 */
[----:B--2---:R-:W-:Y:S01]  /*0ad0*/  IMAD.MOV R6, RZ, RZ, -R3 ;  /* 0x000000ffff067224 */ /* 0x004fe200078e0a03 */
[----:B------:R-:W-:Y:S01]  /*0ae0*/  IABS R107, R124 ;  /* 0x0000007c006b7213 */ /* 0x000fe20000000000 */
[----:B------:R-:W-:Y:S01]  /*0af0*/  IMAD.MOV R4, RZ, RZ, -R2 ;  /* 0x000000ffff047224 */ /* 0x000fe200078e0a02 */
[C---:B------:R-:W-:Y:S01]  /*0b00*/  LOP3.LUT R122, R119.reuse, 0x20, RZ, 0xfc, !PT ;  /* 0x00000020777a7812 */ /* 0x040fe200078efcff */
[----:B------:R-:W-:Y:S01]  /*0b10*/  IMAD.MOV.U32 R2, RZ, RZ, R6 ;  /* 0x000000ffff027224 */ /* 0x000fe200078e0006 */
[----:B------:R-:W-:Y:S01]  /*0b20*/  LOP3.LUT R118, R119, 0x4, RZ, 0xfc, !PT ;  /* 0x0000000477767812 */ /* 0x000fe200078efcff */
[----:B------:R-:W-:Y:S01]  /*0b30*/  IMAD R4, R11, R4, R8 ;  /* 0x000000040b047224 */ /* 0x000fe200078e0208 */
[----:B------:R-:W-:Y:S01]  /*0b40*/  IABS R105, R122 ;  /* 0x0000007a00697213 */ /* 0x000fe20000000000 */
[----:B------:R-:W-:Y:S01]  /*0b50*/  IMAD R11, R2, R9, RZ ;  /* 0x00000009020b7224 */ /* 0x000fe200078e02ff */
[----:B------:R-:W-:Y:S01]  /*0b60*/  IABS R113, R118 ;  /* 0x0000007600717213 */ /* 0x000fe20000000000 */
[----:B------:R-:W-:Y:S01]  /*0b70*/  IMAD.MOV.U32 R2, RZ, RZ, RZ ;  /* 0x000000ffff027224 */ /* 0x000fe200078e00ff */
[----:B------:R-:W-:Y:S01]  /*0b80*/  IABS R115, R119 ;  /* 0x0000007700737213 */ /* 0x000fe20000000000 */
[----:B------:R-:W-:Y:S01]  /*0b90*/  VIADD R111, R128, 0xc ;  /* 0x0000000c806f7836 */ /* 0x000fe20000000000 */
[----:B------:R-:W-:Y:S01]  /*0ba0*/  LOP3.LUT R125, R119, 0x14, RZ, 0xfc, !PT ;  /* 0x00000014777d7812 */ /* 0x000fe200078efcff */
[----:B------:R-:W-:Y:S01]  /*0bb0*/  IMAD.HI.U32 R8, R5, R112, RZ ;  /* 0x0000007005087227 */ /* 0x000fe200078e00ff */
[----:B------:R-:W-:-:S02]  /*0bc0*/  LOP3.LUT R114, R119, 0x10, RZ, 0xfc, !PT ;  /* 0x0000001077727812 */ /* 0x000fc400078efcff */
[----:B------:R-:W-:Y:S01]  /*0bd0*/  IABS R108, R111 ;  /* 0x0000006f006c7213 */ /* 0x000fe20000000000 */
[----:B------:R-:W-:Y:S01]  /*0be0*/  IMAD.HI.U32 R2, R3, R11, R2 ;  /* 0x0000000b03027227 */ /* 0x000fe200078e0002 */
[----:B------:R-:W-:Y:S02]  /*0bf0*/  IABS R110, R125 ;  /* 0x0000007d006e7213 */ /* 0x000fe40000000000 */
[----:B------:R-:W-:Y:S01]  /*0c00*/  IABS R109, R114 ;  /* 0x00000072006d7213 */ /* 0x000fe20000000000 */
[----:B------:R-:W-:Y:S01]  /*0c10*/  IMAD.MOV R3, RZ, RZ, -R8 ;  /* 0x000000ffff037224 */ /* 0x000fe200078e0a08 */
[C---:B------:R-:W-:Y:S01]  /*0c20*/  LOP3.LUT R126, R119.reuse, 0x28, RZ, 0xfc, !PT ;  /* 0x00000028777e7812 */ /* 0x040fe200078efcff */
[----:B------:R-:W-:Y:S01]  /*0c30*/  VIADD R123, R128, 0x1c ;  /* 0x0000001c807b7836 */ /* 0x000fe20000000000 */
[----:B------:R-:W-:Y:S01]  /*0c40*/  LOP3.LUT R127, R119, 0x24, RZ, 0xfc, !PT ;  /* 0x00000024777f7812 */ /* 0x000fe200078efcff */
[----:B------:R-:W-:Y:S01]  /*0c50*/  IMAD.IADD R4, R10, 0x1, R4 ;  /* 0x000000010a047824 */ /* 0x000fe200078e0204 */
[----:B------:R-:W-:Y:S01]  /*0c60*/  IABS R101, R126 ;  /* 0x0000007e00657213 */ /* 0x000fe20000000000 */
[----:B------:R-:W-:Y:S01]  /*0c70*/  IMAD R112, R120, R3, R112 ;  /* 0x0000000378707224 */ /* 0x000fe200078e0270 */
[----:B------:R-:W-:Y:S01]  /*0c80*/  IABS R106, R123 ;  /* 0x0000007b006a7213 */ /* 0x000fe20000000000 */
[----:B------:R-:W-:Y:S01]  /*0c90*/  IMAD.HI.U32 R3, R5, R108, RZ ;  /* 0x0000006c05037227 */ /* 0x000fe200078e00ff */
[----:B------:R-:W-:-:S02]  /*0ca0*/  IABS R100, R127 ;  /* 0x0000007f00647213 */ /* 0x000fc40000000000 */
[----:B------:R-:W-:Y:S01]  /*0cb0*/  LOP3.LUT R131, R119, 0x30, RZ, 0xfc, !PT ;  /* 0x0000003077837812 */ /* 0x000fe200078efcff */
[----:B------:R-:W-:Y:S01]  /*0cc0*/  IMAD.HI.U32 R8, R5, R107, RZ ;  /* 0x0000006b05087227 */ /* 0x000fe200078e00ff */
[C---:B------:R-:W-:Y:S02]  /*0cd0*/  LOP3.LUT R130, R119.reuse, 0x34, RZ, 0xfc, !PT ;  /* 0x0000003477827812 */ /* 0x040fe400078efcff */
[----:B------:R-:W-:Y:S01]  /*0ce0*/  IABS R102, R131 ;  /* 0x0000008300667213 */ /* 0x000fe20000000000 */
[----:B------:R-:W-:Y:S01]  /*0cf0*/  IMAD R145, R4, 0x200, R49 ;  /* 0x0000020004917824 */ /* 0x000fe200078e0231 */
[----:B------:R-:W-:Y:S01]  /*0d00*/  IABS R103, R130 ;  /* 0x0000008200677213 */ /* 0x000fe20000000000 */
[----:B------:R-:W-:Y:S01]  /*0d10*/  IMAD.MOV R11, RZ, RZ, -R3 ;  /* 0x000000ffff0b7224 */ /* 0x000fe200078e0a03 */
[----:B------:R-:W-:Y:S01]  /*0d20*/  LOP3.LUT R129, R119, 0x38, RZ, 0xfc, !PT ;  /* 0x0000003877817812 */ /* 0x000fe200078efcff */
[----:B------:R-:W-:Y:S02]  /*0d30*/  IMAD.MOV R8, RZ, RZ, -R8 ;  /* 0x000000ffff087224 */ /* 0x000fe400078e0a08 */
[----:B------:R-:W-:Y:S01]  /*0d40*/  IMAD.HI.U32 R3, R5, R106, RZ ;  /* 0x0000006a05037227 */ /* 0x000fe200078e00ff */
[----:B------:R-:W-:-:S03]  /*0d50*/  IABS R104, R129 ;  /* 0x0000008100687213 */ /* 0x000fc60000000000 */
[----:B------:R-:W-:Y:S02]  /*0d60*/  VIADD R161, R145, 0x100 ;  /* 0x0000010091a17836 */ /* 0x000fe40000000000 */
[----:B------:R-:W-:Y:S01]  /*0d70*/  IMAD R107, R120, R8, R107 ;  /* 0x00000008786b7224 */ /* 0x000fe200078e026b */
[----:B------:R-:W-:Y:S01]  /*0d80*/  IABS R8, R145 ;  /* 0x0000009100087213 */ /* 0x000fe20000000000 */
[----:B------:R-:W-:Y:S01]  /*0d90*/  IMAD.MOV R3, RZ, RZ, -R3 ;  /* 0x000000ffff037224 */ /* 0x000fe200078e0a03 */
[----:B------:R-:W-:Y:S01]  /*0da0*/  IABS R10, R161 ;  /* 0x000000a1000a7213 */ /* 0x000fe20000000000 */
[----:B------:R-:W-:Y:S01]  /*0db0*/  IMAD.HI.U32 R4, R5, R105, RZ ;  /* 0x0000006905047227 */ /* 0x000fe200078e00ff */
[----:B------:R-:W-:-:S03]  /*0dc0*/  ISETP.GE.AND P3, PT, R161, RZ, PT ;  /* 0x000000ffa100720c */ /* 0x000fc60003f66270 */
[----:B------:R-:W-:Y:S02]  /*0dd0*/  IMAD R106, R120, R3, R106 ;  /* 0x00000003786a7224 */ /* 0x000fe400078e026a */
[----:B------:R-:W-:-:S04]  /*0de0*/  IMAD.HI.U32 R3, R2, R8, RZ ;  /* 0x0000000802037227 */ /* 0x000fc800078e00ff */
[----:B------:R-:W-:-:S04]  /*0df0*/  IMAD.HI.U32 R2, R2, R10, RZ ;  /* 0x0000000a02027227 */ /* 0x000fc800078e00ff */
[----:B------:R-:W-:Y:S02]  /*0e00*/  IMAD R108, R120, R11, R108 ;  /* 0x0000000b786c7224 */ /* 0x000fe400078e026c */
[----:B------:R-:W-:Y:S02]  /*0e10*/  IMAD.MOV R11, RZ, RZ, -R4 ;  /* 0x000000ffff0b7224 */ /* 0x000fe400078e0a04 */
[----:B------:R-:W-:Y:S02]  /*0e20*/  IMAD.MOV R3, RZ, RZ, -R3 ;  /* 0x000000ffff037224 */ /* 0x000fe400078e0a03 */
[----:B------:R-:W-:Y:S02]  /*0e30*/  IMAD.MOV R4, RZ, RZ, -R2 ;  /* 0x000000ffff047224 */ /* 0x000fe400078e0a02 */
[C---:B------:R-:W-:Y:S02]  /*0e40*/  IMAD R2, R9.reuse, R3, R8 ;  /* 0x0000000309027224 */ /* 0x040fe400078e0208 */
[----:B------:R-:W-:-:S02]  /*0e50*/  IMAD R3, R9, R4, R10 ;  /* 0x0000000409037224 */ /* 0x000fc400078e020a */
[----:B------:R-:W-:Y:S01]  /*0e60*/  IMAD.HI.U32 R7, R5, R113, RZ ;  /* 0x0000007105077227 */ /* 0x000fe200078e00ff */
[C---:B------:R-:W-:Y:S02]  /*0e70*/  ISETP.GT.U32.AND P0, PT, R9.reuse, R2, PT ;  /* 0x000000020900720c */ /* 0x040fe40003f04070 */
[----:B------:R-:W-:Y:S01]  /*0e80*/  ISETP.GT.U32.AND P1, PT, R9, R3, PT ;  /* 0x000000030900720c */ /* 0x000fe20003f24070 */
[----:B------:R-:W-:-:S04]  /*0e90*/  IMAD.HI.U32 R6, R5, R115, RZ ;  /* 0x0000007305067227 */ /* 0x000fc800078e00ff */
[----:B------:R-:W-:Y:S02]  /*0ea0*/  IMAD.MOV R7, RZ, RZ, -R7 ;  /* 0x000000ffff077224 */ /* 0x000fe400078e0a07 */
[----:B------:R-:W-:Y:S02]  /*0eb0*/  IMAD.MOV R6, RZ, RZ, -R6 ;  /* 0x000000ffff067224 */ /* 0x000fe400078e0a06 */
[C---:B------:R-:W-:Y:S02]  /*0ec0*/  IMAD R113, R120.reuse, R7, R113 ;  /* 0x0000000778717224 */ /* 0x040fe400078e0271 */
[----:B------:R-:W-:Y:S02]  /*0ed0*/  IMAD R115, R120, R6, R115 ;  /* 0x0000000678737224 */ /* 0x000fe400078e0273 */
[----:B------:R-:W-:-:S04]  /*0ee0*/  IMAD.HI.U32 R7, R5, R110, RZ ;  /* 0x0000006e05077227 */ /* 0x000fc800078e00ff */
[----:B------:R-:W-:-:S04]  /*0ef0*/  IMAD.HI.U32 R6, R5, R109, RZ ;  /* 0x0000006d05067227 */ /* 0x000fc800078e00ff */
[----:B------:R-:W-:Y:S02]  /*0f00*/  IMAD.MOV R7, RZ, RZ, -R7 ;  /* 0x000000ffff077224 */ /* 0x000fe400078e0a07 */
[----:B------:R-:W-:Y:S02]  /*0f10*/  IMAD.MOV R6, RZ, RZ, -R6 ;  /* 0x000000ffff067224 */ /* 0x000fe400078e0a06 */
[----:B------:R-:W-:Y:S01]  /*0f20*/  @!P1 IMAD.IADD R3, R3, 0x1, -R9 ;  /* 0x0000000103039824 */ /* 0x000fe200078e0a09 */
[----:B------:R-:W-:Y:S01]  /*0f30*/  ISETP.GE.AND P1, PT, R145, RZ, PT ;  /* 0x000000ff9100720c */ /* 0x000fe20003f26270 */
[C---:B------:R-:W-:Y:S02]  /*0f40*/  IMAD R110, R120.reuse, R7, R110 ;  /* 0x00000007786e7224 */ /* 0x040fe400078e026e */
[----:B------:R-:W-:Y:S01]  /*0f50*/  IMAD R109, R120, R6, R109 ;  /* 0x00000006786d7224 */ /* 0x000fe200078e026d */
[----:B------:R-:W-:Y:S01]  /*0f60*/  ISETP.GT.U32.AND P2, PT, R9, R3, PT ;  /* 0x000000030900720c */ /* 0x000fe20003f44070 */
[----:B------:R-:W-:-:S04]  /*0f70*/  IMAD.HI.U32 R7, R5, R101, RZ ;  /* 0x0000006505077227 */ /* 0x000fc800078e00ff */
[----:B------:R-:W-:-:S04]  /*0f80*/  IMAD.HI.U32 R6, R5, R100, RZ ;  /* 0x0000006405067227 */ /* 0x000fc800078e00ff */
[----:B------:R-:W-:Y:S02]  /*0f90*/  @!P0 IMAD.IADD R2, R2, 0x1, -R9 ;  /* 0x0000000102028824 */ /* 0x000fe400078e0a09 */
[----:B------:R-:W-:Y:S02]  /*0fa0*/  IMAD.MOV R7, RZ, RZ, -R7 ;  /* 0x000000ffff077224 */ /* 0x000fe400078e0a07 */
[----:B------:R-:W-:Y:S01]  /*0fb0*/  IMAD.MOV R13, RZ, RZ, -R6 ;  /* 0x000000ffff0d7224 */ /* 0x000fe200078e0a06 */
[----:B------:R-:W-:Y:S01]  /*0fc0*/  ISETP.GT.U32.AND P0, PT, R9, R2, PT ;  /* 0x000000020900720c */ /* 0x000fe20003f04070 */
[----:B------:R-:W-:Y:S02]  /*0fd0*/  VIADD R132, R128, 0x2c ;  /* 0x0000002c80847836 */ /* 0x000fe40000000000 */
[----:B------:R-:W-:-:S03]  /*0fe0*/  IMAD.HI.U32 R4, R5, R102, RZ ;  /* 0x0000006605047227 */ /* 0x000fc600078e00ff */
[----:B------:R-:W-:Y:S01]  /*0ff0*/  IABS R98, R132 ;  /* 0x0000008400627213 */ /* 0x000fe20000000000 */
[----:B------:R-:W-:-:S04]  /*1000*/  IMAD.HI.U32 R6, R5, R103, RZ ;  /* 0x0000006705067227 */ /* 0x000fc800078e00ff */
[----:B------:R-:W-:Y:S02]  /*1010*/  IMAD R101, R120, R7, R101 ;  /* 0x0000000778657224 */ /* 0x000fe400078e0265 */
[----:B------:R-:W-:Y:S02]  /*1020*/  IMAD.MOV R7, RZ, RZ, -R4 ;  /* 0x000000ffff077224 */ /* 0x000fe400078e0a04 */
[----:B------:R-:W-:Y:S02]  /*1030*/  IMAD.MOV R4, RZ, RZ, -R6 ;  /* 0x000000ffff047224 */ /* 0x000fe400078e0a06 */
[----:B------:R-:W-:Y:S02]  /*1040*/  VIADD R128, R128, 0x3c ;  /* 0x0000003c80807836 */ /* 0x000fe40000000000 */
[----:B------:R-:W-:Y:S02]  /*1050*/  IMAD R103, R120, R4, R103 ;  /* 0x0000000478677224 */ /* 0x000fe400078e0267 */
[----:B------:R-:W-:Y:S01]  /*1060*/  IMAD.HI.U32 R4, R5, R98, RZ ;  /* 0x0000006205047227 */ /* 0x000fe200078e00ff */
[----:B------:R-:W-:-:S03]  /*1070*/  IABS R99, R128 ;  /* 0x0000008000637213 */ /* 0x000fc60000000000 */
[--C-:B------:R-:W-:Y:S02]  /*1080*/  @!P2 IMAD.IADD R3, R3, 0x1, -R9.reuse ;  /* 0x000000010303a824 */ /* 0x100fe400078e0a09 */
[----:B------:R-:W-:Y:S02]  /*1090*/  IMAD R102, R120, R7, R102 ;  /* 0x0000000778667224 */ /* 0x000fe400078e0266 */
[----:B------:R-:W-:Y:S02]  /*10a0*/  IMAD.MOV R7, RZ, RZ, -R4 ;  /* 0x000000ffff077224 */ /* 0x000fe400078e0a04 */
[----:B------:R-:W-:Y:S01]  /*10b0*/  @!P0 IMAD.IADD R2, R2, 0x1, -R9 ;  /* 0x0000000102028824 */ /* 0x000fe200078e0a09 */
[----:B------:R-:W-:Y:S01]  /*10c0*/  ISETP.NE.AND P0, PT, R96, RZ, PT ;  /* 0x000000ff6000720c */ /* 0x000fe20003f05270 */
[----:B------:R-:W-:Y:S01]  /*10d0*/  IMAD.MOV.U32 R4, RZ, RZ, R3 ;  /* 0x000000ffff047224 */ /* 0x000fe200078e0003 */
[----:B------:R-:W-:Y:S01]  /*10e0*/  LOP3.LUT R3, RZ, R96, RZ, 0x33, !PT ;  /* 0x00000060ff037212 */ /* 0x000fe200078e33ff */
[----:B------:R-:W-:-:S02]  /*10f0*/  @!P1 IMAD.MOV R2, RZ, RZ, -R2 ;  /* 0x000000ffff029224 */ /* 0x000fc400078e0a02 */
[----:B------:R-:W-:Y:S02]  /*1100*/  @!P3 IMAD.MOV R4, RZ, RZ, -R4 ;  /* 0x000000ffff04b224 */ /* 0x000fe400078e0a04 */
[----:B------:R-:W-:Y:S01]  /*1110*/  IMAD.HI.U32 R6, R5, R104, RZ ;  /* 0x0000006805067227 */ /* 0x000fe200078e00ff */
[C---:B------:R-:W-:Y:S02]  /*1120*/  SEL R46, R3.reuse, R2, !P0 ;  /* 0x00000002032e7207 */ /* 0x040fe40004000000 */
[----:B------:R-:W-:Y:S01]  /*1130*/  SEL R48, R3, R4, !P0 ;  /* 0x0000000403307207 */ /* 0x000fe20004000000 */
[----:B------:R-:W-:-:S04]  /*1140*/  IMAD.HI.U32 R5, R5, R99, RZ ;  /* 0x0000006305057227 */ /* 0x000fc800078e00ff */
[----:B------:R-:W-:Y:S02]  /*1150*/  IMAD.MOV R5, RZ, RZ, -R5 ;  /* 0x000000ffff057224 */ /* 0x000fe400078e0a05 */
[----:B------:R-:W-:Y:S02]  /*1160*/  VIADD R3, R246, 0xffffffec ;  /* 0xffffffecf6037836 */ /* 0x000fe40000000000 */
[----:B------:R-:W-:Y:S02]  /*1170*/  IMAD R99, R120, R5, R99 ;  /* 0x0000000578637224 */ /* 0x000fe400078e0263 */
[C---:B------:R-:W-:Y:S01]  /*1180*/  VIADD R2, R246.reuse, 0xffffffed ;  /* 0xffffffedf6027836 */ /* 0x040fe20000000000 */
[----:B------:R-:W-:Y:S01]  /*1190*/  ISETP.GE.U32.AND P0, PT, R3, 0x7fffffad, PT ;  /* 0x7fffffad0300780c */ /* 0x000fe20003f06070 */
[C---:B------:R-:W-:Y:S02]  /*11a0*/  VIADD R5, R246.reuse, 0xffffffff ;  /* 0xfffffffff6057836 */ /* 0x040fe40000000000 */
[----:B------:R-:W-:Y:S01]  /*11b0*/  VIADD R3, R246, 0xffffffe8 ;  /* 0xffffffe8f6037836 */ /* 0x000fe20000000000 */
[----:B------:R-:W-:Y:S01]  /*11c0*/  ISETP.GE.U32.AND P6, PT, R2, 0x7fffffae, PT ;  /* 0x7fffffae0200780c */ /* 0x000fe20003fc6070 */
[C---:B------:R-:W-:Y:S01]  /*11d0*/  VIADD R2, R246.reuse, 0xffffffe9 ;  /* 0xffffffe9f6027836 */ /* 0x040fe20000000000 */
[----:B------:R-:W-:Y:S01]  /*11e0*/  ISETP.GE.U32.AND P4, PT, R5, 0x7fffffc0, PT ;  /* 0x7fffffc00500780c */ /* 0x000fe20003f86070 */
[C---:B------:R-:W-:Y:S01]  /*11f0*/  VIADD R5, R246.reuse, 0xffffffee ;  /* 0xffffffeef6057836 */ /* 0x040fe20000000000 */
[----:B------:R-:W-:Y:S01]  /*1200*/  ISETP.GE.U32.AND P2, PT, R3, 0x7fffffa9, PT ;  /* 0x7fffffa90300780c */ /* 0x000fe20003f46070 */
[C---:B------:R-:W-:Y:S01]  /*1210*/  VIADD R3, R246.reuse, 0xffffffea ;  /* 0xffffffeaf6037836 */ /* 0x040fe20000000000 */
[----:B------:R-:W-:Y:S01]  /*1220*/  SEL R16, RZ, 0x1, P0 ;  /* 0x00000001ff107807 */ /* 0x000fe20000000000 */
[----:B------:R-:W-:Y:S01]  /*1230*/  VIADD R4, R246, 0xffffffef ;  /* 0xffffffeff6047836 */ /* 0x000fe20000000000 */
[----:B------:R-:W-:Y:S01]  /*1240*/  ISETP.GE.U32.AND P0, PT, R2, 0x7fffffaa, PT ;  /* 0x7fffffaa0200780c */ /* 0x000fe20003f06070 */
[----:B------:R-:W-:Y:S01]  /*1250*/  VIADD R2, R246, 0xffffffeb ;  /* 0xffffffebf6027836 */ /* 0x000fe20000000000 */
[----:B------:R-:W-:Y:S01]  /*1260*/  ISETP.GE.U32.AND P1, PT, R5, 0x7fffffaf, PT ;  /* 0x7fffffaf0500780c */ /* 0x000fe20003f26070 */
[----:B------:R-:W-:Y:S01]  /*1270*/  IMAD R105, R120, R11, R105 ;  /* 0x0000000b78697224 */ /* 0x000fe200078e0269 */
[----:B------:R-:W-:Y:S01]  /*1280*/  SEL R35, RZ, 0x1fffe, P6 ;  /* 0x0001fffeff237807 */ /* 0x000fe20003000000 */
[----:B------:R-:W-:Y:S01]  /*1290*/  IMAD.MOV R11, RZ, RZ, -R6 ;  /* 0x000000ffff0b7224 */ /* 0x000fe200078e0a06 */
[----:B------:R-:W-:Y:S01]  /*12a0*/  ISETP.GE.U32.AND P6, PT, R3, 0x7fffffab, PT ;  /* 0x7fffffab0300780c */ /* 0x000fe20003fc6070 */
[----:B------:R-:W-:Y:S01]  /*12b0*/  VIADD R3, R246, 0xffffffe4 ;  /* 0xffffffe4f6037836 */ /* 0x000fe20000000000 */
[----:B------:R-:W-:Y:S01]  /*12c0*/  ISETP.GE.U32.AND P3, PT, R4, 0x7fffffb0, PT ;  /* 0x7fffffb00400780c */ /* 0x000fe20003f66070 */
[C---:B------:R-:W-:Y:S01]  /*12d0*/  VIADD R4, R246.reuse, 0xffffffe6 ;  /* 0xffffffe6f6047836 */ /* 0x040fe20000000000 */
[----:B------:R-:W-:Y:S01]  /*12e0*/  SEL R32, RZ, 0x4, P1 ;  /* 0x00000004ff207807 */ /* 0x000fe20000800000 */
[----:B------:R-:W-:Y:S01]  /*12f0*/  VIADD R6, R246, 0xfffffff7 ;  /* 0xfffffff7f6067836 */ /* 0x000fe20000000000 */
[----:B------:R-:W-:Y:S01]  /*1300*/  ISETP.GE.U32.AND P1, PT, R2, 0x7fffffac, PT ;  /* 0x7fffffac0200780c */ /* 0x000fe20003f26070 */
[----:B------:R-:W-:Y:S01]  /*1310*/  VIADD R2, R246, 0xffffffe5 ;  /* 0xffffffe5f6027836 */ /* 0x000fe20000000000 */
[----:B------:R-:W-:Y:S01]  /*1320*/  SEL R33, RZ, 0x7fff8, P3 ;  /* 0x0007fff8ff217807 */ /* 0x000fe20001800000 */
[----:B------:R-:W-:Y:S01]  /*1330*/  IMAD R98, R120, R7, R98 ;  /* 0x0000000778627224 */ /* 0x000fe200078e0262 */
        /* <DEDUP_REMOVED lines=11> */
[C---:B------:R-:W-:Y:S01]  /*13f0*/  VIADD R11, R246.reuse, 0xffffffc7 ;  /* 0xffffffc7f60b7836 */ /* 0x040fe20000000000 */
[----:B------:R-:W-:Y:S01]  /*1400*/  SEL R39, RZ, 0x1fffe, P0 ;  /* 0x0001fffeff277807 */ /* 0x000fe20000000000 */
[----:B------:R-:W-:Y:S01]  /*1410*/  VIADD R10, R246, 0xffffffc1 ;  /* 0xffffffc1f60a7836 */ /* 0x000fe20000000000 */
[----:B------:R-:W-:Y:S01]  /*1420*/  ISETP.GE.U32.AND P1, PT, R2, 0x7fffffa2, PT ;  /* 0x7fffffa20200780c */ /* 0x000fe20003f26070 */
[----:B------:R-:W-:Y:S01]  /*1430*/  VIADD R2, R246, 0xffffffe3 ;  /* 0xffffffe3f6027836 */ /* 0x000fe20000000000 */
[----:B------:R-:W-:Y:S01]  /*1440*/  ISETP.GE.U32.AND P0, PT, R4, 0x7fffffa7, PT ;  /* 0x7fffffa70400780c */ /* 0x000fe20003f06070 */
[----:B------:R-:W-:Y:S01]  /*1450*/  VIADD R4, R246, 0xffffffe2 ;  /* 0xffffffe2f6047836 */ /* 0x000fe20000000000 */
[----:B------:R-:W-:Y:S01]  /*1460*/  SEL R40, RZ, 0x1, P3 ;  /* 0x00000001ff287807 */ /* 0x000fe20001800000 */
[----:B------:R-:W-:Y:S01]  /*1470*/  IMAD R100, R120, R13, R100 ;  /* 0x0000000d78647224 */ /* 0x000fe200078e0264 */
[----:B------:R-:W-:Y:S01]  /*1480*/  ISETP.GE.U32.AND P3, PT, R3, 0x7fffffa1, PT ;  /* 0x7fffffa10300780c */ /* 0x000fe20003f66070 */
[----:B------:R-:W-:Y:S01]  /*1490*/  VIADD R3, R246, 0xffffffcc ;  /* 0xffffffccf6037836 */ /* 0x000fe20000000000 */
[----:B------:R-:W-:Y:S01]  /*14a0*/  SEL R38, RZ, 0x4, P0 ;  /* 0x00000004ff267807 */ /* 0x000fe20000000000 */
[----:B------:R-:W-:Y:S01]  /*14b0*/  IMAD.IADD R35, R16, 0x1, R35 ;  /* 0x0000000110237824 */ /* 0x000fe200078e0223 */
[----:B------:R-:W-:Y:S01]  /*14c0*/  ISETP.GE.U32.AND P0, PT, R2, 0x7fffffa4, PT ;  /* 0x7fffffa40200780c */ /* 0x000fe20003f06070 */
[----:B------:R-:W-:Y:S01]  /*14d0*/  VIADD R2, R246, 0xffffffcd ;  /* 0xffffffcdf6027836 */ /* 0x000fe20000000000 */
[----:B------:R-:W-:Y:S01]  /*14e0*/  SEL R41, RZ, 0x7fff8, P6 ;  /* 0x0007fff8ff297807 */ /* 0x000fe20003000000 */
[----:B------:R-:W-:Y:S01]  /*14f0*/  IMAD.IADD R36, R36, 0x1, R39 ;  /* 0x0000000124247824 */ /* 0x000fe200078e0227 */
[----:B------:R-:W-:-:S02]  /*1500*/  SEL R43, RZ, 0x1fffe, P2 ;  /* 0x0001fffeff2b7807 */ /* 0x000fc40001000000 */
[----:B------:R-:W-:Y:S01]  /*1510*/  ISETP.GE.U32.AND P6, PT, R3, 0x7fffff8d, PT ;  /* 0x7fffff8d0300780c */ /* 0x000fe20003fc6070 */
[----:B------:R-:W-:Y:S01]  /*1520*/  VIADD R3, R246, 0xffffffce ;  /* 0xffffffcef6037836 */ /* 0x000fe20000000000 */
[----:B------:R-:W-:Y:S01]  /*1530*/  ISETP.GE.U32.AND P2, PT, R4, 0x7fffffa3, PT ;  /* 0x7fffffa30400780c */ /* 0x000fe20003f46070 */
[----:B------:R-:W-:Y:S01]  /*1540*/  IMAD.IADD R40, R40, 0x1, R43 ;  /* 0x0000000128287824 */ /* 0x000fe200078e022b */
[----:B------:R-:W-:Y:S02]  /*1550*/  SEL R47, RZ, 0x1fffe, P1 ;  /* 0x0001fffeff2f7807 */ /* 0x000fe40000800000 */
[----:B------:R-:W-:Y:S01]  /*1560*/  ISETP.GE.U32.AND P1, PT, R2, 0x7fffff8e, PT ;  /* 0x7fffff8e0200780c */ /* 0x000fe20003f26070 */
[C---:B------:R-:W-:Y:S01]  /*1570*/  VIADD R2, R246.reuse, 0xffffffcf ;  /* 0xffffffcff6027836 */ /* 0x040fe20000000000 */
[----:B------:R-:W-:Y:S02]  /*1580*/  SEL R42, RZ, 0x4, P2 ;  /* 0x00000004ff2a7807 */ /* 0x000fe40001000000 */
[----:B------:R-:W-:Y:S01]  /*1590*/  ISETP.GE.U32.AND P2, PT, R3, 0x7fffff8f, PT ;  /* 0x7fffff8f0300780c */ /* 0x000fe20003f46070 */
[----:B------:R-:W-:Y:S01]  /*15a0*/  VIADD R3, R246, 0xffffffc8 ;  /* 0xffffffc8f6037836 */ /* 0x000fe20000000000 */
[----:B------:R-:W-:-:S02]  /*15b0*/  SEL R45, RZ, 0x7fff8, P0 ;  /* 0x0007fff8ff2d7807 */ /* 0x000fc40000000000 */
[----:B------:R-:W-:Y:S01]  /*15c0*/  ISETP.GE.U32.AND P0, PT, R2, 0x7fffff90, PT ;  /* 0x7fffff900200780c */ /* 0x000fe20003f06070 */
[C---:B------:R-:W-:Y:S01]  /*15d0*/  VIADD R2, R246.reuse, 0xffffffc9 ;  /* 0xffffffc9f6027836 */ /* 0x040fe20000000000 */
[----:B------:R-:W-:Y:S02]  /*15e0*/  SEL R4, RZ, 0x1, P6 ;  /* 0x00000001ff047807 */ /* 0x000fe40003000000 */
[----:B------:R-:W-:Y:S01]  /*15f0*/  ISETP.GE.U32.AND P6, PT, R3, 0x7fffff89, PT ;  /* 0x7fffff890300780c */ /* 0x000fe20003fc6070 */
[----:B------:R-:W-:Y:S01]  /*1600*/  VIADD R3, R246, 0xffffffca ;  /* 0xffffffcaf6037836 */ /* 0x000fe20000000000 */
[----:B------:R-:W-:Y:S01]  /*1610*/  ISETP.GE.U32.AND P5, PT, R6, 0x7fffffb8, PT ;  /* 0x7fffffb80600780c */ /* 0x000fe20003fa6070 */
[----:B------:R-:W-:Y:S01]  /*1620*/  VIADD R6, R246, 0xffffffcb ;  /* 0xffffffcbf6067836 */ /* 0x000fe20000000000 */
[----:B------:R-:W-:Y:S02]  /*1630*/  SEL R5, RZ, 0x1fffe, P1 ;  /* 0x0001fffeff057807 */ /* 0x000fe40000800000 */
[----:B------:R-:W-:-:S02]  /*1640*/  ISETP.GE.U32.AND P1, PT, R2, 0x7fffff8a, PT ;  /* 0x7fffff8a0200780c */ /* 0x000fc40003f26070 */
[----:B------:R-:W-:Y:S01]  /*1650*/  SEL R2, RZ, 0x4, P2 ;  /* 0x00000004ff027807 */ /* 0x000fe20001000000 */
[----:B------:R-:W-:Y:S01]  /*1660*/  IMAD.IADD R4, R4, 0x1, R5 ;  /* 0x0000000104047824 */ /* 0x000fe200078e0205 */
[----:B------:R-:W-:Y:S02]  /*1670*/  ISETP.GE.U32.AND P2, PT, R3, 0x7fffff8b, PT ;  /* 0x7fffff8b0300780c */ /* 0x000fe40003f46070 */
[----:B------:R-:W-:Y:S02]  /*1680*/  SEL R3, RZ, 0x7fff8, P0 ;  /* 0x0007fff8ff037807 */ /* 0x000fe40000000000 */
[----:B------:R-:W-:Y:S01]  /*1690*/  ISETP.GE.U32.AND P0, PT, R6, 0x7fffff8c, PT ;  /* 0x7fffff8c0600780c */ /* 0x000fe20003f06070 */
[C---:B------:R-:W-:Y:S01]  /*16a0*/  VIADD R6, R246.reuse, 0xffffffc5 ;  /* 0xffffffc5f6067836 */ /* 0x040fe20000000000 */
[----:B------:R-:W-:Y:S02]  /*16b0*/  SEL R8, RZ, 0x1, P6 ;  /* 0x00000001ff087807 */ /* 0x000fe40003000000 */
[----:B------:R-:W-:Y:S01]  /*16c0*/  ISETP.GE.U32.AND P6, PT, R7, 0x7fffff85, PT ;  /* 0x7fffff850700780c */ /* 0x000fe20003fc6070 */
[----:B------:R-:W-:Y:S01]  /*16d0*/  VIADD R7, R246, 0xffffffc6 ;  /* 0xffffffc6f6077836 */ /* 0x000fe20000000000 */
[----:B------:R-:W-:-:S02]  /*16e0*/  SEL R9, RZ, 0x1fffe, P1 ;  /* 0x0001fffeff097807 */ /* 0x000fc40000800000 */
[----:B------:R-:W-:Y:S02]  /*16f0*/  ISETP.GE.U32.AND P1, PT, R6, 0x7fffff86, PT ;  /* 0x7fffff860600780c */ /* 0x000fe40003f26070 */
[----:B------:R-:W-:Y:S01]  /*1700*/  SEL R6, RZ, 0x4, P2 ;  /* 0x00000004ff067807 */ /* 0x000fe20001000000 */
[----:B------:R-:W-:Y:S01]  /*1710*/  IMAD.IADD R8, R8, 0x1, R9 ;  /* 0x0000000108087824 */ /* 0x000fe200078e0209 */
[----:B------:R-:W-:Y:S02]  /*1720*/  ISETP.GE.U32.AND P2, PT, R7, 0x7fffff87, PT ;  /* 0x7fffff870700780c */ /* 0x000fe40003f46070 */
[----:B------:R-:W-:Y:S02]  /*1730*/  SEL R7, RZ, 0x7fff8, P0 ;  /* 0x0007fff8ff077807 */ /* 0x000fe40000000000 */
[----:B------:R-:W-:Y:S01]  /*1740*/  ISETP.GE.U32.AND P0, PT, R11, 0x7fffff88, PT ;  /* 0x7fffff880b00780c */ /* 0x000fe20003f06070 */
[----:B------:R-:W-:Y:S01]  /*1750*/  VIADD R11, R246, 0xffffffc0 ;  /* 0xffffffc0f60b7836 */ /* 0x000fe20000000000 */
[----:B------:R-:W-:-:S02]  /*1760*/  SEL R12, RZ, 0x1, P6 ;  /* 0x00000001ff0c7807 */ /* 0x000fc40003000000 */
[----:B------:R-:W-:Y:S02]  /*1770*/  ISETP.GE.U32.AND P6, PT, R10, 0x7fffff82, PT ;  /* 0x7fffff820a00780c */ /* 0x000fe40003fc6070 */
[----:B------:R-:W-:Y:S02]  /*1780*/  SEL R13, RZ, 0x1fffe, P1 ;  /* 0x0001fffeff0d7807 */ /* 0x000fe40000800000 */
[----:B------:R-:W-:Y:S02]  /*1790*/  SEL R10, RZ, 0x4, P2 ;  /* 0x00000004ff0a7807 */ /* 0x000fe40001000000 */
[----:B------:R-:W-:Y:S01]  /*17a0*/  ISETP.GE.U32.AND P1, PT, R11, 0x7fffff81, PT ;  /* 0x7fffff810b00780c */ /* 0x000fe20003f26070 */
[----:B------:R-:W-:Y:S01]  /*17b0*/  IMAD.IADD R12, R12, 0x1, R13 ;  /* 0x000000010c0c7824 */ /* 0x000fe200078e020d */
[----:B------:R-:W-:Y:S01]  /*17c0*/  ISETP.GE.U32.AND P2, PT, R14, 0x7fffff83, PT ;  /* 0x7fffff830e00780c */ /* 0x000fe20003f46070 */
[----:B------:R-:W-:Y:S01]  /*17d0*/  VIADD R14, R246, 0xffffffdc ;  /* 0xffffffdcf60e7836 */ /* 0x000fe20000000000 */
[----:B------:R-:W-:-:S02]  /*17e0*/  SEL R11, RZ, 0x7fff8, P0 ;  /* 0x0007fff8ff0b7807 */ /* 0x000fc40000000000 */
[----:B------:R-:W-:Y:S01]  /*17f0*/  ISETP.GE.U32.AND P0, PT, R15, 0x7fffff84, PT ;  /* 0x7fffff840f00780c */ /* 0x000fe20003f06070 */
[----:B------:R-:W-:Y:S01]  /*1800*/  VIADD R15, R246, 0xffffffdd ;  /* 0xffffffddf60f7836 */ /* 0x000fe20000000000 */
[----:B------:R-:W-:Y:S02]  /*1810*/  SEL R17, RZ, 0x1fffe, P6 ;  /* 0x0001fffeff117807 */ /* 0x000fe40003000000 */
[----:B------:R-:W-:Y:S02]  /*1820*/  ISETP.GE.U32.AND P6, PT, R14, 0x7fffff9d, PT ;  /* 0x7fffff9d0e00780c */ /* 0x000fe40003fc6070 */
[----:B------:R-:W-:Y:S02]  /*1830*/  SEL R14, RZ, 0x4, P2 ;  /* 0x00000004ff0e7807 */ /* 0x000fe40001000000 */
[----:B------:R-:W-:Y:S02]  /*1840*/  ISETP.GE.U32.AND P2, PT, R15, 0x7fffff9e, PT ;  /* 0x7fffff9e0f00780c */ /* 0x000fe40003f46070 */
[----:B------:R-:W-:-:S02]  /*1850*/  SEL R15, RZ, 0x7fff8, P0 ;  /* 0x0007fff8ff0f7807 */ /* 0x000fc40000000000 */
[----:B------:R-:W-:Y:S01]  /*1860*/  ISETP.GE.U32.AND P0, PT, R18, 0x7fffff9f, PT ;  /* 0x7fffff9f1200780c */ /* 0x000fe20003f06070 */
[C---:B------:R-:W-:Y:S01]  /*1870*/  VIADD R18, R246.reuse, 0xffffffd8 ;  /* 0xffffffd8f6127836 */ /* 0x040fe20000000000 */
[----:B------:R-:W-:Y:S02]  /*1880*/  SEL R20, RZ, 0x1, P6 ;  /* 0x00000001ff147807 */ /* 0x000fe40003000000 */
[----:B------:R-:W-:Y:S01]  /*1890*/  ISETP.GE.U32.AND P6, PT, R19, 0x7fffffa0, PT ;  /* 0x7fffffa01300780c */ /* 0x000fe20003fc6070 */
[----:B------:R-:W-:Y:S01]  /*18a0*/  VIADD R19, R246, 0xffffffd9 ;  /* 0xffffffd9f6137836 */ /* 0x000fe20000000000 */
[----:B------:R-:W-:Y:S02]  /*18b0*/  SEL R21, RZ, 0x1fffe, P2 ;  /* 0x0001fffeff157807 */ /* 0x000fe40001000000 */
[----:B------:R-:W-:Y:S02]  /*18c0*/  ISETP.GE.U32.AND P2, PT, R18, 0x7fffff99, PT ;  /* 0x7fffff991200780c */ /* 0x000fe40003f46070 */
[----:B------:R-:W-:Y:S01]  /*18d0*/  SEL R18, RZ, 0x4, P0 ;  /* 0x00000004ff127807 */ /* 0x000fe20000000000 */
[----:B------:R-:W-:Y:S01]  /*18e0*/  IMAD.IADD R20, R20, 0x1, R21 ;  /* 0x0000000114147824 */ /* 0x000fe200078e0215 */
[----:B------:R-:W-:-:S02]  /*18f0*/  ISETP.GE.U32.AND P0, PT, R19, 0x7fffff9a, PT ;  /* 0x7fffff9a1300780c */ /* 0x000fc40003f06070 */
[----:B------:R-:W-:Y:S02]  /*1900*/  SEL R19, RZ, 0x7fff8, P6 ;  /* 0x0007fff8ff137807 */ /* 0x000fe40003000000 */
[----:B------:R-:W-:Y:S01]  /*1910*/  ISETP.GE.U32.AND P6, PT, R22, 0x7fffff9b, PT ;  /* 0x7fffff9b1600780c */ /* 0x000fe20003fc6070 */
[C---:B------:R-:W-:Y:S01]  /*1920*/  VIADD R22, R246.reuse, 0xffffffd4 ;  /* 0xffffffd4f6167836 */ /* 0x040fe20000000000 */
[----:B------:R-:W-:Y:S02]  /*1930*/  SEL R24, RZ, 0x1, P2 ;  /* 0x00000001ff187807 */ /* 0x000fe40001000000 */
        /* <DEDUP_REMOVED lines=19> */
[----:B------:R-:W-:Y:S02]  /*1a70*/  ISETP.GE.U32.AND P0, PT, R30, 0x7fffff93, PT ;  /* 0x7fffff931e00780c */ /* 0x000fe40003f06070 */
[----:B------:R-:W-:-:S02]  /*1a80*/  SEL R30, RZ, 0x1, P6 ;  /* 0x00000001ff1e7807 */ /* 0x000fc40003000000 */
[----:B------:R-:W-:Y:S02]  /*1a90*/  ISETP.GE.U32.AND P6, PT, R31, 0x7fffff94, PT ;  /* 0x7fffff941f00780c */ /* 0x000fe40003fc6070 */
[----:B------:R-:W-:Y:S02]  /*1aa0*/  SEL R31, RZ, 0x1fffe, P2 ;  /* 0x0001fffeff1f7807 */ /* 0x000fe40001000000 */
[----:B------:R-:W-:Y:S02]  /*1ab0*/  ISETP.GE.U32.AND P2, PT, R44, 0x7fffffbf, PT ;  /* 0x7fffffbf2c00780c */ /* 0x000fe40003f46070 */
[----:B------:R-:W-:Y:S01]  /*1ac0*/  SEL R44, RZ, 0x1, P3 ;  /* 0x00000001ff2c7807 */ /* 0x000fe20001800000 */
[----:B------:R-:W-:Y:S01]  /*1ad0*/  IMAD.IADD R30, R30, 0x1, R31 ;  /* 0x000000011e1e7824 */ /* 0x000fe200078e021f */
[----:B------:R-:W-:Y:S02]  /*1ae0*/  SEL R16, RZ, 0x1, P1 ;  /* 0x00000001ff107807 */ /* 0x000fe40000800000 */
[----:B------:R-:W-:Y:S01]  /*1af0*/  LOP3.LUT R4, R4, 0x3, RZ, 0xc0, !PT ;  /* 0x0000000304047812 */ /* 0x000fe200078ec0ff */
[----:B------:R-:W-:Y:S01]  /*1b00*/  IMAD.IADD R44, R44, 0x1, R47 ;  /* 0x000000012c2c7824 */ /* 0x000fe200078e022f */
[----:B------:R-:W-:Y:S01]  /*1b10*/  LOP3.LUT R30, R30, 0x3, RZ, 0xc0, !PT ;  /* 0x000000031e1e7812 */ /* 0x000fe200078ec0ff */
[----:B------:R-:W-:Y:S01]  /*1b20*/  IMAD.IADD R16, R16, 0x1, R17 ;  /* 0x0000000110107824 */ /* 0x000fe200078e0211 */
[----:B------:R-:W-:-:S02]  /*1b30*/  IADD3 R2, PT, PT, R4, R3, R2 ;  /* 0x0000000304027210 */ /* 0x000fc40007ffe002 */
[----:B------:R-:W-:Y:S02]  /*1b40*/  LOP3.LUT R44, R44, 0x3, RZ, 0xc0, !PT ;  /* 0x000000032c2c7812 */ /* 0x000fe400078ec0ff */
[----:B------:R-:W-:Y:S02]  /*1b50*/  LOP3.LUT R16, R16, 0x3, RZ, 0xc0, !PT ;  /* 0x0000000310107812 */ /* 0x000fe400078ec0ff */
[----:B------:R-:W-:Y:S02]  /*1b60*/  SEL R3, RZ, 0x4, P0 ;  /* 0x00000004ff037807 */ /* 0x000fe40000000000 */
[----:B------:R-:W-:Y:S02]  /*1b70*/  SEL R4, RZ, 0x7fff8, P6 ;  /* 0x0007fff8ff047807 */ /* 0x000fe40003000000 */
[----:B------:R-:W-:Y:S02]  /*1b80*/  LOP3.LUT R40, R40, 0x3, RZ, 0xc0, !PT ;  /* 0x0000000328287812 */ /* 0x000fe400078ec0ff */
[----:B------:R-:W-:-:S02]  /*1b90*/  IADD3 R42, PT, PT, R44, R45, R42 ;  /* 0x0000002d2c2a7210 */ /* 0x000fc40007ffe02a */
[----:B------:R-:W-:Y:S02]  /*1ba0*/  LOP3.LUT R12, R12, 0x3, RZ, 0xc0, !PT ;  /* 0x000000030c0c7812 */ /* 0x000fe400078ec0ff */
[----:B------:R-:W-:Y:S02]  /*1bb0*/  IADD3 R14, PT, PT, R16, R15, R14 ;  /* 0x0000000f100e7210 */ /* 0x000fe40007ffe00e */
[----:B------:R-:W-:Y:S02]  /*1bc0*/  LOP3.LUT R36, R36, 0x3, RZ, 0xc0, !PT ;  /* 0x0000000324247812 */ /* 0x000fe400078ec0ff */
[----:B------:R-:W-:Y:S02]  /*1bd0*/  LOP3.LUT R8, R8, 0x3, RZ, 0xc0, !PT ;  /* 0x0000000308087812 */ /* 0x000fe400078ec0ff */
[----:B------:R-:W-:Y:S02]  /*1be0*/  LOP3.LUT R24, R24, 0x3, RZ, 0xc0, !PT ;  /* 0x0000000318187812 */ /* 0x000fe400078ec0ff */
[----:B------:R-:W-:-:S02]  /*1bf0*/  IADD3 R4, PT, PT, R30, R4, R3 ;  /* 0x000000041e047210 */ /* 0x000fc40007ffe003 */
[----:B------:R-:W-:Y:S02]  /*1c00*/  IADD3 R38, PT, PT, R40, R41, R38 ;  /* 0x0000002928267210 */ /* 0x000fe40007ffe026 */
[----:B------:R-:W-:Y:S02]  /*1c10*/  IADD3 R10, PT, PT, R12, R11, R10 ;  /* 0x0000000b0c0a7210 */ /* 0x000fe40007ffe00a */
[----:B------:R-:W-:Y:S02]  /*1c20*/  LOP3.LUT R5, R42, 0xf, RZ, 0xc0, !PT ;  /* 0x0000000f2a057812 */ /* 0x000fe400078ec0ff */
[----:B------:R-:W-:Y:S02]  /*1c30*/  LOP3.LUT R3, R14, 0xf, RZ, 0xc0, !PT ;  /* 0x0000000f0e037812 */ /* 0x000fe400078ec0ff */
[----:B------:R-:W-:Y:S01]  /*1c40*/  IADD3 R34, PT, PT, R36, R37, R34 ;  /* 0x0000002524227210 */ /* 0x000fe20007ffe022 */
[----:B------:R-:W-:Y:S01]  /*1c50*/  IMAD R38, R38, 0x10, R5 ;  /* 0x0000001026267824 */ /* 0x000fe200078e0205 */
[----:B------:R-:W-:Y:S01]  /*1c60*/  IADD3 R6, PT, PT, R8, R7, R6 ;  /* 0x0000000708067210 */ /* 0x000fe20007ffe006 */
[----:B------:R-:W-:Y:S01]  /*1c70*/  IMAD R10, R10, 0x10, R3 ;  /* 0x000000100a0a7824 */ /* 0x000fe200078e0203 */
[----:B------:R-:W-:Y:S01]  /*1c80*/  IADD3 R22, PT, PT, R24, R23, R22 ;  /* 0x0000001718167210 */ /* 0x000fe20007ffe016 */
[----:B------:R-:W-:Y:S01]  /*1c90*/  IMAD.SHL.U32 R9, R34, 0x100, RZ ;  /* 0x0000010022097824 */ /* 0x000fe200078e00ff */
[----:B------:R-:W-:Y:S01]  /*1ca0*/  LOP3.LUT R35, R35, 0x3, RZ, 0xc0, !PT ;  /* 0x0000000323237812 */ /* 0x000fe200078ec0ff */
[----:B------:R-:W-:Y:S01]  /*1cb0*/  IMAD.SHL.U32 R3, R6, 0x100, RZ ;  /* 0x0000010006037824 */ /* 0x000fe200078e00ff */
[----:B------:R-:W-:Y:S01]  /*1cc0*/  LOP3.LUT R20, R20, 0x3, RZ, 0xc0, !PT ;  /* 0x0000000314147812 */ /* 0x000fe200078ec0ff */
[----:B------:R-:W-:Y:S01]  /*1cd0*/  IMAD.SHL.U32 R5, R22, 0x100, RZ ;  /* 0x0000010016057824 */ /* 0x000fe200078e00ff */
[----:B------:R-:W-:-:S02]  /*1ce0*/  LOP3.LUT R28, R28, 0x3, RZ, 0xc0, !PT ;  /* 0x000000031c1c7812 */ /* 0x000fc400078ec0ff */
[----:B------:R-:W-:Y:S02]  /*1cf0*/  IADD3 R32, PT, PT, R35, R33, R32 ;  /* 0x0000002123207210 */ /* 0x000fe40007ffe020 */
[----:B------:R-:W-:Y:S02]  /*1d00*/  IADD3 R18, PT, PT, R20, R19, R18 ;  /* 0x0000001314127210 */ /* 0x000fe40007ffe012 */
[----:B------:R-:W-:Y:S02]  /*1d10*/  IADD3 R26, PT, PT, R28, R27, R26 ;  /* 0x0000001b1c1a7210 */ /* 0x000fe40007ffe01a */
[----:B------:R-:W-:Y:S02]  /*1d20*/  LOP3.LUT R7, R4, 0xf, RZ, 0xc0, !PT ;  /* 0x0000000f04077812 */ /* 0x000fe400078ec0ff */
[----:B------:R-:W-:Y:S02]  /*1d30*/  LOP3.LUT R9, R9, 0xf00, RZ, 0xe2, !PT ;  /* 0x00000f0009097812 */ /* 0x000fe400078ee2ff */
[----:B------:R-:W-:Y:S01]  /*1d40*/  LOP3.LUT R3, R3, 0xf00, RZ, 0xe2, !PT ;  /* 0x00000f0003037812 */ /* 0x000fe200078ee2ff */
[----:B------:R-:W-:Y:S01]  /*1d50*/  IMAD R7, R26, 0x10, R7 ;  /* 0x000000101a077824 */ /* 0x000fe200078e0207 */
[----:B------:R-:W-:Y:S01]  /*1d60*/  LOP3.LUT R5, R5, 0xf00, RZ, 0xe2, !PT ;  /* 0x00000f0005057812 */ /* 0x000fe200078ee2ff */
[----:B------:R-:W-:Y:S01]  /*1d70*/  IMAD R9, R32, 0x1000, R9 ;  /* 0x0000100020097824 */ /* 0x000fe200078e0209 */
[----:B------:R-:W-:Y:S01]  /*1d80*/  ISETP.NE.U32.AND P0, PT, R49, RZ, PT ;  /* 0x000000ff3100720c */ /* 0x000fe20003f05070 */
[----:B------:R-:W-:-:S02]  /*1d90*/  IMAD R2, R2, 0x1000, R3 ;  /* 0x0000100002027824 */ /* 0x000fc400078e0203 */
[----:B------:R-:W-:Y:S01]  /*1da0*/  IMAD R5, R18, 0x1000, R5 ;  /* 0x0000100012057824 */ /* 0x000fe200078e0205 */
[----:B---3--:R-:W-:Y:S09]  /*1db0*/  BRA.U UP0, `(.L_x_5) ;  /* 0x0000000100187547 */ /* 0x008ff2000b800000 */
[----:B------:R-:W-:Y:S01]  /*1dc0*/  ELECT P6, URZ, PT ;  /* 0x0000000000ff782f */ /* 0x000fe200038c0000 */
[----:B------:R-:W-:Y:S01]  /*1dd0*/  IMAD.MOV.U32 R3, RZ, RZ, 0x1 ;  /* 0x00000001ff037424 */ /* 0x000fe200078e00ff */
[----:B------:R-:W-:Y:S01]  /*1de0*/  UMOV UR5, 0x40 ;  /* 0x0000004000057882 */ /* 0x000fe20000000000 */
[----:B------:R-:W-:Y:S01]  /*1df0*/  UVIRTCOUNT.DEALLOC.SMPOOL 0x80 ;  /* 0x000000800000784c */ /* 0x000fe20000000000 */
[----:B------:R-:W-:-:S09]  /*1e00*/  ULEA UR5, UR6, UR5, 0x18 ;  /* 0x0000000506057291 */ /* 0x000fd2000f8ec0ff */
[----:B------:R0:W-:Y:S03]  /*1e10*/  @P6 STS.U8 [UR5], R3 ;  /* 0x00000003ff006988 */ /* 0x0001e60008000005 */
.L_x_5:
[----:B------:R-:W-:Y:S01]  /*1e20*/  STTM.x128 tmem[UR10], RZ ;  /* 0x000000ff000079ed */ /* 0x000fe200083c000a */
[----:B------:R-:W1:Y:S02]  /*1e30*/  FENCE.VIEW.ASYNC.T ;  /* 0x00000000000073c6 */ /* 0x000e640000000200 */
[----:B-1----:R-:W-:Y:S01]  /*1e40*/  VOTEU.ALL UP1, P0 ;  /* 0x0000000000ff7886 */ /* 0x002fe20000020000 */
[----:B------:R-:W-:Y:S01]  /*1e50*/  VOTEU.ALL UP2, P0 ;  /* 0x0000000000ff7886 */ /* 0x000fe20000040000 */
[----:B------:R-:W1:Y:S01]  /*1e60*/  LDCU.64 UR14, c[0x0][0x3a8] ;  /* 0x00007500ff0e77ac */ /* 0x000e620008000a00 */
[----:B0-----:R-:W-:Y:S02]  /*1e70*/  LOP3.LUT R3, R10, 0xff, RZ, 0xc0, !PT ;  /* 0x000000ff0a037812 */ /* 0x001fe400078ec0ff */
[----:B------:R-:W-:-:S04]  /*1e80*/  @!UP1 UIADD3 UR20, UPT, UPT, -UR4, 0x100000, URZ ;  /* 0x0010000004149890 */ /* 0x000fc8000fffe1ff */
[----:B------:R-:W-:Y:S02]  /*1e90*/  @!UP1 USHF.L.U32 UR21, UR20, 0xb, URZ ;  /* 0x0000000b14159899 */ /* 0x000fe400080006ff */
[----:B------:R-:W-:Y:S01]  /*1ea0*/  @!UP1 USHF.L.U32 UR20, UR20, 0x1, URZ ;  /* 0x0000000114149899 */ /* 0x000fe200080006ff */
[----:B------:R-:W-:Y:S01]  /*1eb0*/  BAR.SYNC.DEFER_BLOCKING 0x0 ;  /* 0x0000000000007b1d */ /* 0x000fe20000010000 */
[----:B------:R-:W-:Y:S01]  /*1ec0*/  LOP3.LUT R4, R7, 0xff, RZ, 0xc0, !PT ;  /* 0x000000ff07047812 */ /* 0x000fe200078ec0ff */
[----:B------:R-:W-:Y:S01]  /*1ed0*/  IMAD.IADD R2, R2, 0x1, R3 ;  /* 0x0000000102027824 */ /* 0x000fe200078e0203 */
[----:B------:R-:W-:Y:S01]  /*1ee0*/  LOP3.LUT R38, R38, 0xff, RZ, 0xc0, !PT ;  /* 0x000000ff26267812 */ /* 0x000fe200078ec0ff */
[----:B------:R-:W-:Y:S01]  /*1ef0*/  IMAD R3, R46, UR11, RZ ;  /* 0x0000000b2e037c24 */ /* 0x000fe2000f8e02ff */
[----:B------:R-:W-:Y:S01]  /*1f00*/  PRMT R136, RZ, 0x7610, R136 ;  /* 0x00007610ff887816 */ /* 0x000fe20000000088 */
[----:B------:R-:W-:Y:S01]  /*1f10*/  IMAD.IADD R5, R5, 0x1, R4 ;  /* 0x0000000105057824 */ /* 0x000fe200078e0204 */
[----:B------:R-:W-:Y:S01]  /*1f20*/  LOP3.LUT R121, R121, 0xfffffffd, RZ, 0xc0, !PT ;  /* 0xfffffffd79797812 */ /* 0x000fe200078ec0ff */
[----:B------:R-:W-:-:S03]  /*1f30*/  IMAD.IADD R9, R9, 0x1, R38 ;  /* 0x0000000109097824 */ /* 0x000fc600078e0226 */
[----:B------:R-:W-:Y:S01]  /*1f40*/  PRMT R117, R2, 0x5410, R5 ;  /* 0x0000541002757816 */ /* 0x000fe20000000005 */
[----:B------:R-:W-:Y:S01]  /*1f50*/  IMAD R5, R48, UR11, RZ ;  /* 0x0000000b30057c24 */ /* 0x000fe2000f8e02ff */
[C---:B------:R-:W-:Y:S01]  /*1f60*/  IADD3 R2, P6, PT, R3.reuse, UR16, RZ ;  /* 0x0000001003027c10 */ /* 0x040fe2000ffde0ff */
[----:B-1----:R-:W-:Y:S01]  /*1f70*/  USHF.L.U32 UR5, UR14, 0x3, URZ ;  /* 0x000000030e057899 */ /* 0x002fe200080006ff */
[----:B------:R-:W-:Y:S02]  /*1f80*/  PRMT R133, RZ, 0x7610, R133 ;  /* 0x00007610ff857816 */ /* 0x000fe40000000085 */
[----:B------:R-:W-:Y:S02]  /*1f90*/  LEA.HI.X.SX32 R3, R3, UR17, 0x1, P6 ;  /* 0x0000001103037c11 */ /* 0x000fe4000b0f0eff */
[----:B------:R-:W-:Y:S01]  /*1fa0*/  IADD3 R4, P6, PT, R5, UR16, RZ ;  /* 0x0000001005047c10 */ /* 0x000fe2000ffde0ff */
[----:B------:R-:W0:Y:S02]  /*1fb0*/  FENCE.VIEW.ASYNC.S ;  /* 0x00000000000073c6 */ /* 0x000e240000000000 */
[----:B0-----:R-:W0:Y:S02]  /*1fc0*/  @!UP2 SYNCS.EXCH.64 URZ, [UR12], UR20 ;  /* 0x000000140cffa5b2 */ /* 0x001e240008000100 */
[----:B0-----:R-:W-:Y:S01]  /*1fd0*/  BAR.SYNC.DEFER_BLOCKING 0x0 ;  /* 0x0000000000007b1d */ /* 0x001fe20000010000 */
[----:B------:R-:W-:Y:S01]  /*1fe0*/  LOP3.LUT R96, R9, 0xffff, RZ, 0xc0, !PT ;  /* 0x0000ffff09607812 */ /* 0x000fe200078ec0ff */
[----:B------:R-:W-:Y:S01]  /*1ff0*/  USHF.R.S32.HI UR11, URZ, 0x1f, UR5 ;  /* 0x0000001fff0b7899 */ /* 0x000fe20008011405 */
[----:B------:R-:W-:-:S02]  /*2000*/  LEA.HI.X.SX32 R5, R5, UR17, 0x1, P6 ;  /* 0x0000001105057c11 */ /* 0x000fc4000b0f0eff */
[----:B------:R-:W-:Y:S02]  /*2010*/  SHF.R.U32.HI R7, RZ, 0xf, R96 ;  /* 0x0000000fff077819 */ /* 0x000fe40000011660 */
[----:B------:R-:W-:Y:S01]  /*2020*/  IADD3 R6, P6, PT, R2, UR5, RZ ;  /* 0x0000000502067c10 */ /* 0x000fe2000ffde0ff */
[----:B------:R-:W-:Y:S01]  /*2030*/  USHF.L.U32 UR6, UR14, 0x4, URZ ;  /* 0x000000040e067899 */ /* 0x000fe200080006ff */
[----:B------:R-:W-:Y:S02]  /*2040*/  PRMT R137, RZ, 0x7610, R137 ;  /* 0x00007610ff897816 */ /* 0x000fe40000000089 */
[----:B------:R-:W-:Y:S01]  /*2050*/  PRMT R140, RZ, 0x7610, R140 ;  /* 0x00007610ff8c7816 */ /* 0x000fe2000000008c */
[----:B------:R-:W-:Y:S01]  /*2060*/  USHF.R.S32.HI UR13, URZ, 0x1f, UR6 ;  /* 0x0000001fff0d7899 */ /* 0x000fe20008011406 */
[----:B------:R-:W-:Y:S02]  /*2070*/  SHF.R.U32.HI R12, RZ, 0x7, R96 ;  /* 0x00000007ff0c7819 */ /* 0x000fe40000011660 */
[----:B------:R-:W-:-:S02]  /*2080*/  PRMT R138, RZ, 0x7610, R138 ;  /* 0x00007610ff8a7816 */ /* 0x000fc4000000008a */
[----:B------:R-:W-:Y:S02]  /*2090*/  PRMT R143, RZ, 0x7610, R143 ;  /* 0x00007610ff8f7816 */ /* 0x000fe4000000008f */
[----:B------:R-:W-:Y:S02]  /*20a0*/  PRMT R142, RZ, 0x7610, R142 ;  /* 0x00007610ff8e7816 */ /* 0x000fe4000000008e */
[----:B------:R-:W-:Y:S02]  /*20b0*/  PRMT R141, RZ, 0x7610, R141 ;  /* 0x00007610ff8d7816 */ /* 0x000fe4000000008d */
[----:B------:R-:W-:Y:S01]  /*20c0*/  PRMT R144, RZ, 0x7610, R144 ;  /* 0x00007610ff907816 */ /* 0x000fe20000000090 */
[----:B------:R-:W2:Y:S01]  /*20d0*/  @!P4 LDG.E.U8 R136, desc[UR24][R2.64] ;  /* 0x000000180288c981 */ /* 0x000ea2000c1e1100 */
[----:B------:R-:W-:Y:S02]  /*20e0*/  PRMT R147, RZ, 0x7610, R147 ;  /* 0x00007610ff937816 */ /* 0x000fe40000000093 */
[----:B------:R-:W-:Y:S01]  /*20f0*/  PRMT R146, RZ, 0x7610, R146 ;  /* 0x00007610ff927816 */ /* 0x000fe20000000092 */
[----:B------:R-:W3:Y:S01]  /*2100*/  @!P4 LDG.E.U8 R133, desc[UR24][R4.64] ;  /* 0x000000180485c981 */ /* 0x000ee2000c1e1100 */
[----:B------:R-:W-:-:S02]  /*2110*/  LOP3.LUT P4, RZ, R7, 0x1, RZ, 0xc0, !PT ;  /* 0x0000000107ff7812 */ /* 0x000fc4000788c0ff */
[----:B------:R-:W-:Y:S02]  /*2120*/  IADD3.X R7, PT, PT, R3, UR11, RZ, P6, !PT ;  /* 0x0000000b03077c10 */ /* 0x000fe4000b7fe4ff */
[----:B------:R-:W-:Y:S02]  /*2130*/  IADD3 R8, P6, PT, R4, UR5, RZ ;  /* 0x0000000504087c10 */ /* 0x000fe4000ffde0ff */
[----:B------:R-:W-:Y:S01]  /*2140*/  PRMT R150, RZ, 0x7610, R150 ;  /* 0x00007610ff967816 */ /* 0x000fe20000000096 */
[----:B------:R-:W4:Y:S01]  /*2150*/  @!P5 LDG.E.U8 R137, desc[UR24][R6.64] ;  /* 0x000000180689d981 */ /* 0x000f22000c1e1100 */
[----:B------:R-:W-:Y:S02]  /*2160*/  IADD3.X R9, PT, PT, R5, UR11, RZ, P6, !PT ;  /* 0x0000000b05097c10 */ /* 0x000fe4000b7fe4ff */
[----:B------:R-:W-:Y:S02]  /*2170*/  IADD3 R10, P6, PT, R2, UR6, RZ ;  /* 0x00000006020a7c10 */ /* 0x000fe4000ffde0ff */
[----:B------:R-:W-:Y:S01]  /*2180*/  PRMT R149, RZ, 0x7610, R149 ;  /* 0x00007610ff957816 */ /* 0x000fe20000000095 */
[----:B------:R-:W5:Y:S01]  /*2190*/  @!P5 LDG.E.U8 R140, desc[UR24][R8.64] ;  /* 0x00000018088cd981 */ /* 0x000f62000c1e1100 */
[----:B------:R-:W-:-:S02]  /*21a0*/  IADD3.X R11, PT, PT, R3, UR13, RZ, P6, !PT ;  /* 0x0000000d030b7c10 */ /* 0x000fc4000b7fe4ff */
[----:B------:R-:W-:Y:S01]  /*21b0*/  LOP3.LUT P5, RZ, R12, 0x1, RZ, 0xc0, !PT ;  /* 0x000000010cff7812 */ /* 0x000fe200078ac0ff */
[----:B------:R-:W-:Y:S01]  /*21c0*/  UIMAD UR5, UR14, 0x18, URZ ;  /* 0x000000180e0578a4 */ /* 0x000fe2000f8e02ff */
[----:B------:R-:W-:Y:S01]  /*21d0*/  IADD3 R12, P6, PT, R4, UR6, RZ ;  /* 0x00000006040c7c10 */ /* 0x000fe2000ffde0ff */
[----:B------:R-:W2:Y:S01]  /*21e0*/  @P4 LDG.E.U8 R138, desc[UR24][R10.64] ;  /* 0x000000180a8a4981 */ /* 0x000ea2000c1e1100 */
[----:B------:R-:W-:Y:S01]  /*21f0*/  SHF.R.U64 R15, R117, 0x1f, RZ ;  /* 0x0000001f750f7819 */ /* 0x000fe200000012ff */
[----:B------:R-:W-:Y:S01]  /*2200*/  USHF.R.S32.HI UR11, URZ, 0x1f, UR5 ;  /* 0x0000001fff0b7899 */ /* 0x000fe20008011405 */
[----:B------:R-:W-:Y:S02]  /*2210*/  IADD3.X R13, PT, PT, R5, UR13, RZ, P6, !PT ;  /* 0x0000000d050d7c10 */ /* 0x000fe4000b7fe4ff */
[----:B------:R-:W-:Y:S01]  /*2220*/  IADD3 R14, P6, PT, R2, UR5, RZ ;  /* 0x00000005020e7c10 */ /* 0x000fe2000ffde0ff */
[----:B------:R-:W-:Y:S01]  /*2230*/  USHF.L.U32 UR6, UR14, 0x5, URZ ;  /* 0x000000050e067899 */ /* 0x000fe200080006ff */
[----:B------:R-:W-:Y:S01]  /*2240*/  PRMT R148, RZ, 0x7610, R148 ;  /* 0x00007610ff947816 */ /* 0x000fe20000000094 */
[----:B------:R-:W2:Y:S01]  /*2250*/  @P4 LDG.E.U8 R143, desc[UR24][R12.64] ;  /* 0x000000180c8f4981 */ /* 0x000ea2000c1e1100 */
[----:B------:R-:W-:-:S02]  /*2260*/  LOP3.LUT P4, RZ, R15, 0x1, RZ, 0xc0, !PT ;  /* 0x000000010fff7812 */ /* 0x000fc4000788c0ff */
[----:B------:R-:W-:Y:S02]  /*2270*/  IADD3.X R15, PT, PT, R3, UR11, RZ, P6, !PT ;  /* 0x0000000b030f7c10 */ /* 0x000fe4000b7fe4ff */
[----:B------:R-:W-:Y:S01]  /*2280*/  IADD3 R16, P6, PT, R4, UR5, RZ ;  /* 0x0000000504107c10 */ /* 0x000fe2000ffde0ff */
[----:B------:R-:W-:Y:S01]  /*2290*/  USHF.R.S32.HI UR13, URZ, 0x1f, UR6 ;  /* 0x0000001fff0d7899 */ /* 0x000fe20008011406 */
[----:B------:R-:W-:Y:S01]  /*22a0*/  SHF.R.U64 R18, R117, 0x17, RZ ;  /* 0x0000001775127819 */ /* 0x000fe200000012ff */
[----:B------:R-:W2:Y:S01]  /*22b0*/  @P5 LDG.E.U8 R142, desc[UR24][R14.64] ;  /* 0x000000180e8e5981 */ /* 0x000ea2000c1e1100 */
[----:B------:R-:W-:Y:S02]  /*22c0*/  IADD3.X R17, PT, PT, R5, UR11, RZ, P6, !PT ;  /* 0x0000000b05117c10 */ /* 0x000fe4000b7fe4ff */
[----:B------:R-:W-:Y:S01]  /*22d0*/  IADD3 R19, P6, PT, R2, UR6, RZ ;  /* 0x0000000602137c10 */ /* 0x000fe2000ffde0ff */
[----:B------:R-:W-:Y:S01]  /*22e0*/  UIMAD UR5, UR14, 0x28, URZ ;  /* 0x000000280e0578a4 */ /* 0x000fe2000f8e02ff */
[----:B------:R-:W-:Y:S01]  /*22f0*/  PRMT R151, RZ, 0x7610, R151 ;  /* 0x00007610ff977816 */ /* 0x000fe20000000097 */
[----:B------:R-:W2:Y:S01]  /*2300*/  @P5 LDG.E.U8 R141, desc[UR24][R16.64] ;  /* 0x00000018108d5981 */ /* 0x000ea2000c1e1100 */
[----:B------:R-:W-:-:S02]  /*2310*/  IADD3.X R20, PT, PT, R3, UR13, RZ, P6, !PT ;  /* 0x0000000d03147c10 */ /* 0x000fc4000b7fe4ff */
[----:B------:R-:W-:Y:S01]  /*2320*/  IADD3 R21, P6, PT, R4, UR6, RZ ;  /* 0x0000000604157c10 */ /* 0x000fe2000ffde0ff */
[----:B------:R0:W-:Y:S01]  /*2330*/  STL [R1+0x8], R19 ;  /* 0x0000081301007387 */ /* 0x0001e20000100800 */
[----:B------:R-:W-:Y:S01]  /*2340*/  LOP3.LUT P5, RZ, R18, 0x1, RZ, 0xc0, !PT ;  /* 0x0000000112ff7812 */ /* 0x000fe200078ac0ff */
[----:B------:R-:W-:Y:S01]  /*2350*/  @P4 IMAD.MOV.U32 R18, RZ, RZ, R19 ;  /* 0x000000ffff124224 */ /* 0x000fe200078e0013 */
[----:B------:R-:W-:Y:S01]  /*2360*/  IADD3.X R23, PT, PT, R5, UR13, RZ, P6, !PT ;  /* 0x0000000d05177c10 */ /* 0x000fe2000b7fe4ff */
[----:B------:R-:W-:Y:S02]  /*2370*/  USHF.R.S32.HI UR11, URZ, 0x1f, UR5 ;  /* 0x0000001fff0b7899 */ /* 0x000fe40008011405 */
[----:B------:R-:W-:Y:S02]  /*2380*/  IADD3 R22, P6, PT, R2, UR5, RZ ;  /* 0x0000000502167c10 */ /* 0x000fe4000ffde0ff */
[----:B------:R-:W-:Y:S02]  /*2390*/  PRMT R152, RZ, 0x7610, R152 ;  /* 0x00007610ff987816 */ /* 0x000fe40000000098 */
[----:B------:R-:W-:Y:S01]  /*23a0*/  PRMT R163, RZ, 0x7610, R163 ;  /* 0x00007610ffa37816 */ /* 0x000fe200000000a3 */
[----:B0-----:R-:W-:Y:S01]  /*23b0*/  @P4 IMAD.MOV.U32 R19, RZ, RZ, R20 ;  /* 0x000000ffff134224 */ /* 0x001fe200078e0014 */
[----:B------:R-:W-:Y:S01]  /*23c0*/  STL [R1+0x4], R20 ;  /* 0x0000041401007387 */ /* 0x000fe20000100800 */
[----:B------:R-:W-:-:S02]  /*23d0*/  IADD3.X R24, PT, PT, R3, UR11, RZ, P6, !PT ;  /* 0x0000000b03187c10 */ /* 0x000fc4000b7fe4ff */
[----:B------:R-:W-:Y:S01]  /*23e0*/  PRMT R162, RZ, 0x7610, R162 ;  /* 0x00007610ffa27816 */ /* 0x000fe200000000a2 */
[----:B------:R0:W2:Y:S01]  /*23f0*/  @P4 LDG.E.U8 R144, desc[UR24][R18.64] ;  /* 0x0000001812904981 */ /* 0x0000a2000c1e1100 */
[----:B------:R-:W-:Y:S01]  /*2400*/  UIMAD UR6, UR14, 0x30, URZ ;  /* 0x000000300e0678a4 */ /* 0x000fe2000f8e02ff */
[----:B------:R-:W-:Y:S02]  /*2410*/  PRMT R167, RZ, 0x7610, R167 ;  /* 0x00007610ffa77816 */ /* 0x000fe400000000a7 */
[----:B------:R1:W-:Y:S01]  /*2420*/  STL [R1+0x10], R21 ;  /* 0x0000101501007387 */ /* 0x0003e20000100800 */
[----:B------:R-:W-:Y:S02]  /*2430*/  PRMT R165, RZ, 0x7610, R165 ;  /* 0x00007610ffa57816 */ /* 0x000fe400000000a5 */
[----:B------:R-:W-:Y:S02]  /*2440*/  PRMT R164, RZ, 0x7610, R164 ;  /* 0x00007610ffa47816 */ /* 0x000fe400000000a4 */
[----:B------:R-:W-:Y:S01]  /*2450*/  PRMT R173, RZ, 0x7610, R173 ;  /* 0x00007610ffad7816 */ /* 0x000fe200000000ad */
[----:B0-----:R-:W-:Y:S01]  /*2460*/  @P4 IMAD.MOV.U32 R18, RZ, RZ, R21 ;  /* 0x000000ffff124224 */ /* 0x001fe200078e0015 */
[----:B------:R-:W-:Y:S01]  /*2470*/  PRMT R171, RZ, 0x7610, R171 ;  /* 0x00007610ffab7816 */ /* 0x000fe200000000ab */
[----:B------:R-:W-:Y:S01]  /*2480*/  @P4 IMAD.MOV.U32 R19, RZ, RZ, R23 ;  /* 0x000000ffff134224 */ /* 0x000fe200078e0017 */
[----:B------:R-:W-:-:S02]  /*2490*/  PRMT R170, RZ, 0x7610, R170 ;  /* 0x00007610ffaa7816 */ /* 0x000fc400000000aa */
[----:B-1----:R-:W-:Y:S01]  /*24a0*/  IADD3 R21, P6, PT, R4, UR5, RZ ;  /* 0x0000000504157c10 */ /* 0x002fe2000ffde0ff */
[----:B------:R0:W-:Y:S01]  /*24b0*/  STL [R1+0xc], R23 ;  /* 0x00000c1701007387 */ /* 0x0001e20000100800 */
[----:B------:R-:W-:Y:S02]  /*24c0*/  SHF.R.U64 R20, R117, 0xf, RZ ;  /* 0x0000000f75147819 */ /* 0x000fe400000012ff */
[----:B------:R-:W-:Y:S01]  /*24d0*/  PRMT R202, RZ, 0x7610, R202 ;  /* 0x00007610ffca7816 */ /* 0x000fe200000000ca */
[----:B------:R1:W2:Y:S01]  /*24e0*/  @P4 LDG.E.U8 R147, desc[UR24][R18.64] ;  /* 0x0000001812934981 */ /* 0x0002a2000c1e1100 */
[----:B------:R-:W-:Y:S01]  /*24f0*/  USHF.R.S32.HI UR13, URZ, 0x1f, UR6 ;  /* 0x0000001fff0d7899 */ /* 0x000fe20008011406 */
[----:B------:R-:W-:Y:S02]  /*2500*/  LOP3.LUT P4, RZ, R20, 0x1, RZ, 0xc0, !PT ;  /* 0x0000000114ff7812 */ /* 0x000fe4000788c0ff */
[----:B------:R1:W-:Y:S01]  /*2510*/  STL [R1+0x88], R22 ;  /* 0x0000881601007387 */ /* 0x0003e20000100800 */
[----:B------:R-:W-:-:S02]  /*2520*/  PRMT R201, RZ, 0x7610, R201 ;  /* 0x00007610ffc97816 */ /* 0x000fc400000000c9 */
[----:B0-----:R-:W-:Y:S02]  /*2530*/  IADD3.X R23, PT, PT, R5, UR11, RZ, P6, !PT ;  /* 0x0000000b05177c10 */ /* 0x001fe4000b7fe4ff */
[----:B------:R-:W-:Y:S01]  /*2540*/  PRMT R190, RZ, 0x7610, R190 ;  /* 0x00007610ffbe7816 */ /* 0x000fe200000000be */
[----:B-1----:R-:W-:Y:S01]  /*2550*/  @P5 IMAD.MOV.U32 R18, RZ, RZ, R22 ;  /* 0x000000ffff125224 */ /* 0x002fe200078e0016 */
[----:B------:R-:W-:Y:S01]  /*2560*/  PRMT R228, RZ, 0x7610, R228 ;  /* 0x00007610ffe47816 */ /* 0x000fe200000000e4 */
[----:B------:R-:W-:Y:S01]  /*2570*/  @P5 IMAD.MOV.U32 R19, RZ, RZ, R24 ;  /* 0x000000ffff135224 */ /* 0x000fe200078e0018 */
[----:B------:R-:W-:Y:S01]  /*2580*/  STL [R1+0x84], R24 ;  /* 0x0000841801007387 */ /* 0x000fe20000100800 */
[----:B------:R-:W-:Y:S02]  /*2590*/  IADD3 R22, P6, PT, R2, UR6, RZ ;  /* 0x0000000602167c10 */ /* 0x000fe4000ffde0ff */
[----:B------:R-:W-:Y:S01]  /*25a0*/  PRMT R223, RZ, 0x7610, R223 ;  /* 0x00007610ffdf7816 */ /* 0x000fe200000000df */
[----:B------:R0:W2:Y:S01]  /*25b0*/  @P5 LDG.E.U8 R146, desc[UR24][R18.64] ;  /* 0x0000001812925981 */ /* 0x0000a2000c1e1100 */
[----:B------:R-:W-:-:S02]  /*25c0*/  SHF.R.U64 R20, R117, 0x7, RZ ;  /* 0x0000000775147819 */ /* 0x000fc400000012ff */
[----:B------:R-:W-:Y:S01]  /*25d0*/  PRMT R216, RZ, 0x7610, R216 ;  /* 0x00007610ffd87816 */ /* 0x000fe200000000d8 */
[----:B------:R-:W-:Y:S01]  /*25e0*/  STL [R1+0x90], R21 ;  /* 0x0000901501007387 */ /* 0x000fe20000100800 */
[----:B------:R-:W-:Y:S02]  /*25f0*/  PRMT R227, RZ, 0x7610, R227 ;  /* 0x00007610ffe37816 */ /* 0x000fe400000000e3 */
[----:B------:R-:W-:Y:S01]  /*2600*/  PRMT R226, RZ, 0x7610, R226 ;  /* 0x00007610ffe27816 */ /* 0x000fe200000000e2 */
[----:B------:R1:W-:Y:S01]  /*2610*/  STL [R1+0x8c], R23 ;  /* 0x00008c1701007387 */ /* 0x0003e20000100800 */
[----:B------:R-:W-:Y:S01]  /*2620*/  PRMT R219, RZ, 0x7610, R219 ;  /* 0x00007610ffdb7816 */ /* 0x000fe200000000db */
[----:B0-----:R-:W-:Y:S01]  /*2630*/  @P5 IMAD.MOV.U32 R18, RZ, RZ, R21 ;  /* 0x000000ffff125224 */ /* 0x001fe200078e0015 */
[----:B------:R-:W-:Y:S01]  /*2640*/  PRMT R211, RZ, 0x7610, R211 ;  /* 0x00007610ffd37816 */ /* 0x000fe200000000d3 */
[----:B------:R-:W-:Y:S01]  /*2650*/  @P5 IMAD.MOV.U32 R19, RZ, RZ, R23 ;  /* 0x000000ffff135224 */ /* 0x000fe200078e0017 */
[----:B------:R-:W-:Y:S01]  /*2660*/  STL [R1+0x108], R22 ;  /* 0x0001081601007387 */ /* 0x000fe20000100800 */
[----:B------:R-:W-:-:S02]  /*2670*/  PRMT R222, RZ, 0x7610, R222 ;  /* 0x00007610ffde7816 */ /* 0x000fc400000000de */
[----:B------:R-:W-:Y:S01]  /*2680*/  PRMT R221, RZ, 0x7610, R221 ;  /* 0x00007610ffdd7816 */ /* 0x000fe200000000dd */
[----:B------:R0:W2:Y:S01]  /*2690*/  @P5 LDG.E.U8 R150, desc[UR24][R18.64] ;  /* 0x0000001812965981 */ /* 0x0000a2000c1e1100 */
[----:B-1----:R-:W-:Y:S02]  /*26a0*/  IADD3.X R23, PT, PT, R3, UR13, RZ, P6, !PT ;  /* 0x0000000d03177c10 */ /* 0x002fe4000b7fe4ff */
[----:B------:R-:W-:Y:S02]  /*26b0*/  IADD3 R21, P6, PT, R4, UR6, RZ ;  /* 0x0000000604157c10 */ /* 0x000fe4000ffde0ff */
[----:B------:R-:W-:Y:S02]  /*26c0*/  LOP3.LUT P5, RZ, R20, 0x1, RZ, 0xc0, !PT ;  /* 0x0000000114ff7812 */ /* 0x000fe400078ac0ff */
[----:B------:R-:W-:Y:S01]  /*26d0*/  IADD3.X R20, PT, PT, R5, UR13, RZ, P6, !PT ;  /* 0x0000000d05147c10 */ /* 0x000fe2000b7fe4ff */
[----:B------:R-:W-:Y:S01]  /*26e0*/  STL [R1+0x104], R23 ;  /* 0x0001041701007387 */ /* 0x000fe20000100800 */
[----:B------:R-:W-:Y:S01]  /*26f0*/  UIMAD UR5, UR14, 0x38, URZ ;  /* 0x000000380e0578a4 */ /* 0x000fe2000f8e02ff */
[----:B------:R-:W-:-:S02]  /*2700*/  PRMT R208, RZ, 0x7610, R208 ;  /* 0x00007610ffd07816 */ /* 0x000fc400000000d0 */
[----:B------:R1:W-:Y:S01]  /*2710*/  STL [R1+0x110], R21 ;  /* 0x0001101501007387 */ /* 0x0003e20000100800 */
[----:B0-----:R-:W-:Y:S01]  /*2720*/  @P4 IMAD.MOV.U32 R18, RZ, RZ, R22 ;  /* 0x000000ffff124224 */ /* 0x001fe200078e0016 */
[----:B------:R-:W-:Y:S01]  /*2730*/  USHF.R.S32.HI UR11, URZ, 0x1f, UR5 ;  /* 0x0000001fff0b7899 */ /* 0x000fe20008011405 */
[----:B------:R-:W-:Y:S01]  /*2740*/  PRMT R220, RZ, 0x7610, R220 ;  /* 0x00007610ffdc7816 */ /* 0x000fe200000000dc */
[----:B------:R0:W-:Y:S01]  /*2750*/  STL [R1+0x10c], R20 ;  /* 0x00010c1401007387 */ /* 0x0001e20000100800 */
[----:B------:R-:W-:Y:S01]  /*2760*/  @P4 IMAD.MOV.U32 R19, RZ, RZ, R23 ;  /* 0x000000ffff134224 */ /* 0x000fe200078e0017 */
[----:B------:R-:W-:Y:S02]  /*2770*/  PRMT R214, RZ, 0x7610, R214 ;  /* 0x00007610ffd67816 */ /* 0x000fe400000000d6 */
[----:B------:R-:W-:Y:S02]  /*2780*/  PRMT R213, RZ, 0x7610, R213 ;  /* 0x00007610ffd57816 */ /* 0x000fe400000000d5 */
[-C--:B-1----:R-:W-:Y:S01]  /*2790*/  @P4 LOP3.LUT R21, R21, R20.reuse, RZ, 0x3c, !PT ;  /* 0x0000001415154212 */ /* 0x082fe200078e3cff */
[----:B------:R-:W-:Y:S01]  /*27a0*/  VIADD R22, R246, 0xfffffff6 ;  /* 0xfffffff6f6167836 */ /* 0x000fe20000000000 */
[----:B------:R-:W-:Y:S01]  /*27b0*/  IADD3 R23, P6, PT, R2, UR5, RZ ;  /* 0x0000000502177c10 */ /* 0x000fe2000ffde0ff */
[----:B------:R1:W2:Y:S01]  /*27c0*/  @P4 LDG.E.U8 R149, desc[UR24][R18.64] ;  /* 0x0000001812954981 */ /* 0x0002a2000c1e1100 */
[----:B0-----:R-:W-:-:S02]  /*27d0*/  @P4 LOP3.LUT R20, R21, R20, RZ, 0x3c, !PT ;  /* 0x0000001415144212 */ /* 0x001fc400078e3cff */
[----:B------:R-:W-:Y:S02]  /*27e0*/  PRMT R217, RZ, 0x7610, R217 ;  /* 0x00007610ffd97816 */ /* 0x000fe400000000d9 */
[----:B------:R-:W-:Y:S01]  /*27f0*/  @P4 LOP3.LUT R21, R21, R20, RZ, 0x3c, !PT ;  /* 0x0000001415154212 */ /* 0x000fe200078e3cff */
[----:B------:R0:W-:Y:S01]  /*2800*/  STL [R1+0x188], R23 ;  /* 0x0001881701007387 */ /* 0x0001e20000100800 */
[----:B------:R-:W-:Y:S02]  /*2810*/  PRMT R207, RZ, 0x7610, R207 ;  /* 0x00007610ffcf7816 */ /* 0x000fe400000000cf */
[----:B------:R-:W-:Y:S01]  /*2820*/  PRMT R198, RZ, 0x7610, R198 ;  /* 0x00007610ffc67816 */ /* 0x000fe200000000c6 */
[----:B------:R0:W2:Y:S01]  /*2830*/  @P4 LDG.E.U8 R148, desc[UR24][R20.64] ;  /* 0x0000001814944981 */ /* 0x0000a2000c1e1100 */
[----:B-1----:R-:W-:Y:S02]  /*2840*/  IADD3.X R18, PT, PT, R3, UR11, RZ, P6, !PT ;  /* 0x0000000b03127c10 */ /* 0x002fe4000b7fe4ff */
[----:B------:R-:W-:-:S02]  /*2850*/  IADD3 R19, P6, PT, R4, UR5, RZ ;  /* 0x0000000504137c10 */ /* 0x000fc4000ffde0ff */
[----:B------:R-:W-:Y:S01]  /*2860*/  ISETP.GE.U32.AND P4, PT, R22, 0x7fffffb7, PT ;  /* 0x7fffffb71600780c */ /* 0x000fe20003f86070 */
[----:B------:R-:W-:Y:S01]  /*2870*/  @P5 IMAD.MOV.U32 R22, RZ, RZ, R23 ;  /* 0x000000ffff165224 */ /* 0x000fe200078e0017 */
[----:B------:R-:W-:Y:S01]  /*2880*/  IADD3.X R24, PT, PT, R5, UR11, RZ, P6, !PT ;  /* 0x0000000b05187c10 */ /* 0x000fe2000b7fe4ff */
[----:B0-----:R-:W-:Y:S01]  /*2890*/  @P5 IMAD.MOV.U32 R23, RZ, RZ, R18 ;  /* 0x000000ffff175224 */ /* 0x001fe200078e0012 */
[----:B------:R-:W-:Y:S01]  /*28a0*/  USHF.R.S32.HI UR6, URZ, 0x1f, UR14 ;  /* 0x0000001fff067899 */ /* 0x000fe2000801140e */
[----:B------:R0:W-:Y:S01]  /*28b0*/  STL [R1+0x184], R18 ;  /* 0x0001841201007387 */ /* 0x0001e20000100800 */
[----:B------:R-:W-:Y:S01]  /*28c0*/  VIADD R20, R246, 0xfffffffd ;  /* 0xfffffffdf6147836 */ /* 0x000fe20000000000 */
[----:B------:R-:W-:Y:S02]  /*28d0*/  PRMT R224, RZ, 0x7610, R224 ;  /* 0x00007610ffe07816 */ /* 0x000fe400000000e0 */
[----:B------:R1:W2:Y:S01]  /*28e0*/  @P5 LDG.E.U8 R151, desc[UR24][R22.64] ;  /* 0x0000001816975981 */ /* 0x0002a2000c1e1100 */
[----:B------:R-:W-:-:S02]  /*28f0*/  PRMT R205, RZ, 0x7610, R205 ;  /* 0x00007610ffcd7816 */ /* 0x000fc400000000cd */
[----:B------:R-:W-:Y:S02]  /*2900*/  PRMT R225, RZ, 0x7610, R225 ;  /* 0x00007610ffe17816 */ /* 0x000fe400000000e1 */
[----:B------:R-:W-:Y:S02]  /*2910*/  PRMT R183, RZ, 0x7610, R183 ;  /* 0x00007610ffb77816 */ /* 0x000fe400000000b7 */
[----:B0-----:R-:W-:Y:S02]  /*2920*/  IADD3 R18, P6, PT, R2, UR14, RZ ;  /* 0x0000000e02127c10 */ /* 0x001fe4000ffde0ff */
[----:B------:R-:W-:Y:S01]  /*2930*/  PRMT R212, RZ, 0x7610, R212 ;  /* 0x00007610ffd47816 */ /* 0x000fe200000000d4 */
[----:B-1----:R-:W-:Y:S01]  /*2940*/  @P5 IMAD.MOV.U32 R22, RZ, RZ, R19 ;  /* 0x000000ffff165224 */ /* 0x002fe200078e0013 */
[----:B------:R-:W-:Y:S01]  /*2950*/  PRMT R204, RZ, 0x7610, R204 ;  /* 0x00007610ffcc7816 */ /* 0x000fe200000000cc */
[----:B------:R-:W-:Y:S01]  /*2960*/  @P5 IMAD.MOV.U32 R23, RZ, RZ, R24 ;  /* 0x000000ffff175224 */ /* 0x000fe200078e0018 */
[----:B------:R0:W-:Y:S01]  /*2970*/  STL [R1+0x190], R19 ;  /* 0x0001901301007387 */ /* 0x0001e20000100800 */
[----:B------:R-:W-:Y:S01]  /*2980*/  UIMAD UR5, UR14, 0x9, URZ ;  /* 0x000000090e0578a4 */ /* 0x000fe2000f8e02ff */
[----:B------:R-:W-:-:S02]  /*2990*/  PRMT R203, RZ, 0x7610, R203 ;  /* 0x00007610ffcb7816 */ /* 0x000fc400000000cb */
[----:B------:R1:W2:Y:S01]  /*29a0*/  @P5 LDG.E.U8 R152, desc[UR24][R22.64] ;  /* 0x0000001816985981 */ /* 0x0002a2000c1e1100 */
[----:B------:R-:W-:Y:S02]  /*29b0*/  ISETP.GE.U32.AND P5, PT, R20, 0x7fffffbe, PT ;  /* 0x7fffffbe1400780c */ /* 0x000fe40003fa6070 */
[----:B------:R-:W-:Y:S02]  /*29c0*/  PRMT R210, RZ, 0x7610, R210 ;  /* 0x00007610ffd27816 */ /* 0x000fe400000000d2 */
[----:B------:R-:W-:Y:S02]  /*29d0*/  PRMT R209, RZ, 0x7610, R209 ;  /* 0x00007610ffd17816 */ /* 0x000fe400000000d1 */
[----:B0-----:R-:W-:Y:S02]  /*29e0*/  IADD3.X R19, PT, PT, R3, UR6, RZ, P6, !PT ;  /* 0x0000000603137c10 */ /* 0x001fe4000b7fe4ff */
[----:B------:R-:W-:Y:S01]  /*29f0*/  IADD3 R20, P6, PT, R4, UR14, RZ ;  /* 0x0000000e04147c10 */ /* 0x000fe2000ffde0ff */
[----:B------:R-:W-:Y:S01]  /*2a00*/  USHF.R.S32.HI UR11, URZ, 0x1f, UR5 ;  /* 0x0000001fff0b7899 */ /* 0x000fe20008011405 */
[----:B-1----:R-:W-:Y:S01]  /*2a10*/  SHF.R.U32.HI R23, RZ, 0xe, R96 ;  /* 0x0000000eff177819 */ /* 0x002fe20000011660 */
[----:B------:R-:W2:Y:S01]  /*2a20*/  @!P2 LDG.E.U8 R163, desc[UR24][R18.64] ;  /* 0x0000001812a3a981 */ /* 0x000ea2000c1e1100 */
[----:B------:R-:W-:-:S02]  /*2a30*/  IADD3.X R21, PT, PT, R5, UR6, RZ, P6, !PT ;  /* 0x0000000605157c10 */ /* 0x000fc4000b7fe4ff */
[----:B------:R-:W-:Y:S01]  /*2a40*/  IADD3 R22, P6, PT, R2, UR5, RZ ;  /* 0x0000000502167c10 */ /* 0x000fe2000ffde0ff */
[----:B------:R0:W-:Y:S01]  /*2a50*/  STL [R1+0x18c], R24 ;  /* 0x00018c1801007387 */ /* 0x0001e20000100800 */
[----:B------:R-:W-:Y:S01]  /*2a60*/  UIMAD UR6, UR14, 0x11, URZ ;  /* 0x000000110e0678a4 */ /* 0x000fe2000f8e02ff */
[----:B------:R-:W-:Y:S02]  /*2a70*/  PRMT R186, RZ, 0x7610, R186 ;  /* 0x00007610ffba7816 */ /* 0x000fe400000000ba */
[----:B------:R-:W2:Y:S01]  /*2a80*/  @!P2 LDG.E.U8 R162, desc[UR24][R20.64] ;  /* 0x0000001814a2a981 */ /* 0x000ea2000c1e1100 */
[----:B------:R-:W-:Y:S02]  /*2a90*/  LOP3.LUT P2, RZ, R23, 0x1, RZ, 0xc0, !PT ;  /* 0x0000000117ff7812 */ /* 0x000fe4000784c0ff */
[----:B------:R-:W-:Y:S02]  /*2aa0*/  IADD3.X R23, PT, PT, R3, UR11, RZ, P6, !PT ;  /* 0x0000000b03177c10 */ /* 0x000fe4000b7fe4ff */
[----:B------:R-:W-:-:S02]  /*2ab0*/  PRMT R215, RZ, 0x7610, R215 ;  /* 0x00007610ffd77816 */ /* 0x000fc400000000d7 */
[----:B0-----:R-:W-:Y:S01]  /*2ac0*/  IADD3 R24, P6, PT, R4, UR5, RZ ;  /* 0x0000000504187c10 */ /* 0x001fe2000ffde0ff */
[----:B------:R-:W-:Y:S01]  /*2ad0*/  USHF.R.S32.HI UR13, URZ, 0x1f, UR6 ;  /* 0x0000001fff0d7899 */ /* 0x000fe20008011406 */
[----:B------:R-:W-:Y:S01]  /*2ae0*/  SHF.R.U32.HI R28, RZ, 0x6, R96 ;  /* 0x00000006ff1c7819 */ /* 0x000fe20000011660 */
[----:B------:R-:W2:Y:S01]  /*2af0*/  @!P4 LDG.E.U8 R167, desc[UR24][R22.64] ;  /* 0x0000001816a7c981 */ /* 0x000ea2000c1e1100 */
[----:B------:R-:W-:Y:S02]  /*2b00*/  IADD3.X R25, PT, PT, R5, UR11, RZ, P6, !PT ;  /* 0x0000000b05197c10 */ /* 0x000fe4000b7fe4ff */
[----:B------:R-:W-:Y:S02]  /*2b10*/  IADD3 R26, P6, PT, R2, UR6, RZ ;  /* 0x00000006021a7c10 */ /* 0x000fe4000ffde0ff */
[----:B------:R-:W-:Y:S01]  /*2b20*/  PRMT R191, RZ, 0x7610, R191 ;  /* 0x00007610ffbf7816 */ /* 0x000fe200000000bf */
[----:B------:R-:W2:Y:S01]  /*2b30*/  @!P4 LDG.E.U8 R165, desc[UR24][R24.64] ;  /* 0x0000001818a5c981 */ /* 0x000ea2000c1e1100 */
        /* <DEDUP_REMOVED lines=9> */
[----:B------:R-:W-:Y:S01]  /*2bd0*/  UIMAD UR6, UR14, 0x21, URZ ;  /* 0x000000210e0678a4 */ /* 0x000fe2000f8e02ff */
        /* <DEDUP_REMOVED lines=24> */
[----:B------:R0:W-:Y:S01]  /*2d60*/  STL [R1+0x14], R36 ;  /* 0x0000142401007387 */ /* 0x0001e20000100800 */
[----:B------:R-:W-:-:S02]  /*2d70*/  IADD3.X R40, PT, PT, R3, UR11, RZ, P6, !PT ;  /* 0x0000000b03287c10 */ /* 0x000fc4000b7fe4ff */
[----:B------:R-:W-:Y:S01]  /*2d80*/  PRMT R206, RZ, 0x7610, R206 ;  /* 0x00007610ffce7816 */ /* 0x000fe200000000ce */
[----:B------:R1:W2:Y:S01]  /*2d90*/  @P2 LDG.E.U8 R202, desc[UR24][R34.64] ;  /* 0x0000001822ca2981 */ /* 0x0002a2000c1e1100 */
[----:B------:R-:W-:Y:S01]  /*2da0*/  UIMAD UR6, UR14, 0x31, URZ ;  /* 0x000000310e0678a4 */ /* 0x000fe2000f8e02ff */
[----:B------:R-:W-:Y:S02]  /*2db0*/  PRMT R182, RZ, 0x7610, R182 ;  /* 0x00007610ffb67816 */ /* 0x000fe400000000b6 */
[----:B------:R1:W-:Y:S01]  /*2dc0*/  STL [R1+0x20], R37 ;  /* 0x0000202501007387 */ /* 0x0003e20000100800 */
[----:B------:R-:W-:Y:S02]  /*2dd0*/  PRMT R181, RZ, 0x7610, R181 ;  /* 0x00007610ffb57816 */ /* 0x000fe400000000b5 */
[----:B0-----:R-:W-:Y:S02]  /*2de0*/  SHF.R.U64 R36, R117, 0xe, RZ ;  /* 0x0000000e75247819 */ /* 0x001fe400000012ff */
[----:B------:R-:W-:Y:S01]  /*2df0*/  PRMT R189, RZ, 0x7610, R189 ;  /* 0x00007610ffbd7816 */ /* 0x000fe200000000bd */
[----:B-1----:R-:W-:Y:S01]  /*2e00*/  @P2 IMAD.MOV.U32 R34, RZ, RZ, R37 ;  /* 0x000000ffff222224 */ /* 0x002fe200078e0025 */
[----:B------:R-:W-:Y:S01]  /*2e10*/  PRMT R188, RZ, 0x7610, R188 ;  /* 0x00007610ffbc7816 */ /* 0x000fe200000000bc */
[----:B------:R-:W-:Y:S01]  /*2e20*/  @P2 IMAD.MOV.U32 R35, RZ, RZ, R39 ;  /* 0x000000ffff232224 */ /* 0x000fe200078e0027 */
[----:B------:R-:W-:-:S02]  /*2e30*/  PRMT R175, RZ, 0x7610, R175 ;  /* 0x00007610ffaf7816 */ /* 0x000fc400000000af */
[----:B------:R-:W-:Y:S01]  /*2e40*/  IADD3 R37, P6, PT, R4, UR5, RZ ;  /* 0x0000000504257c10 */ /* 0x000fe2000ffde0ff */
[----:B------:R0:W-:Y:S01]  /*2e50*/  STL [R1+0x1c], R39 ;  /* 0x00001c2701007387 */ /* 0x0001e20000100800 */
[----:B------:R-:W-:Y:S01]  /*2e60*/  USHF.R.S32.HI UR5, URZ, 0x1f, UR6 ;  /* 0x0000001fff057899 */ /* 0x000fe20008011406 */
[----:B------:R-:W-:Y:S02]  /*2e70*/  PRMT R174, RZ, 0x7610, R174 ;  /* 0x00007610ffae7816 */ /* 0x000fe400000000ae */
[----:B------:R1:W2:Y:S01]  /*2e80*/  @P2 LDG.E.U8 R201, desc[UR24][R34.64] ;  /* 0x0000001822c92981 */ /* 0x0002a2000c1e1100 */
[----:B------:R-:W-:Y:S02]  /*2e90*/  LOP3.LUT P2, RZ, R36, 0x1, RZ, 0xc0, !PT ;  /* 0x0000000124ff7812 */ /* 0x000fe4000784c0ff */
[----:B------:R-:W-:Y:S01]  /*2ea0*/  PRMT R179, RZ, 0x7610, R179 ;  /* 0x00007610ffb37816 */ /* 0x000fe200000000b3 */
        /* <DEDUP_REMOVED lines=8> */
[----:B---3--:R-:W-:Y:S02]  /*2f30*/  IADD3 R38, P6, PT, R2, UR6, RZ ;  /* 0x0000000602267c10 */ /* 0x008fe4000ffde0ff */
[----:B------:R-:W-:Y:S01]  /*2f40*/  PRMT R169, RZ, 0x7610, R169 ;  /* 0x00007610ffa97816 */ /* 0x000fe200000000a9 */
[----:B------:R0:W3:Y:S01]  /*2f50*/  @P4 LDG.E.U8 R190, desc[UR24][R34.64] ;  /* 0x0000001822be4981 */ /* 0x0000e2000c1e1100 */
[----:B------:R-:W-:-:S02]  /*2f60*/  SHF.R.U64 R36, R117, 0x6, RZ ;  /* 0x0000000675247819 */ /* 0x000fc400000012ff */
[----:B------:R-:W-:Y:S01]  /*2f70*/  PRMT R218, RZ, 0x7610, R218 ;  /* 0x00007610ffda7816 */ /* 0x000fe200000000da */
[----:B------:R-:W-:Y:S01]  /*2f80*/  STL [R1+0xa0], R37 ;  /* 0x0000a02501007387 */ /* 0x000fe20000100800 */
[----:B------:R-:W-:Y:S01]  /*2f90*/  VIADD R82, R246, 0xfffffffa ;  /* 0xfffffffaf6527836 */ /* 0x000fe20000000000 */
[----:B------:R-:W-:Y:S02]  /*2fa0*/  PRMT R194, RZ, 0x7610, R194 ;  /* 0x00007610ffc27816 */ /* 0x000fe400000000c2 */
        /* <DEDUP_REMOVED lines=10> */
[----:B------:R-:W-:Y:S01]  /*3050*/  IADD3 R37, P6, PT, R4, UR6, RZ ;  /* 0x0000000604257c10 */ /* 0x000fe2000ffde0ff */
[----:B------:R-:W-:Y:S01]  /*3060*/  UIMAD UR6, UR14, 0x39, URZ ;  /* 0x000000390e0678a4 */ /* 0x000fe2000f8e02ff */
[----:B------:R-:W-:Y:S01]  /*3070*/  LOP3.LUT P4, RZ, R36, 0x1, RZ, 0xc0, !PT ;  /* 0x0000000124ff7812 */ /* 0x000fe2000788c0ff */
[----:B------:R1:W-:Y:S01]  /*3080*/  STL [R1+0x114], R39 ;  /* 0x0001142701007387 */ /* 0x0003e20000100800 */
[----:B------:R-:W-:Y:S01]  /*3090*/  PRMT R193, RZ, 0x7610, R193 ;  /* 0x00007610ffc17816 */ /* 0x000fe200000000c1 */
[----:B------:R-:W-:Y:S01]  /*30a0*/  USHF.R.S32.HI UR11, URZ, 0x1f, UR6 ;  /* 0x0000001fff0b7899 */ /* 0x000fe20008011406 */
[----:B------:R-:W-:Y:S01]  /*30b0*/  PRMT R172, RZ, 0x7610, R172 ;  /* 0x00007610ffac7816 */ /* 0x000fe200000000ac */
[----:B0-----:R-:W-:Y:S01]  /*30c0*/  @P2 IMAD.MOV.U32 R34, RZ, RZ, R38 ;  /* 0x000000ffff222224 */ /* 0x001fe200078e0026 */
[----:B------:R-:W-:Y:S01]  /*30d0*/  PRMT R160, RZ, 0x7610, R160 ;  /* 0x00007610ffa07816 */ /* 0x000fe200000000a0 */
[----:B------:R-:W-:Y:S01]  /*30e0*/  @P2 IMAD.MOV.U32 R35, RZ, RZ, R39 ;  /* 0x000000ffff232224 */ /* 0x000fe200078e0027 */
[----:B------:R-:W-:-:S02]  /*30f0*/  PRMT R180, RZ, 0x7610, R180 ;  /* 0x00007610ffb47816 */ /* 0x000fc400000000b4 */
[----:B------:R-:W-:Y:S02]  /*3100*/  PRMT R166, RZ, 0x7610, R166 ;  /* 0x00007610ffa67816 */ /* 0x000fe400000000a6 */
[----:B-1----:R-:W-:Y:S01]  /*3110*/  IADD3.X R39, PT, PT, R5, UR5, RZ, P6, !PT ;  /* 0x0000000505277c10 */ /* 0x002fe2000b7fe4ff */
[----:B------:R0:W2:Y:S01]  /*3120*/  @P2 LDG.E.U8 R223, desc[UR24][R34.64] ;  /* 0x0000001822df2981 */ /* 0x0000a2000c1e1100 */
[----:B------:R-:W-:Y:S02]  /*3130*/  IADD3 R38, P6, PT, R2, UR6, RZ ;  /* 0x0000000602267c10 */ /* 0x000fe4000ffde0ff */
[----:B------:R-:W-:Y:S01]  /*3140*/  PRMT R187, RZ, 0x7610, R187 ;  /* 0x00007610ffbb7816 */ /* 0x000fe200000000bb */
[----:B------:R1:W-:Y:S01]  /*3150*/  STL [R1+0x120], R37 ;  /* 0x0001202501007387 */ /* 0x0003e20000100800 */
[----:B------:R-:W-:Y:S01]  /*3160*/  IADD3.X R40, PT, PT, R3, UR11, RZ, P6, !PT ;  /* 0x0000000b03287c10 */ /* 0x000fe2000b7fe4ff */
[----:B------:R-:W-:Y:S01]  /*3170*/  VIADD R36, R246, 0xfffffff5 ;  /* 0xfffffff5f6247836 */ /* 0x000fe20000000000 */
[----:B------:R-:W-:-:S02]  /*3180*/  PRMT R158, RZ, 0x7610, R158 ;  /* 0x00007610ff9e7816 */ /* 0x000fc4000000009e */
[----:B------:R-:W-:Y:S01]  /*3190*/  PRMT R159, RZ, 0x7610, R159 ;  /* 0x00007610ff9f7816 */ /* 0x000fe2000000009f */
[----:B0-----:R-:W-:Y:S01]  /*31a0*/  @P2 IMAD.MOV.U32 R34, RZ, RZ, R37 ;  /* 0x000000ffff222224 */ /* 0x001fe200078e0025 */
[----:B------:R-:W-:Y:S01]  /*31b0*/  PRMT R192, RZ, 0x7610, R192 ;  /* 0x00007610ffc07816 */ /* 0x000fe200000000c0 */
[----:B------:R-:W-:Y:S01]  /*31c0*/  @P2 IMAD.MOV.U32 R35, RZ, RZ, R39 ;  /* 0x000000ffff232224 */ /* 0x000fe200078e0027 */
[----:B------:R-:W-:Y:S02]  /*31d0*/  PRMT R157, RZ, 0x7610, R157 ;  /* 0x00007610ff9d7816 */ /* 0x000fe4000000009d */
[----:B-1----:R-:W-:Y:S01]  /*31e0*/  IADD3 R37, P6, PT, R4, UR6, RZ ;  /* 0x0000000604257c10 */ /* 0x002fe2000ffde0ff */
[----:B------:R0:W-:Y:S01]  /*31f0*/  STL [R1+0x11c], R39 ;  /* 0x00011c2701007387 */ /* 0x0001e20000100800 */
[----:B------:R-:W-:Y:S01]  /*3200*/  USHF.L.U32 UR5, UR14, 0x1, URZ ;  /* 0x000000010e057899 */ /* 0x000fe200080006ff */
[----:B------:R-:W-:Y:S02]  /*3210*/  PRMT R156, RZ, 0x7610, R156 ;  /* 0x00007610ff9c7816 */ /* 0x000fe4000000009c */
[----:B------:R1:W2:Y:S01]  /*3220*/  @P2 LDG.E.U8 R216, desc[UR24][R34.64] ;  /* 0x0000001822d82981 */ /* 0x0002a2000c1e1100 */
[----:B------:R-:W-:Y:S01]  /*3230*/  ISETP.GE.U32.AND P2, PT, R36, 0x7fffffb6, PT ;  /* 0x7fffffb62400780c */ /* 0x000fe20003f46070 */
[----:B------:R-:W-:Y:S01]  /*3240*/  USHF.R.S32.HI UR6, URZ, 0x1f, UR5 ;  /* 0x0000001fff067899 */ /* 0x000fe20008011405 */
[----:B------:R-:W-:Y:S01]  /*3250*/  PRMT R155, RZ, 0x7610, R155 ;  /* 0x00007610ff9b7816 */ /* 0x000fe2000000009b */
[----:B------:R-:W-:Y:S01]  /*3260*/  STL [R1+0x198], R38 ;  /* 0x0001982601007387 */ /* 0x000fe20000100800 */
[----:B------:R-:W-:-:S02]  /*3270*/  PRMT R139, RZ, 0x7610, R139 ;  /* 0x00007610ff8b7816 */ /* 0x000fc4000000008b */
[----:B0-----:R-:W-:Y:S02]  /*3280*/  IADD3.X R39, PT, PT, R5, UR11, RZ, P6, !PT ;  /* 0x0000000b05277c10 */ /* 0x001fe4000b7fe4ff */
[----:B------:R-:W-:Y:S01]  /*3290*/  PRMT R154, RZ, 0x7610, R154 ;  /* 0x00007610ff9a7816 */ /* 0x000fe2000000009a */
[----:B-1----:R-:W-:Y:S01]  /*32a0*/  @P4 IMAD.MOV.U32 R34, RZ, RZ, R38 ;  /* 0x000000ffff224224 */ /* 0x002fe200078e0026 */
[----:B------:R-:W-:Y:S01]  /*32b0*/  PRMT R153, RZ, 0x7610, R153 ;  /* 0x00007610ff997816 */ /* 0x000fe20000000099 */
[----:B------:R-:W-:Y:S01]  /*32c0*/  @P4 IMAD.MOV.U32 R35, RZ, RZ, R40 ;  /* 0x000000ffff234224 */ /* 0x000fe200078e0028 */
[----:B------:R-:W-:Y:S01]  /*32d0*/  STL [R1+0x194], R40 ;  /* 0x0001942801007387 */ /* 0x000fe20000100800 */
[----:B------:R-:W-:Y:S01]  /*32e0*/  @P4 IMAD.MOV.U32 R36, RZ, RZ, R37 ;  /* 0x000000ffff244224 */ /* 0x000fe200078e0025 */
[----:B------:R-:W-:Y:S02]  /*32f0*/  @P1 LOP3.LUT R121, R121, 0x2, RZ, 0xfc, !PT ;  /* 0x0000000279791812 */ /* 0x000fe400078efcff */
[----:B------:R0:W-:Y:S04]  /*3300*/  STL [R1+0x1a0], R37 ;  /* 0x0001a02501007387 */ /* 0x0001e80000100800 */
[----:B------:R1:W2:Y:S01]  /*3310*/  @P4 LDG.E.U8 R227, desc[UR24][R34.64] ;  /* 0x0000001822e34981 */ /* 0x0002a2000c1e1100 */
[----:B0-----:R-:W-:Y:S01]  /*3320*/  @P4 IMAD.MOV.U32 R37, RZ, RZ, R39 ;  /* 0x000000ffff254224 */ /* 0x001fe200078e0027 */
[----:B-1----:R-:W-:-:S04]  /*3330*/  IADD3 R34, P6, PT, R2, UR5, RZ ;  /* 0x0000000502227c10 */ /* 0x002fc8000ffde0ff */
[----:B------:R0:W2:Y:S01]  /*3340*/  @P4 LDG.E.U8 R226, desc[UR24][R36.64] ;  /* 0x0000001824e24981 */ /* 0x0000a2000c1e1100 */
[----:B------:R-:W-:Y:S02]  /*3350*/  IADD3.X R35, PT, PT, R3, UR6, RZ, P6, !PT ;  /* 0x0000000603237c10 */ /* 0x000fe4000b7fe4ff */
[--C-:B------:R-:W-:Y:S01]  /*3360*/  SHF.R.U32.HI R38, RZ, 0x5, R96.reuse ;  /* 0x00000005ff267819 */ /* 0x100fe20000011660 */
[----:B------:R1:W-:Y:S01]  /*3370*/  STL [R1+0x19c], R39 ;  /* 0x00019c2701007387 */ /* 0x0003e20000100800 */
[----:B0-----:R-:W-:Y:S01]  /*3380*/  IADD3 R36, P6, PT, R4, UR5, RZ ;  /* 0x0000000504247c10 */ /* 0x001fe2000ffde0ff */
[----:B------:R-:W-:Y:S01]  /*3390*/  UIMAD UR5, UR14, 0xa, URZ ;  /* 0x0000000a0e0578a4 */ /* 0x000fe2000f8e02ff */
[----:B------:R-:W-:Y:S01]  /*33a0*/  LOP3.LUT P4, RZ, R38, 0x1, RZ, 0xc0, !PT ;  /* 0x0000000126ff7812 */ /* 0x000fe2000788c0ff */
[----:B------:R-:W2:Y:S01]  /*33b0*/  @!P5 LDG.E.U8 R219, desc[UR24][R34.64] ;  /* 0x0000001822dbd981 */ /* 0x000ea2000c1e1100 */
[----:B------:R-:W-:Y:S01]  /*33c0*/  IADD3.X R37, PT, PT, R5, UR6, RZ, P6, !PT ;  /* 0x0000000605257c10 */ /* 0x000fe2000b7fe4ff */
[----:B------:R-:W-:Y:S01]  /*33d0*/  USHF.R.S32.HI UR11, URZ, 0x1f, UR5 ;  /* 0x0000001fff0b7899 */ /* 0x000fe20008011405 */
[----:B-1----:R-:W-:-:S02]  /*33e0*/  SHF.R.U32.HI R39, RZ, 0xd, R96 ;  /* 0x0000000dff277819 */ /* 0x002fc40000011660 */
[----:B------:R-:W-:Y:S01]  /*33f0*/  IADD3 R38, P6, PT, R2, UR5, RZ ;  /* 0x0000000502267c10 */ /* 0x000fe2000ffde0ff */
[----:B------:R-:W2:Y:S01]  /*3400*/  @!P5 LDG.E.U8 R211, desc[UR24][R36.64] ;  /* 0x0000001824d3d981 */ /* 0x000ea2000c1e1100 */
[----:B------:R-:W-:Y:S01]  /*3410*/  LOP3.LUT P5, RZ, R39, 0x1, RZ, 0xc0, !PT ;  /* 0x0000000127ff7812 */ /* 0x000fe200078ac0ff */
[----:B------:R-:W-:Y:S01]  /*3420*/  UIMAD UR6, UR14, 0x12, URZ ;  /* 0x000000120e0678a4 */ /* 0x000fe2000f8e02ff */
[----:B------:R-:W-:Y:S02]  /*3430*/  IADD3.X R39, PT, PT, R3, UR11, RZ, P6, !PT ;  /* 0x0000000b03277c10 */ /* 0x000fe4000b7fe4ff */
[----:B------:R-:W-:Y:S01]  /*3440*/  IADD3 R40, P6, PT, R4, UR5, RZ ;  /* 0x0000000504287c10 */ /* 0x000fe2000ffde0ff */
[----:B------:R-:W-:Y:S01]  /*3450*/  USHF.R.S32.HI UR13, URZ, 0x1f, UR6 ;  /* 0x0000001fff0d7899 */ /* 0x000fe20008011406 */
[----:B------:R-:W-:Y:S01]  /*3460*/  SHF.R.U64 R44, R117, 0x1d, RZ ;  /* 0x0000001d752c7819 */ /* 0x000fe200000012ff */
[----:B------:R-:W2:Y:S01]  /*3470*/  @!P2 LDG.E.U8 R222, desc[UR24][R38.64] ;  /* 0x0000001826dea981 */ /* 0x000ea2000c1e1100 */
[----:B------:R-:W-:-:S02]  /*3480*/  IADD3.X R41, PT, PT, R5, UR11, RZ, P6, !PT ;  /* 0x0000000b05297c10 */ /* 0x000fc4000b7fe4ff */
[----:B------:R-:W-:-:S03]  /*3490*/  IADD3 R42, P6, PT, R2, UR6, RZ ;  /* 0x00000006022a7c10 */ /* 0x000fc6000ffde0ff */
[----:B------:R-:W2:Y:S01]  /*34a0*/  @!P2 LDG.E.U8 R221, desc[UR24][R40.64] ;  /* 0x0000001828dda981 */ /* 0x000ea2000c1e1100 */
[----:B------:R-:W-:Y:S02]  /*34b0*/  IADD3.X R43, PT, PT, R3, UR13, RZ, P6, !PT ;  /* 0x0000000d032b7c10 */ /* 0x000fe4000b7fe4ff */
        /* <DEDUP_REMOVED lines=8> */
[----:B------:R-:W-:-:S02]  /*3540*/  UIMAD UR6, UR14, 0x22, URZ ;  /* 0x000000220e0678a4 */ /* 0x000fc4000f8e02ff */
[----:B------:R-:W2:Y:S01]  /*3550*/  @P5 LDG.E.U8 R220, desc[UR24][R44.64] ;  /* 0x000000182cdc5981 */ /* 0x000ea2000c1e1100 */
[----:B------:R-:W-:Y:S02]  /*3560*/  LOP3.LUT P5, RZ, R47, 0x1, RZ, 0xc0, !PT ;  /* 0x000000012fff7812 */ /* 0x000fe400078ac0ff */
[----:B------:R-:W-:Y:S02]  /*3570*/  IADD3.X R47, PT, PT, R3, UR11, RZ, P6, !PT ;  /* 0x0000000b032f7c10 */ /* 0x000fe4000b7fe4ff */
[----:B------:R-:W-:Y:S01]  /*3580*/  IADD3 R48, P6, PT, R4, UR5, RZ ;  /* 0x0000000504307c10 */ /* 0x000fe2000ffde0ff */
[----:B------:R-:W-:Y:S01]  /*3590*/  USHF.R.S32.HI UR13, URZ, 0x1f, UR6 ;  /* 0x0000001fff0d7899 */ /* 0x000fe20008011406 */
[----:B------:R-:W-:Y:S01]  /*35a0*/  SHF.R.U64 R50, R117, 0xd, RZ ;  /* 0x0000000d75327819 */ /* 0x000fe200000012ff */
[----:B------:R-:W2:Y:S01]  /*35b0*/  @P4 LDG.E.U8 R214, desc[UR24][R46.64] ;  /* 0x000000182ed64981 */ /* 0x000ea2000c1e1100 */
[----:B------:R-:W-:Y:S02]  /*35c0*/  IADD3.X R49, PT, PT, R5, UR11, RZ, P6, !PT ;  /* 0x0000000b05317c10 */ /* 0x000fe4000b7fe4ff */
[----:B------:R-:W-:Y:S01]  /*35d0*/  IADD3 R51, P6, PT, R2, UR6, RZ ;  /* 0x0000000602337c10 */ /* 0x000fe2000ffde0ff */
[----:B------:R-:W-:-:S02]  /*35e0*/  UIMAD UR5, UR14, 0x2a, URZ ;  /* 0x0000002a0e0578a4 */ /* 0x000fc4000f8e02ff */
[----:B------:R-:W2:Y:S01]  /*35f0*/  @P4 LDG.E.U8 R213, desc[UR24][R48.64] ;  /* 0x0000001830d54981 */ /* 0x000ea2000c1e1100 */
[----:B------:R-:W-:Y:S02]  /*3600*/  IADD3.X R52, PT, PT, R3, UR13, RZ, P6, !PT ;  /* 0x0000000d03347c10 */ /* 0x000fe4000b7fe4ff */
[----:B------:R-:W-:Y:S01]  /*3610*/  IADD3 R53, P6, PT, R4, UR6, RZ ;  /* 0x0000000604357c10 */ /* 0x000fe2000ffde0ff */
[----:B------:R0:W-:Y:S01]  /*3620*/  STL [R1+0x28], R51 ;  /* 0x0000283301007387 */ /* 0x0001e20000100800 */
[----:B------:R-:W-:Y:S01]  /*3630*/  LOP3.LUT P4, RZ, R50, 0x1, RZ, 0xc0, !PT ;  /* 0x0000000132ff7812 */ /* 0x000fe2000788c0ff */
[----:B------:R-:W-:Y:S01]  /*3640*/  @P2 IMAD.MOV.U32 R50, RZ, RZ, R51 ;  /* 0x000000ffff322224 */ /* 0x000fe200078e0033 */
[----:B------:R-:W-:Y:S01]  /*3650*/  IADD3.X R54, PT, PT, R5, UR13, RZ, P6, !PT ;  /* 0x0000000d05367c10 */ /* 0x000fe2000b7fe4ff */
[----:B------:R-:W-:Y:S02]  /*3660*/  USHF.R.S32.HI UR6, URZ, 0x1f, UR5 ;  /* 0x0000001fff067899 */ /* 0x000fe40008011405 */
[----:B------:R-:W-:Y:S01]  /*3670*/  IADD3 R55, P6, PT, R2, UR5, RZ ;  /* 0x0000000502377c10 */ /* 0x000fe2000ffde0ff */
[----:B0-----:R-:W-:Y:S01]  /*3680*/  @P2 IMAD.MOV.U32 R51, RZ, RZ, R52 ;  /* 0x000000ffff332224 */ /* 0x001fe200078e0034 */
[----:B------:R-:W-:Y:S02]  /*3690*/  STL [R1+0x24], R52 ;  /* 0x0000243401007387 */ /* 0x000fe40000100800 */
[----:B------:R-:W-:-:S02]  /*36a0*/  IADD3.X R56, PT, PT, R3, UR6, RZ, P6, !PT ;  /* 0x0000000603387c10 */ /* 0x000fc4000b7fe4ff */
[----:B------:R0:W2:Y:S04]  /*36b0*/  @P2 LDG.E.U8 R217, desc[UR24][R50.64] ;  /* 0x0000001832d92981 */ /* 0x0000a8000c1e1100 */
[----:B------:R1:W-:Y:S01]  /*36c0*/  STL [R1+0x30], R53 ;  /* 0x0000303501007387 */ /* 0x0003e20000100800 */
[----:B0-----:R-:W-:Y:S02]  /*36d0*/  @P2 IMAD.MOV.U32 R50, RZ, RZ, R53 ;  /* 0x000000ffff322224 */ /* 0x001fe400078e0035 */
[----:B------:R-:W-:Y:S01]  /*36e0*/  @P2 IMAD.MOV.U32 R51, RZ, RZ, R54 ;  /* 0x000000ffff332224 */ /* 0x000fe200078e0036 */
[----:B-1----:R-:W-:Y:S01]  /*36f0*/  IADD3 R53, P6, PT, R4, UR5, RZ ;  /* 0x0000000504357c10 */ /* 0x002fe2000ffde0ff */
[----:B------:R-:W-:Y:S01]  /*3700*/  UIMAD UR5, UR14, 0x32, URZ ;  /* 0x000000320e0578a4 */ /* 0x000fe2000f8e02ff */
[----:B------:R0:W-:Y:S01]  /*3710*/  STL [R1+0x2c], R54 ;  /* 0x00002c3601007387 */ /* 0x0001e20000100800 */
[----:B------:R-:W-:-:S03]  /*3720*/  SHF.R.U64 R52, R117, 0x5, RZ ;  /* 0x0000000575347819 */ /* 0x000fc600000012ff */
[----:B------:R1:W2:Y:S01]  /*3730*/  @P2 LDG.E.U8 R207, desc[UR24][R50.64] ;  /* 0x0000001832cf2981 */ /* 0x0002a2000c1e1100 */
[----:B------:R-:W-:Y:S01]  /*3740*/  USHF.R.S32.HI UR11, URZ, 0x1f, UR5 ;  /* 0x0000001fff0b7899 */ /* 0x000fe20008011405 */
[----:B------:R-:W-:Y:S02]  /*3750*/  LOP3.LUT P2, RZ, R52, 0x1, RZ, 0xc0, !PT ;  /* 0x0000000134ff7812 */ /* 0x000fe4000784c0ff */
[----:B0-----:R-:W-:Y:S01]  /*3760*/  IADD3.X R54, PT, PT, R5, UR6, RZ, P6, !PT ;  /* 0x0000000605367c10 */ /* 0x001fe2000b7fe4ff */
[----:B------:R-:W-:Y:S01]  /*3770*/  UIMAD UR6, UR14, 0x3a, URZ ;  /* 0x0000003a0e0678a4 */ /* 0x000fe2000f8e02ff */
[----:B-1----:R-:W-:Y:S02]  /*3780*/  @P5 IMAD.MOV.U32 R50, RZ, RZ, R55 ;  /* 0x000000ffff325224 */ /* 0x002fe400078e0037 */
[----:B------:R-:W-:Y:S01]  /*3790*/  @P5 IMAD.MOV.U32 R51, RZ, RZ, R56 ;  /* 0x000000ffff335224 */ /* 0x000fe200078e0038 */
[----:B------:R-:W-:Y:S01]  /*37a0*/  IADD3 R57, P6, PT, R2, UR5, RZ ;  /* 0x0000000502397c10 */ /* 0x000fe2000ffde0ff */
[----:B------:R-:W-:Y:S01]  /*37b0*/  STL [R1+0xa8], R55 ;  /* 0x0000a83701007387 */ /* 0x000fe20000100800 */
[----:B------:R-:W-:-:S03]  /*37c0*/  USHF.R.S32.HI UR13, URZ, 0x1f, UR6 ;  /* 0x0000001fff0d7899 */ /* 0x000fc60008011406 */
[----:B------:R0:W2:Y:S01]  /*37d0*/  @P5 LDG.E.U8 R198, desc[UR24][R50.64] ;  /* 0x0000001832c65981 */ /* 0x0000a2000c1e1100 */
[----:B------:R-:W-:-:S03]  /*37e0*/  IADD3.X R58, PT, PT, R3, UR11, RZ, P6, !PT ;  /* 0x0000000b033a7c10 */ /* 0x000fc6000b7fe4ff */
[----:B------:R-:W-:Y:S04]  /*37f0*/  STL [R1+0xa4], R56 ;  /* 0x0000a43801007387 */ /* 0x000fe80000100800 */
[----:B------:R1:W-:Y:S01]  /*3800*/  STL [R1+0xb0], R53 ;  /* 0x0000b03501007387 */ /* 0x0003e20000100800 */
[----:B0-----:R-:W-:Y:S02]  /*3810*/  @P5 IMAD.MOV.U32 R50, RZ, RZ, R53 ;  /* 0x000000ffff325224 */ /* 0x001fe400078e0035 */
[----:B------:R-:W-:Y:S01]  /*3820*/  @P5 IMAD.MOV.U32 R51, RZ, RZ, R54 ;  /* 0x000000ffff335224 */ /* 0x000fe200078e0036 */
[----:B------:R0:W-:Y:S04]  /*3830*/  STL [R1+0xac], R54 ;  /* 0x0000ac3601007387 */ /* 0x0001e80000100800 */
[----:B------:R4:W2:Y:S01]  /*3840*/  @P5 LDG.E.U8 R224, desc[UR24][R50.64] ;  /* 0x0000001832e05981 */ /* 0x0008a2000c1e1100 */
[----:B-1----:R-:W-:Y:S01]  /*3850*/  IADD3 R53, P6, PT, R2, UR6, RZ ;  /* 0x0000000602357c10 */ /* 0x002fe2000ffde0ff */
[----:B------:R-:W-:-:S03]  /*3860*/  VIADD R52, R246, 0xfffffffc ;  /* 0xfffffffcf6347836 */ /* 0x000fc60000000000 */
[----:B------:R-:W-:Y:S02]  /*3870*/  IADD3.X R56, PT, PT, R3, UR13, RZ, P6, !PT ;  /* 0x0000000d03387c10 */ /* 0x000fe4000b7fe4ff */
[----:B0-----:R-:W-:Y:S01]  /*3880*/  IADD3 R54, P5, PT, R4, UR5, RZ ;  /* 0x0000000504367c10 */ /* 0x001fe2000ffbe0ff */
[----:B----4-:R-:W-:Y:S02]  /*3890*/  @P4 IMAD.MOV.U32 R50, RZ, RZ, R57 ;  /* 0x000000ffff324224 */ /* 0x010fe400078e0039 */
[----:B------:R-:W-:Y:S01]  /*38a0*/  @P4 IMAD.MOV.U32 R51, RZ, RZ, R58 ;  /* 0x000000ffff334224 */ /* 0x000fe200078e003a */
[----:B------:R-:W-:-:S04]  /*38b0*/  IADD3.X R55, PT, PT, R5, UR11, RZ, P5, !PT ;  /* 0x0000000b05377c10 */ /* 0x000fc8000affe4ff */
[----:B------:R0:W4:Y:S01]  /*38c0*/  @P4 LDG.E.U8 R205, desc[UR24][R50.64] ;  /* 0x0000001832cd4981 */ /* 0x000122000c1e1100 */
[----:B------:R-:W-:Y:S02]  /*38d0*/  ISETP.GE.U32.AND P5, PT, R52, 0x7fffffbd, PT ;  /* 0x7fffffbd3400780c */ /* 0x000fe40003fa6070 */
[----:B------:R-:W-:Y:S01]  /*38e0*/  IADD3 R52, P6, PT, R4, UR6, RZ ;  /* 0x0000000604347c10 */ /* 0x000fe2000ffde0ff */
[----:B------:R-:W-:Y:S01]  /*38f0*/  STL [R1+0x128], R57 ;  /* 0x0001283901007387 */ /* 0x000fe20000100800 */
[----:B0-----:R-:W-:Y:S02]  /*3900*/  @P2 IMAD.MOV.U32 R50, RZ, RZ, R53 ;  /* 0x000000ffff322224 */ /* 0x001fe400078e0035 */
[----:B------:R-:W-:Y:S01]  /*3910*/  @P2 IMAD.MOV.U32 R51, RZ, RZ, R56 ;  /* 0x000000ffff332224 */ /* 0x000fe200078e0038 */
[----:B------:R-:W-:Y:S04]  /*3920*/  STL [R1+0x130], R54 ;  /* 0x0001303601007387 */ /* 0x000fe80000100800 */
[----:B------:R-:W-:Y:S04]  /*3930*/  STL [R1+0x124], R58 ;  /* 0x0001243a01007387 */ /* 0x000fe80000100800 */
[----:B------:R0:W2:Y:S04]  /*3940*/  @P2 LDG.E.U8 R225, desc[UR24][R50.64] ;  /* 0x0000001832e12981 */ /* 0x0000a8000c1e1100 */
[----:B------:R1:W-:Y:S01]  /*3950*/  STL [R1+0x1a8], R53 ;  /* 0x0001a83501007387 */ /* 0x0003e20000100800 */
[----:B0-----:R-:W-:-:S02]  /*3960*/  @P4 IMAD.MOV.U32 R50, RZ, RZ, R54 ;  /* 0x000000ffff324224 */ /* 0x001fc400078e0036 */
[----:B------:R-:W-:Y:S01]  /*3970*/  @P4 IMAD.MOV.U32 R51, RZ, RZ, R55 ;  /* 0x000000ffff334224 */ /* 0x000fe200078e0037 */
[----:B-1----:R-:W-:Y:S01]  /*3980*/  IADD3.X R53, PT, PT, R5, UR13, RZ, P6, !PT ;  /* 0x0000000d05357c10 */ /* 0x002fe2000b7fe4ff */
[----:B------:R-:W-:-:S03]  /*3990*/  UIMAD UR5, UR14, 0x3, URZ ;  /* 0x000000030e0578a4 */ /* 0x000fc6000f8e02ff */
[----:B------:R0:W2:Y:S01]  /*39a0*/  @P4 LDG.E.U8 R183, desc[UR24][R50.64] ;  /* 0x0000001832b74981 */ /* 0x0000a2000c1e1100 */
[----:B------:R-:W-:-:S03]  /*39b0*/  USHF.R.S32.HI UR6, URZ, 0x1f, UR5 ;  /* 0x0000001fff067899 */ /* 0x000fc60008011405 */
[----:B------:R-:W-:Y:S01]  /*39c0*/  STL [R1+0x12c], R55 ;  /* 0x00012c3701007387 */ /* 0x000fe20000100800 */
[----:B0-----:R-:W-:Y:S02]  /*39d0*/  @P2 IMAD.MOV.U32 R50, RZ, RZ, R52 ;  /* 0x000000ffff322224 */ /* 0x001fe400078e0034 */
[----:B------:R-:W-:Y:S01]  /*39e0*/  @P2 IMAD.MOV.U32 R51, RZ, RZ, R53 ;  /* 0x000000ffff332224 */ /* 0x000fe200078e0035 */
[----:B------:R-:W-:Y:S04]  /*39f0*/  STL [R1+0x1a4], R56 ;  /* 0x0001a43801007387 */ /* 0x000fe80000100800 */
[----:B------:R0:W2:Y:S04]  /*3a00*/  @P2 LDG.E.U8 R212, desc[UR24][R50.64] ;  /* 0x0000001832d42981 */ /* 0x0000a8000c1e1100 */
[----:B------:R1:W-:Y:S01]  /*3a10*/  STL [R1+0x1b0], R52 ;  /* 0x0001b03401007387 */ /* 0x0003e20000100800 */
[----:B0-----:R-:W-:-:S03]  /*3a20*/  IADD3 R50, P2, PT, R2, UR5, RZ ;  /* 0x0000000502327c10 */ /* 0x001fc6000ff5e0ff */
[----:B------:R0:W-:Y:S01]  /*3a30*/  STL [R1+0x1ac], R53 ;  /* 0x0001ac3501007387 */ /* 0x0001e20000100800 */
[----:B------:R-:W-:Y:S02]  /*3a40*/  IADD3 R51, P4, PT, R4, UR5, RZ ;  /* 0x0000000504337c10 */ /* 0x000fe4000ff9e0ff */
[----:B-1----:R-:W-:Y:S01]  /*3a50*/  IADD3.X R52, PT, PT, R3, UR6, RZ, P2, !PT ;  /* 0x0000000603347c10 */ /* 0x002fe200097fe4ff */
[----:B------:R-:W-:Y:S02]  /*3a60*/  @!P5 IMAD.MOV.U32 R54, RZ, RZ, R50 ;  /* 0x000000ffff36d224 */ /* 0x000fe400078e0032 */
[----:B0-----:R-:W-:Y:S02]  /*3a70*/  VIADD R53, R246, 0xfffffff4 ;  /* 0xfffffff4f6357836 */ /* 0x001fe40000000000 */
[----:B------:R-:W-:-:S03]  /*3a80*/  @!P5 IMAD.MOV.U32 R55, RZ, RZ, R52 ;  /* 0x000000ffff37d224 */ /* 0x000fc600078e0034 */
[----:B------:R-:W-:Y:S02]  /*3a90*/  ISETP.GE.U32.AND P2, PT, R53, 0x7fffffb5, PT ;  /* 0x7fffffb53500780c */ /* 0x000fe40003f46070 */
[----:B------:R-:W-:Y:S01]  /*3aa0*/  IADD3.X R53, PT, PT, R5, UR6, RZ, P4, !PT ;  /* 0x0000000605357c10 */ /* 0x000fe2000a7fe4ff */
[----:B------:R0:W2:Y:S01]  /*3ab0*/  @!P5 LDG.E.U8 R204, desc[UR24][R54.64] ;  /* 0x0000001836ccd981 */ /* 0x0000a2000c1e1100 */
[----:B------:R-:W-:-:S04]  /*3ac0*/  UIMAD UR5, UR14, 0xb, URZ ;  /* 0x0000000b0e0578a4 */ /* 0x000fc8000f8e02ff */
[----:B------:R-:W-:Y:S01]  /*3ad0*/  USHF.R.S32.HI UR6, URZ, 0x1f, UR5 ;  /* 0x0000001fff067899 */ /* 0x000fe20008011405 */
[----:B0-----:R-:W-:Y:S02]  /*3ae0*/  @!P5 IMAD.MOV.U32 R54, RZ, RZ, R51 ;  /* 0x000000ffff36d224 */ /* 0x001fe400078e0033 */
[----:B------:R-:W-:-:S05]  /*3af0*/  @!P5 IMAD.MOV.U32 R55, RZ, RZ, R53 ;  /* 0x000000ffff37d224 */ /* 0x000fca00078e0035 */
[----:B------:R0:W2:Y:S01]  /*3b00*/  @!P5 LDG.E.U8 R203, desc[UR24][R54.64] ;  /* 0x0000001836cbd981 */ /* 0x0000a2000c1e1100 */
[----:B------:R-:W-:Y:S02]  /*3b10*/  SHF.R.U32.HI R58, RZ, 0xc, R96 ;  /* 0x0000000cff3a7819 */ /* 0x000fe40000011660 */
[----:B0-----:R-:W-:Y:S02]  /*3b20*/  IADD3 R54, P4, PT, R2, UR5, RZ ;  /* 0x0000000502367c10 */ /* 0x001fe4000ff9e0ff */
[----:B------:R-:W-:Y:S02]  /*3b30*/  IADD3 R55, P5, PT, R4, UR5, RZ ;  /* 0x0000000504377c10 */ /* 0x000fe4000ffbe0ff */
[----:B------:R-:W-:Y:S02]  /*3b40*/  IADD3.X R56, PT, PT, R3, UR6, RZ, P4, !PT ;  /* 0x0000000603387c10 */ /* 0x000fe4000a7fe4ff */
[----:B------:R-:W-:Y:S02]  /*3b50*/  IADD3.X R57, PT, PT, R5, UR6, RZ, P5, !PT ;  /* 0x0000000605397c10 */ /* 0x000fe4000affe4ff */
[----:B------:R-:W-:Y:S01]  /*3b60*/  LOP3.LUT P5, RZ, R58, 0x1, RZ, 0xc0, !PT ;  /* 0x000000013aff7812 */ /* 0x000fe200078ac0ff */
[----:B------:R-:W-:Y:S01]  /*3b70*/  @!P2 IMAD.MOV.U32 R58, RZ, RZ, R54 ;  /* 0x000000ffff3aa224 */ /* 0x000fe200078e0036 */
[----:B------:R-:W-:Y:S01]  /*3b80*/  ISETP.GT.U32.AND P4, PT, R120, R112, PT ;  /* 0x000000707800720c */ /* 0x000fe20003f84070 */
[----:B------:R-:W-:Y:S01]  /*3b90*/  @!P2 IMAD.MOV.U32 R59, RZ, RZ, R56 ;  /* 0x000000ffff3ba224 */ /* 0x000fe200078e0038 */
[----:B------:R-:W-:-:S04]  /*3ba0*/  UIMAD UR5, UR14, 0x13, URZ ;  /* 0x000000130e0578a4 */ /* 0x000fc8000f8e02ff */
[----:B------:R0:W2:Y:S01]  /*3bb0*/  @!P2 LDG.E.U8 R210, desc[UR24][R58.64] ;  /* 0x000000183ad2a981 */ /* 0x0000a2000c1e1100 */
[----:B------:R-:W-:Y:S01]  /*3bc0*/  USHF.R.S32.HI UR6, URZ, 0x1f, UR5 ;  /* 0x0000001fff067899 */ /* 0x000fe20008011405 */
[----:B------:R-:W-:Y:S01]  /*3bd0*/  ISETP.GT.U32.AND P6, PT, R120, R115, PT ;  /* 0x000000737800720c */ /* 0x000fe20003fc4070 */
[----:B0-----:R-:W-:Y:S02]  /*3be0*/  @!P2 IMAD.MOV.U32 R58, RZ, RZ, R55 ;  /* 0x000000ffff3aa224 */ /* 0x001fe400078e0037 */
[----:B------:R-:W-:Y:S02]  /*3bf0*/  @!P2 IMAD.MOV.U32 R59, RZ, RZ, R57 ;  /* 0x000000ffff3ba224 */ /* 0x000fe400078e0039 */
[----:B------:R-:W-:-:S03]  /*3c00*/  @!P4 IMAD.IADD R112, R112, 0x1, -R120 ;  /* 0x000000017070c824 */ /* 0x000fc600078e0a78 */
[----:B------:R0:W2:Y:S01]  /*3c10*/  @!P2 LDG.E.U8 R209, desc[UR24][R58.64] ;  /* 0x000000183ad1a981 */ /* 0x0000a2000c1e1100 */
[----:B------:R-:W-:Y:S02]  /*3c20*/  SHF.R.U32.HI R62, RZ, 0x4, R96 ;  /* 0x00000004ff3e7819 */ /* 0x000fe40000011660 */
[----:B0-----:R-:W-:Y:S02]  /*3c30*/  IADD3 R58, P2, PT, R2, UR5, RZ ;  /* 0x00000005023a7c10 */ /* 0x001fe4000ff5e0ff */
[----:B------:R-:W-:Y:S02]  /*3c40*/  IADD3 R59, P4, PT, R4, UR5, RZ ;  /* 0x00000005043b7c10 */ /* 0x000fe4000ff9e0ff */
[----:B------:R-:W-:Y:S02]  /*3c50*/  IADD3.X R60, PT, PT, R3, UR6, RZ, P2, !PT ;  /* 0x00000006033c7c10 */ /* 0x000fe400097fe4ff */
[----:B------:R-:W-:Y:S02]  /*3c60*/  IADD3.X R61, PT, PT, R5, UR6, RZ, P4, !PT ;  /* 0x00000006053d7c10 */ /* 0x000fe4000a7fe4ff */
[----:B------:R-:W-:Y:S01]  /*3c70*/  LOP3.LUT P4, RZ, R62, 0x1, RZ, 0xc0, !PT ;  /* 0x000000013eff7812 */ /* 0x000fe2000788c0ff */
[----:B------:R-:W-:Y:S01]  /*3c80*/  @P5 IMAD.MOV.U32 R62, RZ, RZ, R58 ;  /* 0x000000ffff3e5224 */ /* 0x000fe200078e003a */
[C---:B------:R-:W-:Y:S01]  /*3c90*/  ISETP.GT.U32.AND P2, PT, R120.reuse, R109, PT ;  /* 0x0000006d7800720c */ /* 0x040fe20003f44070 */
[----:B------:R-:W-:Y:S01]  /*3ca0*/  @P5 IMAD.MOV.U32 R63, RZ, RZ, R60 ;  /* 0x000000ffff3f5224 */ /* 0x000fe200078e003c */
[----:B------:R-:W-:Y:S01]  /*3cb0*/  UIMAD UR5, UR14, 0x1b, URZ ;  /* 0x0000001b0e0578a4 */ /* 0x000fe2000f8e02ff */
[----:B------:R-:W-:Y:S01]  /*3cc0*/  @!P6 IMAD.IADD R115, R115, 0x1, -R120 ;  /* 0x000000017373e824 */ /* 0x000fe200078e0a78 */
[----:B------:R-:W-:-:S02]  /*3cd0*/  ISETP.GT.U32.AND P6, PT, R120, R113, PT ;  /* 0x000000717800720c */ /* 0x000fc40003fc4070 */
[----:B------:R0:W2:Y:S01]  /*3ce0*/  @P5 LDG.E.U8 R186, desc[UR24][R62.64] ;  /* 0x000000183eba5981 */ /* 0x0000a2000c1e1100 */
[----:B------:R-:W-:Y:S01]  /*3cf0*/  USHF.R.S32.HI UR6, URZ, 0x1f, UR5 ;  /* 0x0000001fff067899 */ /* 0x000fe20008011405 */
[----:B0-----:R-:W-:Y:S02]  /*3d00*/  @P5 IMAD.MOV.U32 R62, RZ, RZ, R59 ;  /* 0x000000ffff3e5224 */ /* 0x001fe400078e003b */
[----:B------:R-:W-:-:S03]  /*3d10*/  @P5 IMAD.MOV.U32 R63, RZ, RZ, R61 ;  /* 0x000000ffff3f5224 */ /* 0x000fc600078e003d */
[--C-:B------:R-:W-:Y:S02]  /*3d20*/  @!P2 IMAD.IADD R109, R109, 0x1, -R120.reuse ;  /* 0x000000016d6da824 */ /* 0x100fe400078e0a78 */
[----:B------:R0:W2:Y:S01]  /*3d30*/  @P5 LDG.E.U8 R215, desc[UR24][R62.64] ;  /* 0x000000183ed75981 */ /* 0x0000a2000c1e1100 */
[----:B------:R-:W-:Y:S01]  /*3d40*/  SHF.R.U64 R66, R117, 0x1c, RZ ;  /* 0x0000001c75427819 */ /* 0x000fe200000012ff */
[----:B------:R-:W-:Y:S01]  /*3d50*/  @!P6 IMAD.IADD R113, R113, 0x1, -R120 ;  /* 0x000000017171e824 */ /* 0x000fe200078e0a78 */
[----:B0-----:R-:W-:Y:S02]  /*3d60*/  IADD3 R62, P5, PT, R2, UR5, RZ ;  /* 0x00000005023e7c10 */ /* 0x001fe4000ffbe0ff */
[----:B------:R-:W-:Y:S02]  /*3d70*/  IADD3 R63, P2, PT, R4, UR5, RZ ;  /* 0x00000005043f7c10 */ /* 0x000fe4000ff5e0ff */
[----:B------:R-:W-:Y:S02]  /*3d80*/  IADD3.X R64, PT, PT, R3, UR6, RZ, P5, !PT ;  /* 0x0000000603407c10 */ /* 0x000fe4000affe4ff */
[----:B------:R-:W-:-:S02]  /*3d90*/  IADD3.X R65, PT, PT, R5, UR6, RZ, P2, !PT ;  /* 0x0000000605417c10 */ /* 0x000fc400097fe4ff */
[----:B------:R-:W-:Y:S01]  /*3da0*/  LOP3.LUT P2, RZ, R66, 0x1, RZ, 0xc0, !PT ;  /* 0x0000000142ff7812 */ /* 0x000fe2000784c0ff */
[----:B------:R-:W-:Y:S01]  /*3db0*/  @P4 IMAD.MOV.U32 R66, RZ, RZ, R62 ;  /* 0x000000ffff424224 */ /* 0x000fe200078e003e */
[C---:B------:R-:W-:Y:S01]  /*3dc0*/  ISETP.GT.U32.AND P6, PT, R120.reuse, R108, PT ;  /* 0x0000006c7800720c */ /* 0x040fe20003fc4070 */
[----:B------:R-:W-:Y:S01]  /*3dd0*/  @P4 IMAD.MOV.U32 R67, RZ, RZ, R64 ;  /* 0x000000ffff434224 */ /* 0x000fe200078e0040 */
[----:B------:R-:W-:Y:S01]  /*3de0*/  ISETP.GT.U32.AND P5, PT, R120, R107, PT ;  /* 0x0000006b7800720c */ /* 0x000fe20003fa4070 */
[----:B------:R-:W-:-:S03]  /*3df0*/  UIMAD UR5, UR14, 0x23, URZ ;  /* 0x000000230e0578a4 */ /* 0x000fc6000f8e02ff */
[----:B------:R0:W2:Y:S01]  /*3e00*/  @P4 LDG.E.U8 R191, desc[UR24][R66.64] ;  /* 0x0000001842bf4981 */ /* 0x0000a2000c1e1100 */
[----:B------:R-:W-:Y:S01]  /*3e10*/  USHF.R.S32.HI UR6, URZ, 0x1f, UR5 ;  /* 0x0000001fff067899 */ /* 0x000fe20008011405 */
[----:B0-----:R-:W-:Y:S02]  /*3e20*/  @P4 IMAD.MOV.U32 R66, RZ, RZ, R63 ;  /* 0x000000ffff424224 */ /* 0x001fe400078e003f */
[----:B------:R-:W-:-:S03]  /*3e30*/  @P4 IMAD.MOV.U32 R67, RZ, RZ, R65 ;  /* 0x000000ffff434224 */ /* 0x000fc600078e0041 */
[--C-:B------:R-:W-:Y:S02]  /*3e40*/  @!P6 IMAD.IADD R108, R108, 0x1, -R120.reuse ;  /* 0x000000016c6ce824 */ /* 0x100fe400078e0a78 */
[----:B------:R0:W2:Y:S01]  /*3e50*/  @P4 LDG.E.U8 R195, desc[UR24][R66.64] ;  /* 0x0000001842c34981 */ /* 0x0000a2000c1e1100 */
[----:B------:R-:W-:Y:S02]  /*3e60*/  IADD3 R71, P4, PT, R2, UR5, RZ ;  /* 0x0000000502477c10 */ /* 0x000fe4000ff9e0ff */
[----:B------:R-:W-:Y:S01]  /*3e70*/  ISETP.GT.U32.AND P6, PT, R120, R110, PT ;  /* 0x0000006e7800720c */ /* 0x000fe20003fc4070 */
[----:B------:R-:W-:Y:S01]  /*3e80*/  @!P5 IMAD.IADD R107, R107, 0x1, -R120 ;  /* 0x000000016b6bd824 */ /* 0x000fe200078e0a78 */
[----:B------:R-:W-:Y:S02]  /*3e90*/  IADD3.X R72, PT, PT, R3, UR6, RZ, P4, !PT ;  /* 0x0000000603487c10 */ /* 0x000fe4000a7fe4ff */
[----:B------:R-:W-:Y:S01]  /*3ea0*/  IADD3 R69, P5, PT, R4, UR5, RZ ;  /* 0x0000000504457c10 */ /* 0x000fe2000ffbe0ff */
[----:B0-----:R-:W-:-:S03]  /*3eb0*/  @P2 IMAD.MOV.U32 R66, RZ, RZ, R71 ;  /* 0x000000ffff422224 */ /* 0x001fc600078e0047 */
[----:B------:R-:W-:Y:S01]  /*3ec0*/  IADD3.X R70, PT, PT, R5, UR6, RZ, P5, !PT ;  /* 0x0000000605467c10 */ /* 0x000fe2000affe4ff */
[----:B------:R-:W-:Y:S01]  /*3ed0*/  @P2 IMAD.MOV.U32 R67, RZ, RZ, R72 ;  /* 0x000000ffff432224 */ /* 0x000fe200078e0048 */
[----:B------:R-:W-:Y:S01]  /*3ee0*/  ISETP.GT.U32.AND P4, PT, R120, R105, PT ;  /* 0x000000697800720c */ /* 0x000fe20003f84070 */
[----:B------:R-:W-:Y:S01]  /*3ef0*/  UIMAD UR5, UR14, 0x2b, URZ ;  /* 0x0000002b0e0578a4 */ /* 0x000fe2000f8e02ff */
[----:B------:R-:W-:Y:S01]  /*3f00*/  SHF.R.U64 R68, R117, 0x14, RZ ;  /* 0x0000001475447819 */ /* 0x000fe200000012ff */
[----:B------:R-:W-:Y:S01]  /*3f10*/  @!P6 IMAD.IADD R110, R110, 0x1, -R120 ;  /* 0x000000016e6ee824 */ /* 0x000fe200078e0a78 */
[----:B------:R0:W2:Y:S01]  /*3f20*/  @P2 LDG.E.U8 R200, desc[UR24][R66.64] ;  /* 0x0000001842c82981 */ /* 0x0000a2000c1e1100 */
[----:B------:R-:W-:Y:S01]  /*3f30*/  ISETP.GT.U32.AND P6, PT, R120, R106, PT ;  /* 0x0000006a7800720c */ /* 0x000fe20003fc4070 */
[----:B------:R-:W-:Y:S01]  /*3f40*/  USHF.R.S32.HI UR6, URZ, 0x1f, UR5 ;  /* 0x0000001fff067899 */ /* 0x000fe20008011405 */
[----:B------:R-:W-:Y:S01]  /*3f50*/  LOP3.LUT P5, RZ, R68, 0x1, RZ, 0xc0, !PT ;  /* 0x0000000144ff7812 */ /* 0x000fe200078ac0ff */
[----:B------:R1:W-:Y:S01]  /*3f60*/  STL [R1+0x38], R71 ;  /* 0x0000384701007387 */ /* 0x0003e20000100800 */
[----:B0-----:R-:W-:-:S02]  /*3f70*/  @P2 IMAD.MOV.U32 R66, RZ, RZ, R69 ;  /* 0x000000ffff422224 */ /* 0x001fc400078e0045 */
[----:B------:R-:W-:Y:S01]  /*3f80*/  @P2 IMAD.MOV.U32 R67, RZ, RZ, R70 ;  /* 0x000000ffff432224 */ /* 0x000fe200078e0046 */
[----:B------:R0:W-:Y:S04]  /*3f90*/  STL [R1+0x40], R69 ;  /* 0x0000404501007387 */ /* 0x0001e80000100800 */
[----:B------:R3:W2:Y:S01]  /*3fa0*/  @P2 LDG.E.U8 R199, desc[UR24][R66.64] ;  /* 0x0000001842c72981 */ /* 0x0006a2000c1e1100 */
[----:B-1----:R-:W-:Y:S01]  /*3fb0*/  IADD3 R71, P2, PT, R2, UR5, RZ ;  /* 0x0000000502477c10 */ /* 0x002fe2000ff5e0ff */
[--C-:B------:R-:W-:Y:S01]  /*3fc0*/  @!P4 IMAD.IADD R105, R105, 0x1, -R120.reuse ;  /* 0x000000016969c824 */ /* 0x100fe200078e0a78 */
[----:B------:R-:W-:Y:S01]  /*3fd0*/  ISETP.GT.U32.AND P4, PT, R120, R100, PT ;  /* 0x000000647800720c */ /* 0x000fe20003f84070 */
[----:B------:R1:W-:Y:S01]  /*3fe0*/  STL [R1+0x34], R72 ;  /* 0x0000344801007387 */ /* 0x0003e20000100800 */
[----:B------:R-:W-:Y:S01]  /*3ff0*/  @!P6 IMAD.IADD R106, R106, 0x1, -R120 ;  /* 0x000000016a6ae824 */ /* 0x000fe200078e0a78 */
[----:B0-----:R-:W-:-:S02]  /*4000*/  IADD3 R69, P6, PT, R4, UR5, RZ ;  /* 0x0000000504457c10 */ /* 0x001fc4000ffde0ff */
[----:B------:R-:W-:Y:S02]  /*4010*/  SHF.R.U64 R68, R117, 0xc, RZ ;  /* 0x0000000c75447819 */ /* 0x000fe400000012ff */
[----:B-1----:R-:W-:Y:S02]  /*4020*/  IADD3.X R72, PT, PT, R3, UR6, RZ, P2, !PT ;  /* 0x0000000603487c10 */ /* 0x002fe400097fe4ff */
[----:B------:R-:W-:Y:S01]  /*4030*/  ISETP.GT.U32.AND P2, PT, R120, R101, PT ;  /* 0x000000657800720c */ /* 0x000fe20003f44070 */
[----:B------:R0:W-:Y:S01]  /*4040*/  STL [R1+0x3c], R70 ;  /* 0x00003c4601007387 */ /* 0x0001e20000100800 */
[----:B---3--:R-:W-:Y:S01]  /*4050*/  @P5 IMAD.MOV.U32 R66, RZ, RZ, R71 ;  /* 0x000000ffff425224 */ /* 0x008fe200078e0047 */
[----:B------:R-:W-:Y:S01]  /*4060*/  UIMAD UR5, UR14, 0x33, URZ ;  /* 0x000000330e0578a4 */ /* 0x000fe2000f8e02ff */
[----:B------:R-:W-:Y:S01]  /*4070*/  @P5 IMAD.MOV.U32 R67, RZ, RZ, R72 ;  /* 0x000000ffff435224 */ /* 0x000fe200078e0048 */
[----:B------:R1:W-:Y:S01]  /*4080*/  STL [R1+0xb8], R71 ;  /* 0x0000b84701007387 */ /* 0x0003e20000100800 */
[----:B------:R-:W-:-:S03]  /*4090*/  @!P4 IMAD.IADD R100, R100, 0x1, -R120 ;  /* 0x000000016464c824 */ /* 0x000fc600078e0a78 */
[----:B------:R3:W2:Y:S01]  /*40a0*/  @P5 LDG.E.U8 R177, desc[UR24][R66.64] ;  /* 0x0000001842b15981 */ /* 0x0006a2000c1e1100 */
[----:B0-----:R-:W-:Y:S02]  /*40b0*/  IADD3.X R70, PT, PT, R5, UR6, RZ, P6, !PT ;  /* 0x0000000605467c10 */ /* 0x001fe4000b7fe4ff */
[----:B------:R-:W-:Y:S01]  /*40c0*/  LOP3.LUT P6, RZ, R68, 0x1, RZ, 0xc0, !PT ;  /* 0x0000000144ff7812 */ /* 0x000fe200078cc0ff */
[----:B------:R-:W-:Y:S02]  /*40d0*/  USHF.R.S32.HI UR6, URZ, 0x1f, UR5 ;  /* 0x0000001fff067899 */ /* 0x000fe40008011405 */
[----:B-1----:R-:W-:Y:S01]  /*40e0*/  IADD3 R71, P4, PT, R2, UR5, RZ ;  /* 0x0000000502477c10 */ /* 0x002fe2000ff9e0ff */
[----:B------:R-:W-:Y:S01]  /*40f0*/  @!P2 IMAD.IADD R101, R101, 0x1, -R120 ;  /* 0x000000016565a824 */ /* 0x000fe200078e0a78 */
[----:B------:R-:W-:Y:S01]  /*4100*/  ISETP.GT.U32.AND P2, PT, R120, R102, PT ;  /* 0x000000667800720c */ /* 0x000fe20003f44070 */
[----:B---3--:R-:W-:Y:S02]  /*4110*/  @P5 IMAD.MOV.U32 R66, RZ, RZ, R69 ;  /* 0x000000ffff425224 */ /* 0x008fe400078e0045 */
[----:B------:R-:W-:Y:S01]  /*4120*/  @P5 IMAD.MOV.U32 R67, RZ, RZ, R70 ;  /* 0x000000ffff435224 */ /* 0x000fe200078e0046 */
[----:B------:R0:W-:Y:S04]  /*4130*/  STL [R1+0xc0], R69 ;  /* 0x0000c04501007387 */ /* 0x0001e80000100800 */
[----:B------:R1:W-:Y:S01]  /*4140*/  STL [R1+0xb4], R72 ;  /* 0x0000b44801007387 */ /* 0x0003e20000100800 */
[----:B------:R-:W-:-:S03]  /*4150*/  SHF.R.U64 R68, R117, 0x4, RZ ;  /* 0x0000000475447819 */ /* 0x000fc600000012ff */
[----:B------:R3:W2:Y:S01]  /*4160*/  @P5 LDG.E.U8 R206, desc[UR24][R66.64] ;  /* 0x0000001842ce5981 */ /* 0x0006a2000c1e1100 */
[----:B0-----:R-:W-:Y:S02]  /*4170*/  IADD3 R69, P5, PT, R4, UR5, RZ ;  /* 0x0000000504457c10 */ /* 0x001fe4000ffbe0ff */
[----:B-1----:R-:W-:Y:S01]  /*4180*/  IADD3.X R72, PT, PT, R3, UR6, RZ, P4, !PT ;  /* 0x0000000603487c10 */ /* 0x002fe2000a7fe4ff */
[----:B------:R0:W-:Y:S01]  /*4190*/  STL [R1+0xbc], R70 ;  /* 0x0000bc4601007387 */ /* 0x0001e20000100800 */
[----:B------:R-:W-:Y:S01]  /*41a0*/  ISETP.GT.U32.AND P4, PT, R120, R103, PT ;  /* 0x000000677800720c */ /* 0x000fe20003f84070 */
[----:B------:R-:W-:Y:S01]  /*41b0*/  UIMAD UR5, UR14, 0x3b, URZ ;  /* 0x0000003b0e0578a4 */ /* 0x000fe2000f8e02ff */
[----:B---3--:R-:W-:Y:S02]  /*41c0*/  @P6 IMAD.MOV.U32 R66, RZ, RZ, R71 ;  /* 0x000000ffff426224 */ /* 0x008fe400078e0047 */
[----:B------:R-:W-:Y:S01]  /*41d0*/  @P6 IMAD.MOV.U32 R67, RZ, RZ, R72 ;  /* 0x000000ffff436224 */ /* 0x000fe200078e0048 */
[----:B------:R1:W-:Y:S01]  /*41e0*/  STL [R1+0x138], R71 ;  /* 0x0001384701007387 */ /* 0x0003e20000100800 */
[----:B0-----:R-:W-:-:S03]  /*41f0*/  IADD3.X R70, PT, PT, R5, UR6, RZ, P5, !PT ;  /* 0x0000000605467c10 */ /* 0x001fc6000affe4ff */
[----:B------:R0:W3:Y:S01]  /*4200*/  @P6 LDG.E.U8 R182, desc[UR24][R66.64] ;  /* 0x0000001842b66981 */ /* 0x0000e2000c1e1100 */
[----:B------:R-:W-:Y:S01]  /*4210*/  LOP3.LUT P5, RZ, R68, 0x1, RZ, 0xc0, !PT ;  /* 0x0000000144ff7812 */ /* 0x000fe200078ac0ff */
[----:B------:R-:W-:Y:S01]  /*4220*/  USHF.R.S32.HI UR6, URZ, 0x1f, UR5 ;  /* 0x0000001fff067899 */ /* 0x000fe20008011405 */
[----:B------:R-:W-:Y:S01]  /*4230*/  @!P2 IMAD.IADD R102, R102, 0x1, -R120 ;  /* 0x000000016666a824 */ /* 0x000fe200078e0a78 */
[----:B-1----:R-:W-:Y:S01]  /*4240*/  IADD3 R71, P2, PT, R2, UR5, RZ ;  /* 0x0000000502477c10 */ /* 0x002fe2000ff5e0ff */
[----:B------:R1:W-:Y:S01]  /*4250*/  STL [R1+0x140], R69 ;  /* 0x0001404501007387 */ /* 0x0003e20000100800 */
[----:B0-----:R-:W-:Y:S02]  /*4260*/  @P6 IMAD.MOV.U32 R66, RZ, RZ, R69 ;  /* 0x000000ffff426224 */ /* 0x001fe400078e0045 */
[----:B------:R-:W-:Y:S01]  /*4270*/  @P6 IMAD.MOV.U32 R67, RZ, RZ, R70 ;  /* 0x000000ffff436224 */ /* 0x000fe200078e0046 */
[----:B------:R0:W-:Y:S01]  /*4280*/  STL [R1+0x134], R72 ;  /* 0x0001344801007387 */ /* 0x0001e20000100800 */
[----:B------:R-:W-:Y:S01]  /*4290*/  @!P4 IMAD.IADD R103, R103, 0x1, -R120 ;  /* 0x000000016767c824 */ /* 0x000fe200078e0a78 */
[----:B------:R-:W-:-:S02]  /*42a0*/  ISETP.GT.U32.AND P4, PT, R120, R104, PT ;  /* 0x000000687800720c */ /* 0x000fc40003f84070 */
[----:B------:R4:W2:Y:S01]  /*42b0*/  @P6 LDG.E.U8 R181, desc[UR24][R66.64] ;  /* 0x0000001842b56981 */ /* 0x0008a2000c1e1100 */
[----:B-1----:R-:W-:Y:S02]  /*42c0*/  IADD3 R69, P6, PT, R4, UR5, RZ ;  /* 0x0000000504457c10 */ /* 0x002fe4000ffde0ff */
[----:B0-----:R-:W-:Y:S01]  /*42d0*/  IADD3.X R72, PT, PT, R3, UR6, RZ, P2, !PT ;  /* 0x0000000603487c10 */ /* 0x001fe200097fe4ff */
[----:B------:R0:W-:Y:S01]  /*42e0*/  STL [R1+0x13c], R70 ;  /* 0x00013c4601007387 */ /* 0x0001e20000100800 */
[----:B----4-:R-:W-:-:S03]  /*42f0*/  @P5 IMAD.MOV.U32 R66, RZ, RZ, R71 ;  /* 0x000000ffff425224 */ /* 0x010fc600078e0047 */
[----:B------:R-:W-:Y:S02]  /*4300*/  @P5 IMAD.MOV.U32 R67, RZ, RZ, R72 ;  /* 0x000000ffff435224 */ /* 0x000fe400078e0048 */
[----:B------:R-:W-:Y:S01]  /*4310*/  VIADD R68, R246, 0xfffffffb ;  /* 0xfffffffbf6447836 */ /* 0x000fe20000000000 */
[----:B0-----:R-:W-:Y:S02]  /*4320*/  IADD3.X R70, PT, PT, R5, UR6, RZ, P6, !PT ;  /* 0x0000000605467c10 */ /* 0x001fe4000b7fe4ff */
[----:B------:R0:W4:Y:S01]  /*4330*/  @P5 LDG.E.U8 R189, desc[UR24][R66.64] ;  /* 0x0000001842bd5981 */ /* 0x000122000c1e1100 */
[----:B------:R-:W-:Y:S01]  /*4340*/  ISETP.GT.U32.AND P2, PT, R120, R99, PT ;  /* 0x000000637800720c */ /* 0x000fe20003f44070 */
[----:B------:R-:W-:Y:S01]  /*4350*/  USHF.L.U32 UR5, UR14, 0x2, URZ ;  /* 0x000000020e057899 */ /* 0x000fe200080006ff */
[----:B------:R-:W-:Y:S01]  /*4360*/  ISETP.GE.U32.AND P6, PT, R68, 0x7fffffbc, PT ;  /* 0x7fffffbc4400780c */ /* 0x000fe20003fc6070 */
[----:B------:R-:W-:Y:S01]  /*4370*/  STL [R1+0x1b8], R71 ;  /* 0x0001b84701007387 */ /* 0x000fe20000100800 */
[----:B------:R-:W-:Y:S01]  /*4380*/  @!P4 IMAD.IADD R104, R104, 0x1, -R120 ;  /* 0x000000016868c824 */ /* 0x000fe200078e0a78 */
[----:B------:R-:W-:Y:S01]  /*4390*/  USHF.R.S32.HI UR6, URZ, 0x1f, UR5 ;  /* 0x0000001fff067899 */ /* 0x000fe20008011405 */
[----:B0-----:R-:W-:-:S02]  /*43a0*/  @P5 IMAD.MOV.U32 R66, RZ, RZ, R69 ;  /* 0x000000ffff425224 */ /* 0x001fc400078e0045 */
[----:B------:R-:W-:Y:S01]  /*43b0*/  @P5 IMAD.MOV.U32 R67, RZ, RZ, R70 ;  /* 0x000000ffff435224 */ /* 0x000fe200078e0046 */
[----:B------:R-:W-:Y:S04]  /*43c0*/  STL [R1+0x1c0], R69 ;  /* 0x0001c04501007387 */ /* 0x000fe80000100800 */
[----:B------:R0:W2:Y:S04]  /*43d0*/  @P5 LDG.E.U8 R188, desc[UR24][R66.64] ;  /* 0x0000001842bc5981 */ /* 0x0000a8000c1e1100 */
[----:B------:R-:W-:Y:S04]  /*43e0*/  STL [R1+0x1b4], R72 ;  /* 0x0001b44801007387 */ /* 0x000fe80000100800 */
[----:B------:R1:W-:Y:S01]  /*43f0*/  STL [R1+0x1bc], R70 ;  /* 0x0001bc4601007387 */ /* 0x0003e20000100800 */
[----:B0-----:R-:W-:-:S02]  /*4400*/  IADD3 R66, P4, PT, R2, UR5, RZ ;  /* 0x0000000502427c10 */ /* 0x001fc4000ff9e0ff */
[----:B------:R-:W-:Y:S02]  /*4410*/  IADD3 R67, P5, PT, R4, UR5, RZ ;  /* 0x0000000504437c10 */ /* 0x000fe4000ffbe0ff */
[----:B------:R-:W-:Y:S01]  /*4420*/  IADD3.X R68, PT, PT, R3, UR6, RZ, P4, !PT ;  /* 0x0000000603447c10 */ /* 0x000fe2000a7fe4ff */
[----:B------:R-:W-:Y:S02]  /*4430*/  @!P2 IMAD.IADD R99, R99, 0x1, -R120 ;  /* 0x000000016363a824 */ /* 0x000fe400078e0a78 */
[----:B-1----:R-:W-:Y:S01]  /*4440*/  VIADD R70, R246, 0xfffffff3 ;  /* 0xfffffff3f6467836 */ /* 0x002fe20000000000 */
[----:B------:R-:W-:Y:S02]  /*4450*/  ISETP.GT.U32.AND P2, PT, R120, R98, PT ;  /* 0x000000627800720c */ /* 0x000fe40003f44070 */
[----:B------:R-:W-:Y:S01]  /*4460*/  IADD3.X R69, PT, PT, R5, UR6, RZ, P5, !PT ;  /* 0x0000000605457c10 */ /* 0x000fe2000affe4ff */
[----:B------:R-:W-:Y:S01]  /*4470*/  @!P6 IMAD.MOV.U32 R71, RZ, RZ, R68 ;  /* 0x000000ffff47e224 */ /* 0x000fe200078e0044 */
[----:B------:R-:W-:Y:S01]  /*4480*/  ISETP.GE.U32.AND P5, PT, R70, 0x7fffffb4, PT ;  /* 0x7fffffb44600780c */ /* 0x000fe20003fa6070 */
[----:B------:R-:W-:Y:S01]  /*4490*/  @!P6 IMAD.MOV.U32 R70, RZ, RZ, R66 ;  /* 0x000000ffff46e224 */ /* 0x000fe200078e0042 */
[----:B------:R-:W-:-:S04]  /*44a0*/  UIMAD UR5, UR14, 0xc, URZ ;  /* 0x0000000c0e0578a4 */ /* 0x000fc8000f8e02ff */
[----:B------:R0:W2:Y:S01]  /*44b0*/  @!P6 LDG.E.U8 R175, desc[UR24][R70.64] ;  /* 0x0000001846afe981 */ /* 0x0000a2000c1e1100 */
[----:B------:R-:W-:Y:S01]  /*44c0*/  USHF.R.S32.HI UR6, URZ, 0x1f, UR5 ;  /* 0x0000001fff067899 */ /* 0x000fe20008011405 */
[----:B------:R-:W-:Y:S01]  /*44d0*/  ISETP.GT.U32.AND P4, PT, R120, R115, PT ;  /* 0x000000737800720c */ /* 0x000fe20003f84070 */
[----:B------:R-:W-:Y:S02]  /*44e0*/  @!P2 IMAD.IADD R98, R98, 0x1, -R120 ;  /* 0x000000016262a824 */ /* 0x000fe400078e0a78 */
        /* <DEDUP_REMOVED lines=11> */
[----:B------:R-:W-:-:S02]  /*45a0*/  @!P5 IMAD.MOV.U32 R75, RZ, RZ, R72 ;  /* 0x000000ffff4bd224 */ /* 0x000fc400078e0048 */
[--C-:B------:R-:W-:Y:S01]  /*45b0*/  @!P4 IMAD.IADD R115, R115, 0x1, -R120.reuse ;  /* 0x000000017373c824 */ /* 0x100fe200078e0a78 */
[----:B------:R-:W-:Y:S01]  /*45c0*/  ISETP.GT.U32.AND P4, PT, R120, R113, PT ;  /* 0x000000717800720c */ /* 0x000fe20003f84070 */
[----:B------:R-:W-:Y:S01]  /*45d0*/  UIMAD UR5, UR14, 0x14, URZ ;  /* 0x000000140e0578a4 */ /* 0x000fe2000f8e02ff */
[----:B------:R0:W2:Y:S03]  /*45e0*/  @!P5 LDG.E.U8 R179, desc[UR24][R74.64] ;  /* 0x000000184ab3d981 */ /* 0x0000a6000c1e1100 */
[----:B------:R-:W-:Y:S01]  /*45f0*/  USHF.R.S32.HI UR6, URZ, 0x1f, UR5 ;  /* 0x0000001fff067899 */ /* 0x000fe20008011405 */
[----:B0-----:R-:W-:Y:S02]  /*4600*/  @!P5 IMAD.MOV.U32 R74, RZ, RZ, R71 ;  /* 0x000000ffff4ad224 */ /* 0x001fe400078e0047 */
[----:B------:R-:W-:Y:S02]  /*4610*/  @!P5 IMAD.MOV.U32 R75, RZ, RZ, R73 ;  /* 0x000000ffff4bd224 */ /* 0x000fe400078e0049 */
[----:B------:R-:W-:-:S03]  /*4620*/  @!P2 IMAD.IADD R112, R112, 0x1, -R120 ;  /* 0x000000017070a824 */ /* 0x000fc600078e0a78 */
[----:B------:R0:W2:Y:S01]  /*4630*/  @!P5 LDG.E.U8 R178, desc[UR24][R74.64] ;  /* 0x000000184ab2d981 */ /* 0x0000a2000c1e1100 */
[----:B------:R-:W-:Y:S01]  /*4640*/  SHF.R.U32.HI R78, RZ, 0x3, R96 ;  /* 0x00000003ff4e7819 */ /* 0x000fe20000011660 */
[----:B------:R-:W-:Y:S01]  /*4650*/  @!P4 IMAD.IADD R113, R113, 0x1, -R120 ;  /* 0x000000017171c824 */ /* 0x000fe200078e0a78 */
[----:B------:R-:W-:Y:S02]  /*4660*/  ISETP.GT.U32.AND P4, PT, R120, R108, PT ;  /* 0x0000006c7800720c */ /* 0x000fe40003f84070 */
[----:B0-----:R-:W-:Y:S02]  /*4670*/  IADD3 R74, P5, PT, R2, UR5, RZ ;  /* 0x00000005024a7c10 */ /* 0x001fe4000ffbe0ff */
[----:B------:R-:W-:Y:S02]  /*4680*/  IADD3 R75, P2, PT, R4, UR5, RZ ;  /* 0x00000005044b7c10 */ /* 0x000fe4000ff5e0ff */
[----:B------:R-:W-:Y:S02]  /*4690*/  IADD3.X R76, PT, PT, R3, UR6, RZ, P5, !PT ;  /* 0x00000006034c7c10 */ /* 0x000fe4000affe4ff */
[----:B------:R-:W-:-:S02]  /*46a0*/  IADD3.X R77, PT, PT, R5, UR6, RZ, P2, !PT ;  /* 0x00000006054d7c10 */ /* 0x000fc400097fe4ff */
[----:B------:R-:W-:Y:S01]  /*46b0*/  LOP3.LUT P2, RZ, R78, 0x1, RZ, 0xc0, !PT ;  /* 0x000000014eff7812 */ /* 0x000fe2000784c0ff */
[----:B------:R-:W-:Y:S01]  /*46c0*/  @P6 IMAD.MOV.U32 R78, RZ, RZ, R74 ;  /* 0x000000ffff4e6224 */ /* 0x000fe200078e004a */
[----:B------:R-:W-:Y:S01]  /*46d0*/  ISETP.GT.U32.AND P5, PT, R120, R109, PT ;  /* 0x0000006d7800720c */ /* 0x000fe20003fa4070 */
[----:B------:R-:W-:Y:S01]  /*46e0*/  @P6 IMAD.MOV.U32 R79, RZ, RZ, R76 ;  /* 0x000000ffff4f6224 */ /* 0x000fe200078e004c */
[----:B------:R-:W-:-:S04]  /*46f0*/  UIMAD UR5, UR14, 0x1c, URZ ;  /* 0x0000001c0e0578a4 */ /* 0x000fc8000f8e02ff */
[----:B------:R0:W2:Y:S01]  /*4700*/  @P6 LDG.E.U8 R168, desc[UR24][R78.64] ;  /* 0x000000184ea86981 */ /* 0x0000a2000c1e1100 */
[----:B------:R-:W-:Y:S01]  /*4710*/  USHF.R.S32.HI UR6, URZ, 0x1f, UR5 ;  /* 0x0000001fff067899 */ /* 0x000fe20008011405 */
[--C-:B------:R-:W-:Y:S01]  /*4720*/  @!P4 IMAD.IADD R108, R108, 0x1, -R120.reuse ;  /* 0x000000016c6cc824 */ /* 0x100fe200078e0a78 */
[----:B------:R-:W-:Y:S01]  /*4730*/  SHF.R.U64 R81, R117, 0x1b, RZ ;  /* 0x0000001b75517819 */ /* 0x000fe200000012ff */
[----:B0-----:R-:W-:Y:S02]  /*4740*/  @P6 IMAD.MOV.U32 R78, RZ, RZ, R75 ;  /* 0x000000ffff4e6224 */ /* 0x001fe400078e004b */
[----:B------:R-:W-:Y:S02]  /*4750*/  @P6 IMAD.MOV.U32 R79, RZ, RZ, R77 ;  /* 0x000000ffff4f6224 */ /* 0x000fe400078e004d */
[----:B------:R-:W-:-:S03]  /*4760*/  @!P5 IMAD.IADD R109, R109, 0x1, -R120 ;  /* 0x000000016d6dd824 */ /* 0x000fc600078e0a78 */
[----:B------:R0:W2:Y:S01]  /*4770*/  @P6 LDG.E.U8 R185, desc[UR24][R78.64] ;  /* 0x000000184eb96981 */ /* 0x0000a2000c1e1100 */
[----:B------:R-:W-:Y:S02]  /*4780*/  ISETP.GT.U32.AND P6, PT, R120, R110, PT ;  /* 0x0000006e7800720c */ /* 0x000fe40003fc4070 */
[----:B------:R-:W-:Y:S02]  /*4790*/  IADD3 R80, P5, PT, R4, UR5, RZ ;  /* 0x0000000504507c10 */ /* 0x000fe4000ffbe0ff */
[----:B0-----:R-:W-:-:S04]  /*47a0*/  IADD3 R78, P4, PT, R2, UR5, RZ ;  /* 0x00000005024e7c10 */ /* 0x001fc8000ff9e0ff */
[----:B------:R-:W-:Y:S02]  /*47b0*/  IADD3.X R79, PT, PT, R3, UR6, RZ, P4, !PT ;  /* 0x00000006034f7c10 */ /* 0x000fe4000a7fe4ff */
[----:B------:R-:W-:Y:S02]  /*47c0*/  LOP3.LUT P4, RZ, R81, 0x1, RZ, 0xc0, !PT ;  /* 0x0000000151ff7812 */ /* 0x000fe4000788c0ff */
[----:B------:R-:W-:Y:S01]  /*47d0*/  IADD3.X R81, PT, PT, R5, UR6, RZ, P5, !PT ;  /* 0x0000000605517c10 */ /* 0x000fe2000affe4ff */
[----:B------:R-:W-:Y:S01]  /*47e0*/  UIMAD UR5, UR14, 0x24, URZ ;  /* 0x000000240e0578a4 */ /* 0x000fe2000f8e02ff */
[----:B------:R-:W-:Y:S01]  /*47f0*/  ISETP.GT.U32.AND P5, PT, R120, R107, PT ;  /* 0x0000006b7800720c */ /* 0x000fe20003fa4070 */
[----:B------:R-:W-:Y:S01]  /*4800*/  @!P6 IMAD.IADD R110, R110, 0x1, -R120 ;  /* 0x000000016e6ee824 */ /* 0x000fe200078e0a78 */
[----:B------:R-:W2:Y:S01]  /*4810*/  @P2 LDG.E.U8 R169, desc[UR24][R78.64] ;  /* 0x000000184ea92981 */ /* 0x000ea2000c1e1100 */
[----:B------:R-:W-:Y:S02]  /*4820*/  USHF.R.S32.HI UR6, URZ, 0x1f, UR5 ;  /* 0x0000001fff067899 */ /* 0x000fe40008011405 */
[----:B------:R-:W-:Y:S01]  /*4830*/  IADD3 R83, P6, PT, R2, UR5, RZ ;  /* 0x0000000502537c10 */ /* 0x000fe2000ffde0ff */
[----:B------:R-:W2:Y:S01]  /*4840*/  @P2 LDG.E.U8 R218, desc[UR24][R80.64] ;  /* 0x0000001850da2981 */ /* 0x000ea2000c1e1100 */
[----:B------:R-:W-:-:S02]  /*4850*/  ISETP.GE.U32.AND P2, PT, R82, 0x7fffffbb, PT ;  /* 0x7fffffbb5200780c */ /* 0x000fc40003f46070 */
[----:B------:R-:W-:Y:S02]  /*4860*/  SHF.R.U64 R82, R117, 0x13, RZ ;  /* 0x0000001375527819 */ /* 0x000fe400000012ff */
[----:B------:R-:W-:Y:S02]  /*4870*/  IADD3.X R84, PT, PT, R3, UR6, RZ, P6, !PT ;  /* 0x0000000603547c10 */ /* 0x000fe4000b7fe4ff */
[----:B------:R-:W-:Y:S01]  /*4880*/  @!P5 IMAD.IADD R107, R107, 0x1, -R120 ;  /* 0x000000016b6bd824 */ /* 0x000fe200078e0a78 */
[----:B------:R-:W-:Y:S01]  /*4890*/  IADD3 R85, P5, PT, R4, UR5, RZ ;  /* 0x0000000504557c10 */ /* 0x000fe2000ffbe0ff */
[----:B------:R-:W-:Y:S01]  /*48a0*/  UIMAD UR5, UR14, 0x2c, URZ ;  /* 0x0000002c0e0578a4 */ /* 0x000fe2000f8e02ff */
[----:B------:R-:W-:Y:S01]  /*48b0*/  LOP3.LUT P6, RZ, R82, 0x1, RZ, 0xc0, !PT ;  /* 0x0000000152ff7812 */ /* 0x000fe200078cc0ff */
[----:B------:R0:W-:Y:S01]  /*48c0*/  STL [R1+0x48], R83 ;  /* 0x0000485301007387 */ /* 0x0001e20000100800 */
[----:B------:R-:W-:Y:S01]  /*48d0*/  @P4 IMAD.MOV.U32 R82, RZ, RZ, R83 ;  /* 0x000000ffff524224 */ /* 0x000fe200078e0053 */
[----:B------:R-:W-:Y:S01]  /*48e0*/  IADD3.X R87, PT, PT, R5, UR6, RZ, P5, !PT ;  /* 0x0000000605577c10 */ /* 0x000fe2000affe4ff */
[----:B------:R-:W-:-:S02]  /*48f0*/  USHF.R.S32.HI UR6, URZ, 0x1f, UR5 ;  /* 0x0000001fff067899 */ /* 0x000fc40008011405 */
[----:B------:R-:W-:Y:S01]  /*4900*/  IADD3 R86, P5, PT, R2, UR5, RZ ;  /* 0x0000000502567c10 */ /* 0x000fe2000ffbe0ff */
[----:B0-----:R-:W-:Y:S01]  /*4910*/  @P4 IMAD.MOV.U32 R83, RZ, RZ, R84 ;  /* 0x000000ffff534224 */ /* 0x001fe200078e0054 */
[----:B------:R-:W-:Y:S02]  /*4920*/  STL [R1+0x44], R84 ;  /* 0x0000445401007387 */ /* 0x000fe40000100800 */
[----:B------:R-:W-:Y:S02]  /*4930*/  IADD3.X R88, PT, PT, R3, UR6, RZ, P5, !PT ;  /* 0x0000000603587c10 */ /* 0x000fe4000affe4ff */
[----:B------:R0:W2:Y:S04]  /*4940*/  @P4 LDG.E.U8 R194, desc[UR24][R82.64] ;  /* 0x0000001852c24981 */ /* 0x0000a8000c1e1100 */
[----:B------:R1:W-:Y:S01]  /*4950*/  STL [R1+0x50], R85 ;  /* 0x0000505501007387 */ /* 0x0003e20000100800 */
[----:B0-----:R-:W-:-:S02]  /*4960*/  @P4 IMAD.MOV.U32 R82, RZ, RZ, R85 ;  /* 0x000000ffff524224 */ /* 0x001fc400078e0055 */
[----:B------:R-:W-:Y:S01]  /*4970*/  @P4 IMAD.MOV.U32 R83, RZ, RZ, R87 ;  /* 0x000000ffff534224 */ /* 0x000fe200078e0057 */
[----:B-1----:R-:W-:Y:S01]  /*4980*/  IADD3 R85, P5, PT, R4, UR5, RZ ;  /* 0x0000000504557c10 */ /* 0x002fe2000ffbe0ff */
[----:B------:R0:W-:Y:S01]  /*4990*/  STL [R1+0x4c], R87 ;  /* 0x00004c5701007387 */ /* 0x0001e20000100800 */
[----:B------:R-:W-:-:S03]  /*49a0*/  SHF.R.U64 R84, R117, 0xb, RZ ;  /* 0x0000000b75547819 */ /* 0x000fc600000012ff */
[----:B------:R1:W2:Y:S01]  /*49b0*/  @P4 LDG.E.U8 R184, desc[UR24][R82.64] ;  /* 0x0000001852b84981 */ /* 0x0002a2000c1e1100 */
[----:B------:R-:W-:Y:S01]  /*49c0*/  UIMAD UR5, UR14, 0x34, URZ ;  /* 0x000000340e0578a4 */ /* 0x000fe2000f8e02ff */
[----:B------:R-:W-:Y:S02]  /*49d0*/  LOP3.LUT P4, RZ, R84, 0x1, RZ, 0xc0, !PT ;  /* 0x0000000154ff7812 */ /* 0x000fe4000788c0ff */
[----:B0-----:R-:W-:Y:S01]  /*49e0*/  IADD3.X R87, PT, PT, R5, UR6, RZ, P5, !PT ;  /* 0x0000000605577c10 */ /* 0x001fe2000affe4ff */
[----:B-1----:R-:W-:Y:S02]  /*49f0*/  @P6 IMAD.MOV.U32 R82, RZ, RZ, R86 ;  /* 0x000000ffff526224 */ /* 0x002fe400078e0056 */
[----:B------:R-:W-:Y:S01]  /*4a00*/  @P6 IMAD.MOV.U32 R83, RZ, RZ, R88 ;  /* 0x000000ffff536224 */ /* 0x000fe200078e0058 */
[----:B------:R-:W-:Y:S01]  /*4a10*/  USHF.R.S32.HI UR6, URZ, 0x1f, UR5 ;  /* 0x0000001fff067899 */ /* 0x000fe20008011405 */
[----:B------:R0:W-:Y:S04]  /*4a20*/  STL [R1+0xc8], R86 ;  /* 0x0000c85601007387 */ /* 0x0001e80000100800 */
[----:B------:R1:W2:Y:S04]  /*4a30*/  @P6 LDG.E.U8 R197, desc[UR24][R82.64] ;  /* 0x0000001852c56981 */ /* 0x0002a8000c1e1100 */
[----:B------:R-:W-:Y:S01]  /*4a40*/  STL [R1+0xc4], R88 ;  /* 0x0000c45801007387 */ /* 0x000fe20000100800 */
[----:B0-----:R-:W-:Y:S01]  /*4a50*/  IADD3 R86, P5, PT, R2, UR5, RZ ;  /* 0x0000000502567c10 */ /* 0x001fe2000ffbe0ff */
[----:B-1----:R-:W-:-:S02]  /*4a60*/  @P6 IMAD.MOV.U32 R82, RZ, RZ, R85 ;  /* 0x000000ffff526224 */ /* 0x002fc400078e0055 */
[----:B------:R-:W-:Y:S01]  /*4a70*/  @P6 IMAD.MOV.U32 R83, RZ, RZ, R87 ;  /* 0x000000ffff536224 */ /* 0x000fe200078e0057 */
[----:B------:R0:W-:Y:S04]  /*4a80*/  STL [R1+0xd0], R85 ;  /* 0x0000d05501007387 */ /* 0x0001e80000100800 */
[----:B------:R1:W2:Y:S01]  /*4a90*/  @P6 LDG.E.U8 R196, desc[UR24][R82.64] ;  /* 0x0000001852c46981 */ /* 0x0002a2000c1e1100 */
[----:B------:R-:W-:-:S03]  /*4aa0*/  IADD3 R84, P6, PT, R4, UR5, RZ ;  /* 0x0000000504547c10 */ /* 0x000fc6000ffde0ff */
[----:B------:R5:W-:Y:S01]  /*4ab0*/  STL [R1+0xcc], R87 ;  /* 0x0000cc5701007387 */ /* 0x000be20000100800 */
[----:B0-----:R-:W-:Y:S02]  /*4ac0*/  IADD3.X R85, PT, PT, R5, UR6, RZ, P6, !PT ;  /* 0x0000000605557c10 */ /* 0x001fe4000b7fe4ff */
[----:B-1----:R-:W-:Y:S02]  /*4ad0*/  SHF.R.U64 R82, R117, 0x3, RZ ;  /* 0x0000000375527819 */ /* 0x002fe400000012ff */
[----:B-----5:R-:W-:Y:S02]  /*4ae0*/  IADD3.X R87, PT, PT, R3, UR6, RZ, P5, !PT ;  /* 0x0000000603577c10 */ /* 0x020fe4000affe4ff */
[----:B------:R-:W-:Y:S01]  /*4af0*/  LOP3.LUT P6, RZ, R82, 0x1, RZ, 0xc0, !PT ;  /* 0x0000000152ff7812 */ /* 0x000fe200078cc0ff */
[----:B------:R-:W-:Y:S01]  /*4b00*/  @P4 IMAD.MOV.U32 R82, RZ, RZ, R86 ;  /* 0x000000ffff524224 */ /* 0x000fe200078e0056 */
[----:B------:R-:W-:Y:S01]  /*4b10*/  ISETP.GT.U32.AND P5, PT, R120, R106, PT ;  /* 0x0000006a7800720c */ /* 0x000fe20003fa4070 */
[----:B------:R-:W-:Y:S01]  /*4b20*/  @P4 IMAD.MOV.U32 R83, RZ, RZ, R87 ;  /* 0x000000ffff534224 */ /* 0x000fe200078e0057 */
[----:B------:R-:W-:Y:S01]  /*4b30*/  UIMAD UR11, UR14, 0x3c, URZ ;  /* 0x0000003c0e0b78a4 */ /* 0x000fe2000f8e02ff */
[----:B------:R-:W-:Y:S04]  /*4b40*/  STL [R1+0x148], R86 ;  /* 0x0001485601007387 */ /* 0x000fe80000100800 */
[----:B------:R0:W5:Y:S01]  /*4b50*/  @P4 LDG.E.U8 R176, desc[UR24][R82.64] ;  /* 0x0000001852b04981 */ /* 0x000162000c1e1100 */
[----:B------:R-:W-:-:S03]  /*4b60*/  USHF.R.S32.HI UR16, URZ, 0x1f, UR11 ;  /* 0x0000001fff107899 */ /* 0x000fc6000801140b */
[----:B------:R-:W-:Y:S01]  /*4b70*/  STL [R1+0x150], R84 ;  /* 0x0001505401007387 */ /* 0x000fe20000100800 */
[----:B------:R-:W-:Y:S01]  /*4b80*/  UIMAD UR5, UR14, 0x5, URZ ;  /* 0x000000050e0578a4 */ /* 0x000fe2000f8e02ff */
[----:B0-----:R-:W-:Y:S02]  /*4b90*/  @P4 IMAD.MOV.U32 R82, RZ, RZ, R84 ;  /* 0x000000ffff524224 */ /* 0x001fe400078e0054 */
[----:B------:R-:W-:Y:S01]  /*4ba0*/  @P4 IMAD.MOV.U32 R83, RZ, RZ, R85 ;  /* 0x000000ffff534224 */ /* 0x000fe200078e0055 */
[----:B------:R-:W-:Y:S01]  /*4bb0*/  STL [R1+0x144], R87 ;  /* 0x0001445701007387 */ /* 0x000fe20000100800 */
[----:B------:R-:W-:-:S03]  /*4bc0*/  @!P5 IMAD.IADD R106, R106, 0x1, -R120 ;  /* 0x000000016a6ad824 */ /* 0x000fc600078e0a78 */
[----:B------:R0:W-:Y:S04]  /*4bd0*/  STL [R1+0x14c], R85 ;  /* 0x00014c5501007387 */ /* 0x0001e80000100800 */
[----:B------:R1:W2:Y:S01]  /*4be0*/  @P4 LDG.E.U8 R193, desc[UR24][R82.64] ;  /* 0x0000001852c14981 */ /* 0x0002a2000c1e1100 */
[----:B------:R-:W-:Y:S01]  /*4bf0*/  IADD3 R88, P5, PT, R4, UR11, RZ ;  /* 0x0000000b04587c10 */ /* 0x000fe2000ffbe0ff */
[----:B------:R-:W-:Y:S01]  /*4c00*/  USHF.R.S32.HI UR13, URZ, 0x1f, UR5 ;  /* 0x0000001fff0d7899 */ /* 0x000fe20008011405 */
[----:B0-----:R-:W-:Y:S01]  /*4c10*/  IADD3 R85, P4, PT, R2, UR11, RZ ;  /* 0x0000000b02557c10 */ /* 0x001fe2000ff9e0ff */
[----:B------:R-:W-:Y:S01]  /*4c20*/  UIMAD UR6, UR14, 0xd, URZ ;  /* 0x0000000d0e0678a4 */ /* 0x000fe2000f8e02ff */
[----:B-1----:R-:W-:Y:S02]  /*4c30*/  VIADD R83, R246, 0xfffffff2 ;  /* 0xfffffff2f6537836 */ /* 0x002fe40000000000 */
[----:B------:R-:W-:-:S02]  /*4c40*/  IADD3.X R86, PT, PT, R3, UR16, RZ, P4, !PT ;  /* 0x0000001003567c10 */ /* 0x000fc4000a7fe4ff */
[C---:B------:R-:W-:Y:S02]  /*4c50*/  IADD3 R82, P4, PT, R2.reuse, UR5, RZ ;  /* 0x0000000502527c10 */ /* 0x040fe4000ff9e0ff */
[----:B------:R-:W-:Y:S01]  /*4c60*/  IADD3.X R89, PT, PT, R5, UR16, RZ, P5, !PT ;  /* 0x0000001005597c10 */ /* 0x000fe2000affe4ff */
[----:B------:R-:W-:Y:S01]  /*4c70*/  USHF.R.S32.HI UR16, URZ, 0x1f, UR6 ;  /* 0x0000001fff107899 */ /* 0x000fe20008011406 */
[----:B------:R-:W-:Y:S01]  /*4c80*/  ISETP.GE.U32.AND P5, PT, R83, 0x7fffffb3, PT ;  /* 0x7fffffb35300780c */ /* 0x000fe20003fa6070 */
[----:B------:R-:W-:Y:S01]  /*4c90*/  STL [R1+0x1c8], R85 ;  /* 0x0001c85501007387 */ /* 0x000fe20000100800 */
[----:B------:R-:W-:Y:S02]  /*4ca0*/  IADD3.X R83, PT, PT, R3, UR13, RZ, P4, !PT ;  /* 0x0000000d03537c10 */ /* 0x000fe4000a7fe4ff */
[----:B------:R-:W-:Y:S01]  /*4cb0*/  IADD3 R84, P4, PT, R2, UR6, RZ ;  /* 0x0000000602547c10 */ /* 0x000fe2000ff9e0ff */
[----:B------:R-:W-:Y:S01]  /*4cc0*/  STL [R1+0x1d0], R88 ;  /* 0x0001d05801007387 */ /* 0x000fe20000100800 */
[----:B------:R-:W-:-:S03]  /*4cd0*/  @P6 IMAD.MOV.U32 R87, RZ, RZ, R86 ;  /* 0x000000ffff576224 */ /* 0x000fc600078e0056 */
[----:B------:R0:W-:Y:S01]  /*4ce0*/  STL [R1+0x1c4], R86 ;  /* 0x0001c45601007387 */ /* 0x0001e20000100800 */
[----:B------:R-:W-:-:S03]  /*4cf0*/  UIMAD UR11, UR14, 0x15, URZ ;  /* 0x000000150e0b78a4 */ /* 0x000fc6000f8e02ff */
[----:B------:R-:W2:Y:S01]  /*4d00*/  @!P2 LDG.E.U8 R180, desc[UR24][R82.64] ;  /* 0x0000001852b4a981 */ /* 0x000ea2000c1e1100 */
[----:B0-----:R-:W-:Y:S01]  /*4d10*/  @P6 IMAD.MOV.U32 R86, RZ, RZ, R85 ;  /* 0x000000ffff566224 */ /* 0x001fe200078e0055 */
[----:B------:R-:W-:Y:S02]  /*4d20*/  IADD3.X R85, PT, PT, R3, UR16, RZ, P4, !PT ;  /* 0x0000001003557c10 */ /* 0x000fe4000a7fe4ff */
[----:B------:R-:W-:Y:S02]  /*4d30*/  ISETP.GT.U32.AND P4, PT, R120, R105, PT ;  /* 0x000000697800720c */ /* 0x000fe40003f84070 */
[----:B------:R0:W2:Y:S01]  /*4d40*/  @P6 LDG.E.U8 R172, desc[UR24][R86.64] ;  /* 0x0000001856ac6981 */ /* 0x0000a2000c1e1100 */
[----:B------:R-:W-:-:S03]  /*4d50*/  USHF.R.S32.HI UR17, URZ, 0x1f, UR11 ;  /* 0x0000001fff117899 */ /* 0x000fc6000801140b */
[----:B------:R1:W-:Y:S01]  /*4d60*/  STL [R1+0x1cc], R89 ;  /* 0x0001cc5901007387 */ /* 0x0003e20000100800 */
[----:B------:R-:W-:-:S03]  /*4d70*/  SHF.R.U32.HI R92, RZ, 0x2, R96 ;  /* 0x00000002ff5c7819 */ /* 0x000fc60000011660 */
[----:B------:R-:W2:Y:S01]  /*4d80*/  @!P5 LDG.E.U8 R187, desc[UR24][R84.64] ;  /* 0x0000001854bbd981 */ /* 0x000ea2000c1e1100 */
[----:B0-----:R-:W-:Y:S02]  /*4d90*/  @P6 IMAD.MOV.U32 R86, RZ, RZ, R88 ;  /* 0x000000ffff566224 */ /* 0x001fe400078e0058 */
[----:B------:R-:W-:-:S05]  /*4da0*/  @P6 IMAD.MOV.U32 R87, RZ, RZ, R89 ;  /* 0x000000ffff576224 */ /* 0x000fca00078e0059 */
[----:B------:R0:W2:Y:S01]  /*4db0*/  @P6 LDG.E.U8 R160, desc[UR24][R86.64] ;  /* 0x0000001856a06981 */ /* 0x0000a2000c1e1100 */
[----:B------:R-:W-:Y:S01]  /*4dc0*/  @!P4 IMAD.IADD R105, R105, 0x1, -R120 ;  /* 0x000000016969c824 */ /* 0x000fe200078e0a78 */
[----:B0-----:R-:W-:-:S04]  /*4dd0*/  SHF.R.U32.HI R86, RZ, 0xa, R96 ;  /* 0x0000000aff567819 */ /* 0x001fc80000011660 */
[----:B------:R-:W-:Y:S02]  /*4de0*/  LOP3.LUT P4, RZ, R86, 0x1, RZ, 0xc0, !PT ;  /* 0x0000000156ff7812 */ /* 0x000fe4000788c0ff */
[----:B------:R-:W-:-:S04]  /*4df0*/  IADD3 R86, P6, PT, R4, UR5, RZ ;  /* 0x0000000504567c10 */ /* 0x000fc8000ffde0ff */
[----:B------:R-:W-:Y:S02]  /*4e00*/  IADD3.X R87, PT, PT, R5, UR13, RZ, P6, !PT ;  /* 0x0000000d05577c10 */ /* 0x000fe4000b7fe4ff */
[----:B------:R-:W-:-:S03]  /*4e10*/  IADD3 R88, P6, PT, R2, UR11, RZ ;  /* 0x0000000b02587c10 */ /* 0x000fc6000ffde0ff */
[----:B------:R-:W2:Y:S01]  /*4e20*/  @!P2 LDG.E.U8 R166, desc[UR24][R86.64] ;  /* 0x0000001856a6a981 */ /* 0x000ea2000c1e1100 */
[----:B-1----:R-:W-:Y:S02]  /*4e30*/  IADD3.X R89, PT, PT, R3, UR17, RZ, P6, !PT ;  /* 0x0000001103597c10 */ /* 0x002fe4000b7fe4ff */
[C---:B------:R-:W-:Y:S02]  /*4e40*/  ISETP.GT.U32.AND P6, PT, R120.reuse, R100, PT ;  /* 0x000000647800720c */ /* 0x040fe40003fc4070 */
[----:B------:R-:W-:Y:S01]  /*4e50*/  ISETP.GT.U32.AND P2, PT, R120, R101, PT ;  /* 0x000000657800720c */ /* 0x000fe20003f44070 */
[----:B------:R-:W-:Y:S01]  /*4e60*/  UIMAD UR5, UR14, 0x1d, URZ ;  /* 0x0000001d0e0578a4 */ /* 0x000fe2000f8e02ff */
[----:B------:R-:W2:Y:S09]  /*4e70*/  @P4 LDG.E.U8 R192, desc[UR24][R88.64] ;  /* 0x0000001858c04981 */ /* 0x000eb2000c1e1100 */
[----:B------:R-:W-:Y:S01]  /*4e80*/  @!P6 IMAD.IADD R100, R100, 0x1, -R120 ;  /* 0x000000016464e824 */ /* 0x000fe200078e0a78 */
[----:B------:R-:W-:-:S04]  /*4e90*/  IADD3 R90, P6, PT, R4, UR6, RZ ;  /* 0x00000006045a7c10 */ /* 0x000fc8000ffde0ff */
[----:B------:R-:W-:Y:S02]  /*4ea0*/  IADD3.X R91, PT, PT, R5, UR16, RZ, P6, !PT ;  /* 0x00000010055b7c10 */ /* 0x000fe4000b7fe4ff */
[----:B------:R-:W-:Y:S01]  /*4eb0*/  ISETP.GT.U32.AND P6, PT, R120, R102, PT ;  /* 0x000000667800720c */ /* 0x000fe20003fc4070 */
[----:B------:R-:W-:Y:S01]  /*4ec0*/  @!P2 IMAD.IADD R101, R101, 0x1, -R120 ;  /* 0x000000016565a824 */ /* 0x000fe200078e0a78 */
[----:B------:R-:W-:Y:S01]  /*4ed0*/  LOP3.LUT P2, RZ, R92, 0x1, RZ, 0xc0, !PT ;  /* 0x000000015cff7812 */ /* 0x000fe2000784c0ff */
[----:B------:R-:W-:Y:S01]  /*4ee0*/  USHF.R.S32.HI UR6, URZ, 0x1f, UR5 ;  /* 0x0000001fff067899 */ /* 0x000fe20008011405 */
[----:B------:R-:W2:Y:S01]  /*4ef0*/  @!P5 LDG.E.U8 R158, desc[UR24][R90.64] ;  /* 0x000000185a9ed981 */ /* 0x000ea2000c1e1100 */
[----:B------:R-:W-:-:S04]  /*4f00*/  IADD3 R93, P5, PT, R2, UR5, RZ ;  /* 0x00000005025d7c10 */ /* 0x000fc8000ffbe0ff */
[----:B------:R-:W-:-:S04]  /*4f10*/  IADD3.X R95, PT, PT, R3, UR6, RZ, P5, !PT ;  /* 0x00000006035f7c10 */ /* 0x000fc8000affe4ff */
[----:B------:R-:W-:Y:S01]  /*4f20*/  @!P6 IMAD.IADD R102, R102, 0x1, -R120 ;  /* 0x000000016666e824 */ /* 0x000fe200078e0a78 */
[----:B------:R-:W-:Y:S01]  /*4f30*/  IADD3 R92, P6, PT, R4, UR11, RZ ;  /* 0x0000000b045c7c10 */ /* 0x000fe2000ffde0ff */
[----:B------:R-:W-:Y:S02]  /*4f40*/  @P2 IMAD.MOV.U32 R134, RZ, RZ, R93 ;  /* 0x000000ffff862224 */ /* 0x000fe400078e005d */
[----:B------:R-:W-:Y:S01]  /*4f50*/  @P2 IMAD.MOV.U32 R135, RZ, RZ, R95 ;  /* 0x000000ffff872224 */ /* 0x000fe200078e005f */
[----:B------:R-:W-:Y:S02]  /*4f60*/  IADD3.X R94, PT, PT, R5, UR17, RZ, P6, !PT ;  /* 0x00000011055e7c10 */ /* 0x000fe4000b7fe4ff */
[C---:B------:R-:W-:Y:S02]  /*4f70*/  ISETP.GT.U32.AND P5, PT, R120.reuse, R104, PT ;  /* 0x000000687800720c */ /* 0x040fe40003fa4070 */
[----:B------:R0:W2:Y:S01]  /*4f80*/  @P2 LDG.E.U8 R159, desc[UR24][R134.64] ;  /* 0x00000018869f2981 */ /* 0x0000a2000c1e1100 */
[----:B------:R-:W-:Y:S01]  /*4f90*/  ISETP.GT.U32.AND P6, PT, R120, R103, PT ;  /* 0x000000677800720c */ /* 0x000fe20003fc4070 */
[----:B0-----:R-:W-:-:S02]  /*4fa0*/  @P4 IMAD.MOV.U32 R134, RZ, RZ, R92 ;  /* 0x000000ffff864224 */ /* 0x001fc400078e005c */
[----:B------:R-:W-:-:S05]  /*4fb0*/  @P4 IMAD.MOV.U32 R135, RZ, RZ, R94 ;  /* 0x000000ffff874224 */ /* 0x000fca00078e005e */
[----:B------:R0:W2:Y:S01]  /*4fc0*/  @P4 LDG.E.U8 R157, desc[UR24][R134.64] ;  /* 0x00000018869d4981 */ /* 0x0000a2000c1e1100 */
[----:B------:R-:W-:Y:S01]  /*4fd0*/  ISETP.GT.U32.AND P4, PT, R120, R99, PT ;  /* 0x000000637800720c */ /* 0x000fe20003f84070 */
[--C-:B------:R-:W-:Y:S01]  /*4fe0*/  @!P5 IMAD.IADD R104, R104, 0x1, -R120.reuse ;  /* 0x000000016868d824 */ /* 0x100fe200078e0a78 */
[----:B------:R-:W-:Y:S02]  /*4ff0*/  IADD3 R245, P5, PT, R4, UR5, RZ ;  /* 0x0000000504f57c10 */ /* 0x000fe4000ffbe0ff */
[----:B------:R-:W-:Y:S01]  /*5000*/  @!P6 IMAD.IADD R103, R103, 0x1, -R120 ;  /* 0x000000016767e824 */ /* 0x000fe200078e0a78 */
[----:B------:R-:W-:Y:S02]  /*5010*/  ISETP.GT.U32.AND P6, PT, R120, R98, PT ;  /* 0x000000627800720c */ /* 0x000fe40003fc4070 */
[----:B------:R-:W-:Y:S01]  /*5020*/  IADD3.X R244, PT, PT, R5, UR6, RZ, P5, !PT ;  /* 0x0000000605f47c10 */ /* 0x000fe2000affe4ff */
[----:B0-----:R-:W-:-:S04]  /*5030*/  @P2 IMAD.MOV.U32 R134, RZ, RZ, R245 ;  /* 0x000000ffff862224 */ /* 0x001fc800078e00f5 */
[----:B------:R-:W-:Y:S02]  /*5040*/  @P2 IMAD.MOV.U32 R135, RZ, RZ, R244 ;  /* 0x000000ffff872224 */ /* 0x000fe400078e00f4 */
[--C-:B------:R-:W-:Y:S01]  /*5050*/  @!P4 IMAD.IADD R99, R99, 0x1, -R120.reuse ;  /* 0x000000016363c824 */ /* 0x100fe200078e0a78 */
[----:B------:R-:W-:Y:S02]  /*5060*/  ISETP.GE.AND P4, PT, R118, RZ, PT ;  /* 0x000000ff7600720c */ /* 0x000fe40003f86270 */
[----:B------:R-:W-:Y:S01]  /*5070*/  ISETP.GE.AND P5, PT, R119, RZ, PT ;  /* 0x000000ff7700720c */ /* 0x000fe20003fa6270 */
[----:B------:R-:W-:Y:S01]  /*5080*/  UIMAD UR5, UR14, 0x25, URZ ;  /* 0x000000250e0578a4 */ /* 0x000fe2000f8e02ff */
[----:B------:R-:W-:Y:S01]  /*5090*/  SHF.R.U64 R118, R117, 0x1a, RZ ;  /* 0x0000001a75767819 */ /* 0x000fe200000012ff */
[----:B------:R-:W2:Y:S03]  /*50a0*/  @P2 LDG.E.U8 R156, desc[UR24][R134.64] ;  /* 0x00000018869c2981 */ /* 0x000ea6000c1e1100 */
[----:B------:R-:W-:Y:S01]  /*50b0*/  LOP3.LUT P2, RZ, R118, 0x1, RZ, 0xc0, !PT ;  /* 0x0000000176ff7812 */ /* 0x000fe2000784c0ff */
[----:B------:R-:W-:Y:S01]  /*50c0*/  USHF.R.S32.HI UR6, URZ, 0x1f, UR5 ;  /* 0x0000001fff067899 */ /* 0x000fe20008011405 */
[----:B------:R-:W-:Y:S01]  /*50d0*/  @!P6 IMAD.IADD R98, R98, 0x1, -R120 ;  /* 0x000000016262e824 */ /* 0x000fe200078e0a78 */
[----:B------:R-:W-:-:S04]  /*50e0*/  IADD3 R229, P6, PT, R2, UR5, RZ ;  /* 0x0000000502e57c10 */ /* 0x000fc8000ffde0ff */
[----:B------:R-:W-:Y:S01]  /*50f0*/  IADD3.X R230, PT, PT, R3, UR6, RZ, P6, !PT ;  /* 0x0000000603e67c10 */ /* 0x000fe2000b7fe4ff */
[----:B------:R-:W-:Y:S01]  /*5100*/  @!P5 IMAD.MOV R115, RZ, RZ, -R115 ;  /* 0x000000ffff73d224 */ /* 0x000fe200078e0a73 */
[----:B------:R-:W-:-:S04]  /*5110*/  ISETP.GE.AND P5, PT, R116, RZ, PT ;  /* 0x000000ff7400720c */ /* 0x000fc80003fa6270 */
[----:B------:R-:W-:Y:S02]  /*5120*/  @P2 IMAD.MOV.U32 R118, RZ, RZ, R229 ;  /* 0x000000ffff762224 */ /* 0x000fe400078e00e5 */
[----:B------:R-:W-:-:S05]  /*5130*/  @P2 IMAD.MOV.U32 R119, RZ, RZ, R230 ;  /* 0x000000ffff772224 */ /* 0x000fca00078e00e6 */
[----:B------:R0:W2:Y:S02]  /*5140*/  @P2 LDG.E.U8 R155, desc[UR24][R118.64] ;  /* 0x00000018769b2981 */ /* 0x0000a4000c1e1100 */
[----:B0-----:R-:W-:-:S04]  /*5150*/  IMAD.MOV.U32 R118, RZ, RZ, R112 ;  /* 0x000000ffff767224 */ /* 0x001fc800078e0070 */
[----:B------:R-:W-:Y:S01]  /*5160*/  @!P5 IMAD.MOV R118, RZ, RZ, -R118 ;  /* 0x000000ffff76d224 */ /* 0x000fe200078e0a76 */
[----:B------:R-:W-:Y:S01]  /*5170*/  IADD3 R120, P5, PT, R4, UR5, RZ ;  /* 0x0000000504787c10 */ /* 0x000fe2000ffbe0ff */
[----:B------:R0:W-:Y:S01]  /*5180*/  STL [R1+0x58], R229 ;  /* 0x000058e501007387 */ /* 0x0001e20000100800 */
[----:B------:R-:W-:-:S03]  /*5190*/  IMAD.MOV.U32 R116, RZ, RZ, R113 ;  /* 0x000000ffff747224 */ /* 0x000fc600078e0071 */
[----:B------:R-:W-:Y:S01]  /*51a0*/  @P2 IMAD.MOV.U32 R112, RZ, RZ, R120 ;  /* 0x000000ffff702224 */ /* 0x000fe200078e0078 */
[----:B0-----:R-:W-:-:S05]  /*51b0*/  IADD3.X R229, PT, PT, R5, UR6, RZ, P5, !PT ;  /* 0x0000000605e57c10 */ /* 0x001fca000affe4ff */
[----:B------:R-:W-:Y:S02]  /*51c0*/  @P2 IMAD.MOV.U32 R113, RZ, RZ, R229 ;  /* 0x000000ffff712224 */ /* 0x000fe400078e00e5 */
[----:B------:R-:W-:-:S03]  /*51d0*/  @!P4 IMAD.MOV R116, RZ, RZ, -R116 ;  /* 0x000000ffff74c224 */ /* 0x000fc600078e0a74 */
[----:B------:R0:W2:Y:S01]  /*51e0*/  @P2 LDG.E.U8 R139, desc[UR24][R112.64] ;  /* 0x00000018708b2981 */ /* 0x0000a2000c1e1100 */
[----:B------:R-:W-:Y:S02]  /*51f0*/  ISETP.GE.AND P2, PT, R124, RZ, PT ;  /* 0x000000ff7c00720c */ /* 0x000fe40003f46270 */
[----:B------:R-:W-:Y:S02]  /*5200*/  ISETP.GE.AND P4, PT, R114, RZ, PT ;  /* 0x000000ff7200720c */ /* 0x000fe40003f86270 */
[----:B------:R-:W-:Y:S02]  /*5210*/  ISETP.GE.AND P5, PT, R125, RZ, PT ;  /* 0x000000ff7d00720c */ /* 0x000fe40003fa6270 */
[----:B------:R-:W-:Y:S01]  /*5220*/  ISETP.GE.AND P6, PT, R111, RZ, PT ;  /* 0x000000ff6f00720c */ /* 0x000fe20003fc6270 */
[----:B------:R-:W-:Y:S02]  /*5230*/  IMAD.MOV.U32 R111, RZ, RZ, R108 ;  /* 0x000000ffff6f7224 */ /* 0x000fe400078e006c */
[----:B0-----:R-:W-:Y:S01]  /*5240*/  IMAD.MOV.U32 R113, RZ, RZ, R107 ;  /* 0x000000ffff717224 */ /* 0x001fe200078e006b */
[----:B------:R-:W-:Y:S01]  /*5250*/  SHF.R.U64 R108, R117, 0x12, RZ ;  /* 0x00000012756c7819 */ /* 0x000fe200000012ff */
[----:B------:R-:W-:Y:S01]  /*5260*/  IMAD.MOV.U32 R112, RZ, RZ, R109 ;  /* 0x000000ffff707224 */ /* 0x000fe200078e006d */
[----:B------:R-:W-:Y:S01]  /*5270*/  UIMAD UR5, UR14, 0x2d, URZ ;  /* 0x0000002d0e0578a4 */ /* 0x000fe2000f8e02ff */
[----:B------:R-:W-:Y:S01]  /*5280*/  @!P2 IMAD.MOV R113, RZ, RZ, -R113 ;  /* 0x000000ffff71a224 */ /* 0x000fe200078e0a71 */
[----:B------:R-:W-:Y:S01]  /*5290*/  ISETP.GE.AND P2, PT, R122, RZ, PT ;  /* 0x000000ff7a00720c */ /* 0x000fe20003f46270 */
[----:B------:R-:W-:Y:S01]  /*52a0*/  @!P4 IMAD.MOV R112, RZ, RZ, -R112 ;  /* 0x000000ffff70c224 */ /* 0x000fe200078e0a70 */
[----:B------:R-:W-:Y:S01]  /*52b0*/  LOP3.LUT P4, RZ, R108, 0x1, RZ, 0xc0, !PT ;  /* 0x000000016cff7812 */ /* 0x000fe2000788c0ff */
[----:B------:R-:W-:Y:S01]  /*52c0*/  USHF.R.S32.HI UR6, URZ, 0x1f, UR5 ;  /* 0x0000001fff067899 */ /* 0x000fe20008011405 */
[----:B------:R-:W-:Y:S01]  /*52d0*/  @!P5 IMAD.MOV R110, RZ, RZ, -R110 ;  /* 0x000000ffff6ed224 */ /* 0x000fe200078e0a6e */
[----:B------:R-:W-:-:S04]  /*52e0*/  IADD3 R114, P5, PT, R2, UR5, RZ ;  /* 0x0000000502727c10 */ /* 0x000fc8000ffbe0ff */
[----:B------:R-:W-:Y:S01]  /*52f0*/  IADD3.X R119, PT, PT, R3, UR6, RZ, P5, !PT ;  /* 0x0000000603777c10 */ /* 0x000fe2000affe4ff */
[----:B------:R-:W-:Y:S01]  /*5300*/  STL [R1+0x54], R230 ;  /* 0x000054e601007387 */ /* 0x000fe20000100800 */
[----:B------:R-:W-:Y:S02]  /*5310*/  @!P6 IMAD.MOV R111, RZ, RZ, -R111 ;  /* 0x000000ffff6fe224 */ /* 0x000fe400078e0a6f */
[----:B------:R-:W-:Y:S01]  /*5320*/  @!P2 IMAD.MOV R105, RZ, RZ, -R105 ;  /* 0x000000ffff69a224 */ /* 0x000fe200078e0a69 */
[----:B------:R-:W-:Y:S01]  /*5330*/  IADD3 R107, P2, PT, R4, UR5, RZ ;  /* 0x00000005046b7c10 */ /* 0x000fe2000ff5e0ff */
[----:B------:R-:W-:Y:S01]  /*5340*/  STL [R1+0x60], R120 ;  /* 0x0000607801007387 */ /* 0x000fe20000100800 */
[----:B------:R-:W-:Y:S01]  /*5350*/  @P4 IMAD.MOV.U32 R108, RZ, RZ, R114 ;  /* 0x000000ffff6c4224 */ /* 0x000fe200078e0072 */
[----:B------:R-:W-:Y:S01]  /*5360*/  ISETP.GE.AND P6, PT, R123, RZ, PT ;  /* 0x000000ff7b00720c */ /* 0x000fe20003fc6270 */
[----:B------:R-:W-:Y:S01]  /*5370*/  @P4 IMAD.MOV.U32 R109, RZ, RZ, R119 ;  /* 0x000000ffff6d4224 */ /* 0x000fe200078e0077 */
[----:B------:R-:W-:Y:S04]  /*5380*/  STL [R1+0x5c], R229 ;  /* 0x00005ce501007387 */ /* 0x000fe80000100800 */
[----:B------:R0:W-:Y:S04]  /*5390*/  STL [R1+0xd8], R114 ;  /* 0x0000d87201007387 */ /* 0x0001e80000100800 */
[----:B------:R1:W2:Y:S01]  /*53a0*/  @P4 LDG.E.U8 R154, desc[UR24][R108.64] ;  /* 0x000000186c9a4981 */ /* 0x0002a2000c1e1100 */
[----:B0-----:R-:W-:-:S03]  /*53b0*/  IADD3.X R114, PT, PT, R5, UR6, RZ, P2, !PT ;  /* 0x0000000605727c10 */ /* 0x001fc600097fe4ff */
[----:B------:R-:W-:Y:S01]  /*53c0*/  STL [R1+0xd4], R119 ;  /* 0x0000d47701007387 */ /* 0x000fe20000100800 */
[----:B-1----:R-:W-:-:S03]  /*53d0*/  IMAD.MOV.U32 R108, RZ, RZ, R106 ;  /* 0x000000ffff6c7224 */ /* 0x002fc600078e006a */
[----:B------:R0:W-:Y:S01]  /*53e0*/  STL [R1+0xe0], R107 ;  /* 0x0000e06b01007387 */ /* 0x0001e20000100800 */
[----:B------:R-:W-:Y:S01]  /*53f0*/  @P4 IMAD.MOV.U32 R106, RZ, RZ, R107 ;  /* 0x000000ffff6a4224 */ /* 0x000fe200078e006b */
[----:B------:R-:W-:Y:S01]  /*5400*/  ISETP.GE.AND P2, PT, R131, RZ, PT ;  /* 0x000000ff8300720c */ /* 0x000fe20003f46270 */
[----:B------:R-:W-:Y:S02]  /*5410*/  @!P6 IMAD.MOV R108, RZ, RZ, -R108 ;  /* 0x000000ffff6ce224 */ /* 0x000fe400078e0a6c */
[----:B0-----:R-:W-:Y:S01]  /*5420*/  @P4 IMAD.MOV.U32 R107, RZ, RZ, R114 ;  /* 0x000000ffff6b4224 */ /* 0x001fe200078e0072 */
[----:B------:R-:W-:-:S04]  /*5430*/  ISETP.GE.AND P6, PT, R127, RZ, PT ;  /* 0x000000ff7f00720c */ /* 0x000fc80003fc6270 */
[----:B------:R0:W2:Y:S01]  /*5440*/  @P4 LDG.E.U8 R153, desc[UR24][R106.64] ;  /* 0x000000186a994981 */ /* 0x0000a2000c1e1100 */
[----:B------:R-:W-:-:S04]  /*5450*/  ISETP.GE.AND P4, PT, R129, RZ, PT ;  /* 0x000000ff8100720c */ /* 0x000fc80003f86270 */
[----:B------:R-:W-:Y:S01]  /*5460*/  @!P2 IMAD.MOV R102, RZ, RZ, -R102 ;  /* 0x000000ffff66a224 */ /* 0x000fe200078e0a66 */
[----:B------:R-:W-:Y:S02]  /*5470*/  ISETP.GE.AND P5, PT, R126, RZ, PT ;  /* 0x000000ff7e00720c */ /* 0x000fe40003fa6270 */
[----:B------:R-:W-:Y:S01]  /*5480*/  ISETP.GE.AND P2, PT, R132, RZ, PT ;  /* 0x000000ff8400720c */ /* 0x000fe20003f46270 */
[----:B0-----:R-:W-:-:S05]  /*5490*/  IMAD.MOV.U32 R106, RZ, RZ, R100 ;  /* 0x000000ffff6a7224 */ /* 0x001fca00078e0064 */
[----:B------:R-:W-:Y:S01]  /*54a0*/  @!P4 IMAD.MOV R104, RZ, RZ, -R104 ;  /* 0x000000ffff68c224 */ /* 0x000fe200078e0a68 */
[----:B------:R-:W-:Y:S01]  /*54b0*/  ISETP.GE.AND P4, PT, R128, RZ, PT ;  /* 0x000000ff8000720c */ /* 0x000fe20003f86270 */
[----:B------:R-:W-:Y:S01]  /*54c0*/  @!P6 IMAD.MOV R106, RZ, RZ, -R106 ;  /* 0x000000ffff6ae224 */ /* 0x000fe200078e0a6a */
[----:B------:R-:W-:Y:S01]  /*54d0*/  ISETP.GE.AND P6, PT, R130, RZ, PT ;  /* 0x000000ff8200720c */ /* 0x000fe20003fc6270 */
[----:B------:R-:W-:-:S03]  /*54e0*/  IMAD.MOV.U32 R107, RZ, RZ, R101 ;  /* 0x000000ffff6b7224 */ /* 0x000fc600078e0065 */
[----:B------:R-:W-:Y:S02]  /*54f0*/  @!P2 IMAD.MOV R98, RZ, RZ, -R98 ;  /* 0x000000ffff62a224 */ /* 0x000fe400078e0a62 */
[----:B------:R-:W-:-:S05]  /*5500*/  @!P5 IMAD.MOV R107, RZ, RZ, -R107 ;  /* 0x000000ffff6bd224 */ /* 0x000fca00078e0a6b */
[----:B------:R-:W-:Y:S01]  /*5510*/  @!P4 IMAD.MOV R99, RZ, RZ, -R99 ;  /* 0x000000ffff63c224 */ /* 0x000fe200078e0a63 */
[----:B------:R-:W-:Y:S01]  /*5520*/  ISETP.NE.AND P4, PT, R97, RZ, PT ;  /* 0x000000ff6100720c */ /* 0x000fe20003f85270 */
[----:B------:R-:W-:Y:S01]  /*5530*/  @!P6 IMAD.MOV R103, RZ, RZ, -R103 ;  /* 0x000000ffff67e224 */ /* 0x000fe200078e0a67 */
[----:B------:R-:W-:-:S04]  /*5540*/  LOP3.LUT R97, RZ, R97, RZ, 0x33, !PT ;  /* 0x00000061ff617212 */ /* 0x000fc800078e33ff */
[C---:B------:R-:W-:Y:S02]  /*5550*/  SEL R240, R97.reuse, R115, !P4 ;  /* 0x0000007361f07207 */ /* 0x040fe40006000000 */
[C---:B------:R-:W-:Y:S02]  /*5560*/  SEL R239, R97.reuse, R116, !P4 ;  /* 0x0000007461ef7207 */ /* 0x040fe40006000000 */
[C---:B------:R-:W-:Y:S02]  /*5570*/  SEL R238, R97.reuse, R118, !P4 ;  /* 0x0000007661ee7207 */ /* 0x040fe40006000000 */
[C---:B------:R-:W-:Y:S02]  /*5580*/  SEL R237, R97.reuse, R111, !P4 ;  /* 0x0000006f61ed7207 */ /* 0x040fe40006000000 */
[C---:B------:R-:W-:Y:S02]  /*5590*/  SEL R236, R97.reuse, R112, !P4 ;  /* 0x0000007061ec7207 */ /* 0x040fe40006000000 */
[----:B------:R-:W-:-:S02]  /*55a0*/  SEL R235, R97, R110, !P4 ;  /* 0x0000006e61eb7207 */ /* 0x000fc40006000000 */
        /* <DEDUP_REMOVED lines=9> */
[----:B------:R-:W-:Y:S02]  /*5640*/  SEL R241, R97, R99, !P4 ;  /* 0x0000006361f17207 */ /* 0x000fe40006000000 */
[----:B------:R-:W-:Y:S02]  /*5650*/  LOP3.LUT R97, R247, 0x80, RZ, 0xc0, !PT ;  /* 0x00000080f7617812 */ /* 0x000fe400078ec0ff */
[----:B------:R-:W-:-:S02]  /*5660*/  SHF.R.U64 R100, R117, 0xa, RZ ;  /* 0x0000000a75647819 */ /* 0x000fc400000012ff */
[----:B------:R-:W-:Y:S01]  /*5670*/  R2UR UR11, R97 ;  /* 0x00000000610b72ca */ /* 0x000fe200000e0000 */
[----:B------:R-:W-:Y:S01]  /*5680*/  UIMAD UR6, UR14, 0x35, URZ ;  /* 0x000000350e0678a4 */ /* 0x000fe2000f8e02ff */
[----:B------:R-:W-:Y:S02]  /*5690*/  SHF.R.U32.HI R97, RZ, 0x1, R96 ;  /* 0x00000001ff617819 */ /* 0x000fe40000011660 */
[----:B------:R-:W-:Y:S01]  /*56a0*/  LOP3.LUT P6, RZ, R100, 0x1, RZ, 0xc0, !PT ;  /* 0x0000000164ff7812 */ /* 0x000fe200078cc0ff */
[----:B------:R-:W-:-:S04]  /*56b0*/  @!UP1 UIADD3 UR4, UPT, UPT, -UR4, 0x100000, URZ ;  /* 0x0010000004049890 */ /* 0x000fc8000fffe1ff */
[----:B------:R-:W-:Y:S02]  /*56c0*/  @!UP1 USHF.L.U32 UR5, UR4, 0xb, URZ ;  /* 0x0000000b04059899 */ /* 0x000fe400080006ff */
[----:B------:R-:W-:Y:S02]  /*56d0*/  @!UP1 USHF.L.U32 UR4, UR4, 0x1, URZ ;  /* 0x0000000104049899 */ /* 0x000fe400080006ff */
[----:B------:R-:W-:Y:S01]  /*56e0*/  USHF.R.S32.HI UR13, URZ, 0x1f, UR6 ;  /* 0x0000001fff0d7899 */ /* 0x000fe20008011406 */
[----:B------:R-:W-:Y:S02]  /*56f0*/  LOP3.LUT P4, RZ, R97, 0x1, RZ, 0xc0, !PT ;  /* 0x0000000161ff7812 */ /* 0x000fe4000788c0ff */
[--C-:B------:R-:W-:Y:S02]  /*5700*/  SHF.R.U32.HI R97, RZ, 0x8, R96.reuse ;  /* 0x00000008ff617819 */ /* 0x100fe40000011660 */
[----:B------:R-:W-:Y:S01]  /*5710*/  IADD3 R109, P5, PT, R2, UR6, RZ ;  /* 0x00000006026d7c10 */ /* 0x000fe2000ffbe0ff */
[----:B------:R0:W-:Y:S01]  /*5720*/  STL [R1+0xdc], R114 ;  /* 0x0000dc7201007387 */ /* 0x0001e20000100800 */
[----:B------:R-:W-:Y:S01]  /*5730*/  LOP3.LUT P2, RZ, R97, 0x1, RZ, 0xc0, !PT ;  /* 0x0000000161ff7812 */ /* 0x000fe2000784c0ff */
[----:B------:R-:W-:Y:S01]  /*5740*/  VOTEU.ALL UP1, P0 ;  /* 0x0000000000ff7886 */ /* 0x000fe20000020000 */
[----:B------:R-:W-:Y:S01]  /*5750*/  SHF.R.U32.HI R97, RZ, 0x9, R96 ;  /* 0x00000009ff617819 */ /* 0x000fe20000011660 */
[----:B------:R-:W-:Y:S01]  /*5760*/  IMAD.U32 R96, RZ, RZ, UR11 ;  /* 0x0000000bff607e24 */ /* 0x000fe2000f8e00ff */
[----:B------:R-:W-:Y:S01]  /*5770*/  LOP3.LUT R99, R247, 0x7f, RZ, 0xc0, !PT ;  /* 0x0000007ff7637812 */ /* 0x000fe200078ec0ff */
[----:B------:R-:W-:Y:S01]  /*5780*/  @P6 IMAD.MOV.U32 R100, RZ, RZ, R109 ;  /* 0x000000ffff646224 */ /* 0x000fe200078e006d */
[----:B------:R-:W-:Y:S01]  /*5790*/  PRMT R126, RZ, 0x7610, R126 ;  /* 0x00007610ff7e7816 */ /* 0x000fe2000000007e */
[----:B------:R1:W2:Y:S01]  /*57a0*/  @!UP1 SYNCS.EXCH.64 URZ, [UR9+0x12008], UR4 ;  /* 0x0120080409ff95b2 */ /* 0x0002a20008000100 */
[----:B0-----:R-:W-:-:S02]  /*57b0*/  IADD3.X R114, PT, PT, R3, UR13, RZ, P5, !PT ;  /* 0x0000000d03727c10 */ /* 0x001fc4000affe4ff */
[----:B------:R-:W-:Y:S01]  /*57c0*/  IADD3 R98, P5, PT, R4, UR6, RZ ;  /* 0x0000000604627c10 */ /* 0x000fe2000ffbe0ff */
[----:B------:R-:W-:Y:S01]  /*57d0*/  IMAD R96, R96, 0x40, R99 ;  /* 0x0000004060607824 */ /* 0x000fe200078e0263 */
[----:B------:R-:W-:Y:S01]  /*57e0*/  PRMT R124, RZ, 0x7610, R124 ;  /* 0x00007610ff7c7816 */ /* 0x000fe2000000007c */
[----:B------:R-:W-:Y:S01]  /*57f0*/  @P6 IMAD.MOV.U32 R101, RZ, RZ, R114 ;  /* 0x000000ffff656224 */ /* 0x000fe200078e0072 */
[----:B------:R-:W-:Y:S01]  /*5800*/  IADD3.X R99, PT, PT, R5, UR13, RZ, P5, !PT ;  /* 0x0000000d05637c10 */ /* 0x000fe2000affe4ff */
[----:B------:R-:W-:Y:S01]  /*5810*/  STL [R1+0x158], R109 ;  /* 0x0001586d01007387 */ /* 0x000fe20000100800 */
[----:B-1----:R-:W-:-:S03]  /*5820*/  UIMAD UR4, UR14, 0x3d, URZ ;  /* 0x0000003d0e0478a4 */ /* 0x002fc6000f8e02ff */
[----:B------:R0:W3:Y:S01]  /*5830*/  @P6 LDG.E.U8 R126, desc[UR24][R100.64] ;  /* 0x00000018647e6981 */ /* 0x0000e2000c1e1100 */
[----:B------:R-:W-:Y:S01]  /*5840*/  LOP3.LUT P5, RZ, R97, 0x1, RZ, 0xc0, !PT ;  /* 0x0000000161ff7812 */ /* 0x000fe200078ac0ff */
[----:B------:R-:W1:Y:S02]  /*5850*/  LDCU UR6, c[0x0][0x3b0] ;  /* 0x00007600ff0677ac */ /* 0x000e640008000800 */
[----:B------:R0:W3:Y:S01]  /*5860*/  @P6 LDG.E.U8 R124, desc[UR24][R98.64] ;  /* 0x00000018627c6981 */ /* 0x0000e2000c1e1100 */
[----:B------:R-:W-:Y:S01]  /*5870*/  USHF.R.S32.HI UR5, URZ, 0x1f, UR4 ;  /* 0x0000001fff057899 */ /* 0x000fe20008011404 */
[----:B------:R-:W-:Y:S02]  /*5880*/  SHF.R.U64 R97, R117, 0x2, RZ ;  /* 0x0000000275617819 */ /* 0x000fe400000012ff */
[----:B------:R-:W-:Y:S02]  /*5890*/  PRMT R123, RZ, 0x7610, R123 ;  /* 0x00007610ff7b7816 */ /* 0x000fe4000000007b */
[----:B------:R-:W-:-:S02]  /*58a0*/  PRMT R122, RZ, 0x7610, R122 ;  /* 0x00007610ff7a7816 */ /* 0x000fc4000000007a */
[----:B------:R-:W-:Y:S02]  /*58b0*/  PRMT R125, RZ, 0x7610, R125 ;  /* 0x00007610ff7d7816 */ /* 0x000fe4000000007d */
[----:B------:R-:W-:Y:S02]  /*58c0*/  PRMT R129, RZ, 0x7610, R129 ;  /* 0x00007610ff817816 */ /* 0x000fe40000000081 */
[----:B------:R-:W-:Y:S02]  /*58d0*/  PRMT R128, RZ, 0x7610, R128 ;  /* 0x00007610ff807816 */ /* 0x000fe40000000080 */
[----:B------:R-:W-:Y:S02]  /*58e0*/  PRMT R127, RZ, 0x7610, R127 ;  /* 0x00007610ff7f7816 */ /* 0x000fe4000000007f */
[----:B------:R-:W-:Y:S02]  /*58f0*/  PRMT R132, RZ, 0x7610, R132 ;  /* 0x00007610ff847816 */ /* 0x000fe40000000084 */
[----:B------:R-:W-:-:S02]  /*5900*/  PRMT R131, RZ, 0x7610, R131 ;  /* 0x00007610ff837816 */ /* 0x000fc40000000083 */
[----:B------:R-:W-:Y:S02]  /*5910*/  PRMT R130, RZ, 0x7610, R130 ;  /* 0x00007610ff827816 */ /* 0x000fe40000000082 */
[----:B------:R-:W-:Y:S02]  /*5920*/  PRMT R135, RZ, 0x7610, R135 ;  /* 0x00007610ff877816 */ /* 0x000fe40000000087 */
[----:B------:R-:W-:Y:S01]  /*5930*/  PRMT R134, RZ, 0x7610, R134 ;  /* 0x00007610ff867816 */ /* 0x000fe20000000086 */
[----:B------:R-:W-:Y:S01]  /*5940*/  STS.U8 [R96+UR9+0x4000], R133 ;  /* 0x0040008560007988 */ /* 0x000fe20008000009 */
[----:B0-----:R-:W-:Y:S01]  /*5950*/  IADD3 R100, P6, PT, R2, UR4, RZ ;  /* 0x0000000402647c10 */ /* 0x001fe2000ffde0ff */
[----:B------:R-:W0:Y:S03]  /*5960*/  LDCU UR13, c[0x0][0x3b0] ;  /* 0x00007600ff0d77ac */ /* 0x000e260008000800 */
[----:B------:R-:W-:-:S02]  /*5970*/  IADD3.X R101, PT, PT, R3, UR5, RZ, P6, !PT ;  /* 0x0000000503657c10 */ /* 0x000fc4000b7fe4ff */
[----:B------:R-:W-:Y:S01]  /*5980*/  LOP3.LUT P6, RZ, R97, 0x1, RZ, 0xc0, !PT ;  /* 0x0000000161ff7812 */ /* 0x000fe200078cc0ff */
[----:B------:R-:W-:Y:S01]  /*5990*/  STL [R1+0x154], R114 ;  /* 0x0001547201007387 */ /* 0x000fe20000100800 */
[----:B------:R-:W-:-:S03]  /*59a0*/  IADD3 R97, P1, PT, R4, UR4, RZ ;  /* 0x0000000404617c10 */ /* 0x000fc6000ff3e0ff */
[----:B------:R0:W-:Y:S04]  /*59b0*/  STL [R1+0x160], R98 ;  /* 0x0001606201007387 */ /* 0x0001e80000100800 */
[----:B------:R1:W-:Y:S04]  /*59c0*/  STL [R1+0x15c], R99 ;  /* 0x00015c6301007387 */ /* 0x0003e80000100800 */
[----:B------:R4:W-:Y:S01]  /*59d0*/  STL [R1+0x1d8], R100 ;  /* 0x0001d86401007387 */ /* 0x0009e20000100800 */
[----:B0-----:R-:W-:Y:S02]  /*59e0*/  @P6 IMAD.MOV.U32 R98, RZ, RZ, R100 ;  /* 0x000000ffff626224 */ /* 0x001fe400078e0064 */
[----:B-1----:R-:W-:Y:S01]  /*59f0*/  @P6 IMAD.MOV.U32 R99, RZ, RZ, R101 ;  /* 0x000000ffff636224 */ /* 0x002fe200078e0065 */
[----:B----4-:R-:W-:-:S04]  /*5a00*/  IADD3.X R100, PT, PT, R5, UR5, RZ, P1, !PT ;  /* 0x0000000505647c10 */ /* 0x010fc80008ffe4ff */
[----:B------:R0:W4:Y:S01]  /*5a10*/  @P6 LDG.E.U8 R123, desc[UR24][R98.64] ;  /* 0x00000018627b6981 */ /* 0x000122000c1e1100 */
[----:B------:R-:W-:-:S03]  /*5a20*/  UIMAD UR4, UR14, 0x6, URZ ;  /* 0x000000060e0478a4 */ /* 0x000fc6000f8e02ff */
[----:B------:R-:W-:Y:S01]  /*5a30*/  STL [R1+0x1d4], R101 ;  /* 0x0001d46501007387 */ /* 0x000fe20000100800 */
[----:B------:R-:W-:Y:S01]  /*5a40*/  USHF.R.S32.HI UR5, URZ, 0x1f, UR4 ;  /* 0x0000001fff057899 */ /* 0x000fe20008011404 */
[----:B0-----:R-:W-:Y:S02]  /*5a50*/  @P6 IMAD.MOV.U32 R98, RZ, RZ, R97 ;  /* 0x000000ffff626224 */ /* 0x001fe400078e0061 */
[----:B------:R-:W-:Y:S01]  /*5a60*/  @P6 IMAD.MOV.U32 R99, RZ, RZ, R100 ;  /* 0x000000ffff636224 */ /* 0x000fe200078e0064 */
[----:B------:R0:W-:Y:S04]  /*5a70*/  STL [R1+0x1e0], R97 ;  /* 0x0001e06101007387 */ /* 0x0001e80000100800 */
[----:B------:R1:W3:Y:S01]  /*5a80*/  @P6 LDG.E.U8 R122, desc[UR24][R98.64] ;  /* 0x00000018627a6981 */ /* 0x0002e2000c1e1100 */
[----:B0-----:R-:W-:Y:S01]  /*5a90*/  IADD3 R97, P6, PT, R2, UR4, RZ ;  /* 0x0000000402617c10 */ /* 0x001fe2000ffde0ff */
[----:B-1----:R-:W-:-:S03]  /*5aa0*/  VIADD R99, R246, 0xfffffff9 ;  /* 0xfffffff9f6637836 */ /* 0x002fc60000000000 */
[----:B------:R-:W-:Y:S02]  /*5ab0*/  IADD3.X R98, PT, PT, R3, UR5, RZ, P6, !PT ;  /* 0x0000000503627c10 */ /* 0x000fe4000b7fe4ff */
[----:B------:R-:W-:Y:S01]  /*5ac0*/  ISETP.GE.U32.AND P6, PT, R99, 0x7fffffba, PT ;  /* 0x7fffffba6300780c */ /* 0x000fe20003fc6070 */
[----:B------:R0:W-:Y:S01]  /*5ad0*/  STL [R1+0x1dc], R100 ;  /* 0x0001dc6401007387 */ /* 0x0001e20000100800 */
[----:B------:R-:W-:-:S11]  /*5ae0*/  IADD3 R99, P1, PT, R4, UR4, RZ ;  /* 0x0000000404637c10 */ /* 0x000fd6000ff3e0ff */
[----:B0-----:R-:W-:Y:S02]  /*5af0*/  @!P6 IMAD.MOV.U32 R100, RZ, RZ, R97 ;  /* 0x000000ffff64e224 */ /* 0x001fe400078e0061 */
[----:B------:R-:W-:-:S05]  /*5b00*/  @!P6 IMAD.MOV.U32 R101, RZ, RZ, R98 ;  /* 0x000000ffff65e224 */ /* 0x000fca00078e0062 */
[----:B------:R0:W3:Y:S01]  /*5b10*/  @!P6 LDG.E.U8 R125, desc[UR24][R100.64] ;  /* 0x00000018647de981 */ /* 0x0000e2000c1e1100 */
[----:B------:R-:W-:Y:S01]  /*5b20*/  @!P6 IMAD.MOV.U32 R102, RZ, RZ, R99 ;  /* 0x000000ffff66e224 */ /* 0x000fe200078e0063 */
[----:B------:R-:W-:Y:S01]  /*5b30*/  UIMAD UR4, UR14, 0xe, URZ ;  /* 0x0000000e0e0478a4 */ /* 0x000fe2000f8e02ff */
[----:B0-----:R-:W-:-:S03]  /*5b40*/  IADD3.X R100, PT, PT, R5, UR5, RZ, P1, !PT ;  /* 0x0000000505647c10 */ /* 0x001fc60008ffe4ff */
[----:B------:R-:W-:Y:S02]  /*5b50*/  USHF.R.S32.HI UR5, URZ, 0x1f, UR4 ;  /* 0x0000001fff057899 */ /* 0x000fe40008011404 */
[----:B------:R-:W-:-:S05]  /*5b60*/  @!P6 IMAD.MOV.U32 R103, RZ, RZ, R100 ;  /* 0x000000ffff67e224 */ /* 0x000fca00078e0064 */
[----:B------:R0:W3:Y:S01]  /*5b70*/  @!P6 LDG.E.U8 R129, desc[UR24][R102.64] ;  /* 0x000000186681e981 */ /* 0x0000e2000c1e1100 */
[----:B------:R-:W-:Y:S01]  /*5b80*/  IADD3 R101, P6, PT, R2, UR4, RZ ;  /* 0x0000000402657c10 */ /* 0x000fe2000ffde0ff */
[----:B0-----:R-:W-:-:S03]  /*5b90*/  VIADD R103, R246, 0xfffffff1 ;  /* 0xfffffff1f6677836 */ /* 0x001fc60000000000 */
[----:B------:R-:W-:Y:S02]  /*5ba0*/  IADD3.X R102, PT, PT, R3, UR5, RZ, P6, !PT ;  /* 0x0000000503667c10 */ /* 0x000fe4000b7fe4ff */
[----:B------:R-:W-:Y:S02]  /*5bb0*/  ISETP.GE.U32.AND P6, PT, R103, 0x7fffffb2, PT ;  /* 0x7fffffb26700780c */ /* 0x000fe40003fc6070 */
[----:B------:R-:W-:-:S11]  /*5bc0*/  IADD3 R103, P1, PT, R4, UR4, RZ ;  /* 0x0000000404677c10 */ /* 0x000fd6000ff3e0ff */
[----:B------:R-:W-:Y:S02]  /*5bd0*/  @!P6 IMAD.MOV.U32 R104, RZ, RZ, R101 ;  /* 0x000000ffff68e224 */ /* 0x000fe400078e0065 */
[----:B------:R-:W-:-:S05]  /*5be0*/  @!P6 IMAD.MOV.U32 R105, RZ, RZ, R102 ;  /* 0x000000ffff69e224 */ /* 0x000fca00078e0066 */
[----:B------:R0:W3:Y:S01]  /*5bf0*/  @!P6 LDG.E.U8 R128, desc[UR24][R104.64] ;  /* 0x000000186880e981 */ /* 0x0000e2000c1e1100 */
[----:B------:R-:W-:Y:S01]  /*5c00*/  @!P6 IMAD.MOV.U32 R106, RZ, RZ, R103 ;  /* 0x000000ffff6ae224 */ /* 0x000fe200078e0067 */
[----:B0-----:R-:W-:-:S05]  /*5c10*/  IADD3.X R104, PT, PT, R5, UR5, RZ, P1, !PT ;  /* 0x0000000505687c10 */ /* 0x001fca0008ffe4ff */
[----:B------:R-:W-:-:S05]  /*5c20*/  @!P6 IMAD.MOV.U32 R107, RZ, RZ, R104 ;  /* 0x000000ffff6be224 */ /* 0x000fca00078e0068 */
[----:B------:R0:W3:Y:S01]  /*5c30*/  @!P6 LDG.E.U8 R127, desc[UR24][R106.64] ;  /* 0x000000186a7fe981 */ /* 0x0000e2000c1e1100 */
[----:B------:R-:W-:-:S04]  /*5c40*/  UIMAD UR4, UR14, 0x16, URZ ;  /* 0x000000160e0478a4 */ /* 0x000fc8000f8e02ff */
[----:B------:R-:W-:Y:S02]  /*5c50*/  USHF.R.S32.HI UR5, URZ, 0x1f, UR4 ;  /* 0x0000001fff057899 */ /* 0x000fe40008011404 */
[----:B------:R-:W-:-:S04]  /*5c60*/  IADD3 R105, P6, PT, R2, UR4, RZ ;  /* 0x0000000402697c10 */ /* 0x000fc8000ffde0ff */
[----:B0-----:R-:W-:Y:S01]  /*5c70*/  IADD3.X R106, PT, PT, R3, UR5, RZ, P6, !PT ;  /* 0x00000005036a7c10 */ /* 0x001fe2000b7fe4ff */
[----:B------:R-:W-:Y:S01]  /*5c80*/  @P5 IMAD.MOV.U32 R108, RZ, RZ, R105 ;  /* 0x000000ffff6c5224 */ /* 0x000fe200078e0069 */
[----:B------:R-:W-:-:S03]  /*5c90*/  IADD3 R107, P6, PT, R4, UR4, RZ ;  /* 0x00000004046b7c10 */ /* 0x000fc6000ffde0ff */
[----:B------:R-:W-:-:S05]  /*5ca0*/  @P5 IMAD.MOV.U32 R109, RZ, RZ, R106 ;  /* 0x000000ffff6d5224 */ /* 0x000fca00078e006a */
[----:B------:R0:W3:Y:S01]  /*5cb0*/  @P5 LDG.E.U8 R132, desc[UR24][R108.64] ;  /* 0x000000186c845981 */ /* 0x0000e2000c1e1100 */
[----:B------:R-:W-:Y:S01]  /*5cc0*/  @P5 IMAD.MOV.U32 R110, RZ, RZ, R107 ;  /* 0x000000ffff6e5224 */ /* 0x000fe200078e006b */
[----:B------:R-:W-:Y:S01]  /*5cd0*/  UIMAD UR4, UR14, 0x1e, URZ ;  /* 0x0000001e0e0478a4 */ /* 0x000fe2000f8e02ff */
[----:B0-----:R-:W-:-:S03]  /*5ce0*/  IADD3.X R108, PT, PT, R5, UR5, RZ, P6, !PT ;  /* 0x00000005056c7c10 */ /* 0x001fc6000b7fe4ff */
[----:B------:R-:W-:Y:S02]  /*5cf0*/  USHF.R.S32.HI UR5, URZ, 0x1f, UR4 ;  /* 0x0000001fff057899 */ /* 0x000fe40008011404 */
[----:B------:R-:W-:-:S05]  /*5d00*/  @P5 IMAD.MOV.U32 R111, RZ, RZ, R108 ;  /* 0x000000ffff6f5224 */ /* 0x000fca00078e006c */
[----:B------:R0:W3:Y:S01]  /*5d10*/  @P5 LDG.E.U8 R131, desc[UR24][R110.64] ;  /* 0x000000186e835981 */ /* 0x0000e2000c1e1100 */
[----:B------:R-:W-:-:S04]  /*5d20*/  IADD3 R247, P5, PT, R2, UR4, RZ ;  /* 0x0000000402f77c10 */ /* 0x000fc8000ffbe0ff */
[----:B------:R-:W-:Y:S01]  /*5d30*/  IADD3.X R246, PT, PT, R3, UR5, RZ, P5, !PT ;  /* 0x0000000503f67c10 */ /* 0x000fe2000affe4ff */
[----:B0-----:R-:W-:-:S04]  /*5d40*/  @P4 IMAD.MOV.U32 R110, RZ, RZ, R247 ;  /* 0x000000ffff6e4224 */ /* 0x001fc800078e00f7 */
[----:B------:R-:W-:-:S05]  /*5d50*/  @P4 IMAD.MOV.U32 R111, RZ, RZ, R246 ;  /* 0x000000ffff6f4224 */ /* 0x000fca00078e00f6 */
[----:B------:R0:W3:Y:S01]  /*5d60*/  @P4 LDG.E.U8 R130, desc[UR24][R110.64] ;  /* 0x000000186e824981 */ /* 0x0000e2000c1e1100 */
[----:B------:R-:W-:-:S04]  /*5d70*/  IADD3 R249, P5, PT, R4, UR4, RZ ;  /* 0x0000000404f97c10 */ /* 0x000fc8000ffbe0ff */
[----:B------:R-:W-:Y:S02]  /*5d80*/  IADD3.X R248, PT, PT, R5, UR5, RZ, P5, !PT ;  /* 0x0000000505f87c10 */ /* 0x000fe4000affe4ff */
[----:B------:R-:W-:Y:S01]  /*5d90*/  SHF.R.U64 R109, R117, 0x19, RZ ;  /* 0x00000019756d7819 */ /* 0x000fe200000012ff */
[----:B0-----:R-:W-:Y:S02]  /*5da0*/  @P4 IMAD.MOV.U32 R110, RZ, RZ, R249 ;  /* 0x000000ffff6e4224 */ /* 0x001fe400078e00f9 */
[----:B------:R-:W-:Y:S01]  /*5db0*/  @P4 IMAD.MOV.U32 R111, RZ, RZ, R248 ;  /* 0x000000ffff6f4224 */ /* 0x000fe200078e00f8 */
[----:B------:R-:W-:-:S04]  /*5dc0*/  UIMAD UR4, UR14, 0x26, URZ ;  /* 0x000000260e0478a4 */ /* 0x000fc8000f8e02ff */
[----:B------:R0:W3:Y:S01]  /*5dd0*/  @P4 LDG.E.U8 R135, desc[UR24][R110.64] ;  /* 0x000000186e874981 */ /* 0x0000e2000c1e1100 */
[----:B------:R-:W-:Y:S01]  /*5de0*/  LOP3.LUT P4, RZ, R109, 0x1, RZ, 0xc0, !PT ;  /* 0x000000016dff7812 */ /* 0x000fe2000788c0ff */
[----:B------:R-:W-:Y:S02]  /*5df0*/  USHF.R.S32.HI UR5, URZ, 0x1f, UR4 ;  /* 0x0000001fff057899 */ /* 0x000fe40008011404 */
[----:B------:R-:W-:-:S04]  /*5e00*/  IADD3 R113, P5, PT, R2, UR4, RZ ;  /* 0x0000000402717c10 */ /* 0x000fc8000ffbe0ff */
[----:B------:R-:W-:Y:S02]  /*5e10*/  IADD3.X R114, PT, PT, R3, UR5, RZ, P5, !PT ;  /* 0x0000000503727c10 */ /* 0x000fe4000affe4ff */
[----:B------:R-:W-:Y:S01]  /*5e20*/  IADD3 R109, P5, PT, R4, UR4, RZ ;  /* 0x00000004046d7c10 */ /* 0x000fe2000ffbe0ff */
[----:B------:R1:W-:Y:S03]  /*5e30*/  STL [R1+0x68], R113 ;  /* 0x0000687101007387 */ /* 0x0003e60000100800 */
[----:B0-----:R-:W-:Y:S02]  /*5e40*/  @P4 IMAD.MOV.U32 R110, RZ, RZ, R113 ;  /* 0x000000ffff6e4224 */ /* 0x001fe400078e0071 */
[----:B------:R-:W-:Y:S01]  /*5e50*/  @P4 IMAD.MOV.U32 R111, RZ, RZ, R114 ;  /* 0x000000ffff6f4224 */ /* 0x000fe200078e0072 */
[----:B------:R-:W-:Y:S02]  /*5e60*/  LOP3.LUT R112, R96, 0x10, RZ, 0x3c, !PT ;  /* 0x0000001060707812 */ /* 0x000fe400078e3cff */
[----:B-1----:R-:W-:-:S02]  /*5e70*/  IADD3.X R113, PT, PT, R5, UR5, RZ, P5, !PT ;  /* 0x0000000505717c10 */ /* 0x002fc4000affe4ff */
[----:B------:R0:W3:Y:S01]  /*5e80*/  @P4 LDG.E.U8 R134, desc[UR24][R110.64] ;  /* 0x000000186e864981 */ /* 0x0000e2000c1e1100 */
[----:B------:R-:W-:-:S03]  /*5e90*/  PRMT R133, RZ, 0x7610, R133 ;  /* 0x00007610ff857816 */ /* 0x000fc60000000085 */
[----:B------:R-:W-:Y:S01]  /*5ea0*/  STL [R1+0x64], R114 ;  /* 0x0000647201007387 */ /* 0x000fe20000100800 */
[----:B------:R-:W-:-:S03]  /*5eb0*/  UIMAD UR4, UR14, 0x2e, URZ ;  /* 0x0000002e0e0478a4 */ /* 0x000fc6000f8e02ff */
[----:B------:R1:W-:Y:S01]  /*5ec0*/  STL [R1+0x70], R109 ;  /* 0x0000706d01007387 */ /* 0x0003e20000100800 */
[----:B0-----:R-:W-:Y:S02]  /*5ed0*/  @P4 IMAD.MOV.U32 R110, RZ, RZ, R109 ;  /* 0x000000ffff6e4224 */ /* 0x001fe400078e006d */
[----:B------:R-:W-:Y:S01]  /*5ee0*/  @P4 IMAD.MOV.U32 R111, RZ, RZ, R113 ;  /* 0x000000ffff6f4224 */ /* 0x000fe200078e0071 */
[----:B--2---:R-:W-:Y:S04]  /*5ef0*/  STS.U8 [R96+UR9], R136 ;  /* 0x0000008860007988 */ /* 0x004fe80008000009 */
[----:B------:R-:W-:Y:S01]  /*5f00*/  STS.U8 [R96+UR9+0x400], R137 ;  /* 0x0004008960007988 */ /* 0x000fe20008000009 */
[----:B-1----:R-:W-:-:S03]  /*5f10*/  SHF.R.U64 R109, R117, 0x11, RZ ;  /* 0x00000011756d7819 */ /* 0x002fc600000012ff */
[----:B------:R-:W-:Y:S04]  /*5f20*/  STS.U8 [R96+UR9+0x4400], R140 ;  /* 0x0044008c60007988 */ /* 0x000fe80008000009 */
        /* <DEDUP_REMOVED lines=13> */
[----:B------:R-:W-:Y:S01]  /*6000*/  STS.U8 [R112+UR9+0x4080], R162 ;  /* 0x004080a270007988 */ /* 0x000fe20008000009 */
[----:B------:R-:W-:-:S03]  /*6010*/  USHF.R.S32.HI UR5, URZ, 0x1f, UR4 ;  /* 0x0000001fff057899 */ /* 0x000fc60008011404 */
[----:B------:R-:W-:Y:S04]  /*6020*/  STS.U8 [R112+UR9+0x480], R167 ;  /* 0x000480a770007988 */ /* 0x000fe80008000009 */
[----:B------:R0:W2:Y:S01]  /*6030*/  @P4 LDG.E.U8 R133, desc[UR24][R110.64] ;  /* 0x000000186e854981 */ /* 0x0000a2000c1e1100 */
[----:B------:R-:W-:-:S03]  /*6040*/  LOP3.LUT P4, RZ, R109, 0x1, RZ, 0xc0, !PT ;  /* 0x000000016dff7812 */ /* 0x000fc6000788c0ff */
[----:B------:R-:W-:Y:S04]  /*6050*/  STS.U8 [R112+UR9+0x4480], R165 ;  /* 0x004480a570007988 */ /* 0x000fe80008000009 */
[----:B------:R-:W-:Y:S04]  /*6060*/  STS.U8 [R112+UR9+0x880], R164 ;  /* 0x000880a470007988 */ /* 0x000fe80008000009 */
[----:B------:R-:W-:Y:S04]  /*6070*/  STS.U8 [R112+UR9+0x4880], R173 ;  /* 0x004880ad70007988 */ /* 0x000fe80008000009 */
[----:B------:R-:W-:Y:S04]  /*6080*/  STS.U8 [R112+UR9+0xc80], R171 ;  /* 0x000c80ab70007988 */ /* 0x000fe80008000009 */
[----:B------:R1:W-:Y:S04]  /*6090*/  STL [R1+0x6c], R113 ;  /* 0x00006c7101007387 */ /* 0x0003e80000100800 */
[----:B------:R-:W-:Y:S04]  /*60a0*/  STS.U8 [R112+UR9+0x4c80], R170 ;  /* 0x004c80aa70007988 */ /* 0x000fe80008000009 */
[----:B------:R-:W-:Y:S01]  /*60b0*/  STS.U8 [R112+UR9+0x1080], R202 ;  /* 0x001080ca70007988 */ /* 0x000fe20008000009 */
[----:B-1----:R-:W-:-:S03]  /*60c0*/  IADD3 R113, P5, PT, R2, UR4, RZ ;  /* 0x0000000402717c10 */ /* 0x002fc6000ffbe0ff */
[----:B------:R1:W-:Y:S01]  /*60d0*/  STS.U8 [R112+UR9+0x5080], R201 ;  /* 0x005080c970007988 */ /* 0x0003e20008000009 */
[----:B------:R-:W-:-:S03]  /*60e0*/  IADD3.X R114, PT, PT, R3, UR5, RZ, P5, !PT ;  /* 0x0000000503727c10 */ /* 0x000fc6000affe4ff */
[----:B------:R-:W-:Y:S01]  /*60f0*/  STS.U8 [R112+UR9+0x1480], R190 ;  /* 0x001480be70007988 */ /* 0x000fe20008000009 */
[----:B------:R-:W-:-:S03]  /*6100*/  IADD3 R109, P5, PT, R4, UR4, RZ ;  /* 0x00000004046d7c10 */ /* 0x000fc6000ffbe0ff */
[----:B------:R-:W-:Y:S01]  /*6110*/  STS.U8 [R112+UR9+0x5480], R228 ;  /* 0x005480e470007988 */ /* 0x000fe20008000009 */
[----:B------:R-:W-:Y:S01]  /*6120*/  PRMT R138, RZ, 0x7610, R138 ;  /* 0x00007610ff8a7816 */ /* 0x000fe2000000008a */
[----:B0-----:R-:W-:Y:S01]  /*6130*/  @P4 IMAD.MOV.U32 R110, RZ, RZ, R113 ;  /* 0x000000ffff6e4224 */ /* 0x001fe200078e0071 */
[----:B------:R-:W-:Y:S01]  /*6140*/  PRMT R137, RZ, 0x7610, R137 ;  /* 0x00007610ff897816 */ /* 0x000fe20000000089 */
[----:B------:R-:W-:Y:S01]  /*6150*/  STS.U8 [R112+UR9+0x1880], R223 ;  /* 0x001880df70007988 */ /* 0x000fe20008000009 */
[----:B------:R-:W-:Y:S01]  /*6160*/  @P4 IMAD.MOV.U32 R111, RZ, RZ, R114 ;  /* 0x000000ffff6f4224 */ /* 0x000fe200078e0072 */
[----:B------:R-:W-:Y:S01]  /*6170*/  PRMT R136, RZ, 0x7610, R136 ;  /* 0x00007610ff887816 */ /* 0x000fe20000000088 */
[----:B-1----:R-:W0:Y:S01]  /*6180*/  LDC R201, c[0x0][0x3a0] ;  /* 0x0000e800ffc97b82 */ /* 0x002e220000000800 */
[----:B------:R-:W-:Y:S04]  /*6190*/  STS.U8 [R112+UR9+0x5880], R216 ;  /* 0x005880d870007988 */ /* 0x000fe80008000009 */
[----:B------:R-:W-:Y:S04]  /*61a0*/  STS.U8 [R112+UR9+0x1c80], R227 ;  /* 0x001c80e370007988 */ /* 0x000fe80008000009 */
[----:B------:R1:W-:Y:S04]  /*61b0*/  STS.U8 [R112+UR9+0x5c80], R226 ;  /* 0x005c80e270007988 */ /* 0x0003e80008000009 */
[----:B------:R4:W-:Y:S01]  /*61c0*/  STL [R1+0xe8], R113 ;  /* 0x0000e87101007387 */ /* 0x0009e20000100800 */
[----:B------:R-:W-:-:S03]  /*61d0*/  UIMAD UR4, UR14, 0x36, URZ ;  /* 0x000000360e0478a4 */ /* 0x000fc6000f8e02ff */
[----:B------:R5:W2:Y:S01]  /*61e0*/  @P4 LDG.E.U8 R138, desc[UR24][R110.64] ;  /* 0x000000186e8a4981 */ /* 0x000aa2000c1e1100 */
[----:B-1----:R-:W-:Y:S02]  /*61f0*/  LOP3.LUT R112, R96, 0x20, RZ, 0x3c, !PT ;  /* 0x0000002060707812 */ /* 0x002fe400078e3cff */
[----:B----4-:R-:W-:-:S03]  /*6200*/  IADD3.X R113, PT, PT, R5, UR5, RZ, P5, !PT ;  /* 0x0000000505717c10 */ /* 0x010fc6000affe4ff */
[----:B------:R-:W-:Y:S01]  /*6210*/  STS.U8 [R112+UR9+0x100], R219 ;  /* 0x000100db70007988 */ /* 0x000fe20008000009 */
[----:B-----5:R-:W-:-:S03]  /*6220*/  @P4 IMAD.MOV.U32 R110, RZ, RZ, R109 ;  /* 0x000000ffff6e4224 */ /* 0x020fc600078e006d */
[----:B------:R-:W-:Y:S01]  /*6230*/  STS.U8 [R112+UR9+0x4100], R211 ;  /* 0x004100d370007988 */ /* 0x000fe20008000009 */
[----:B------:R-:W-:-:S03]  /*6240*/  @P4 IMAD.MOV.U32 R111, RZ, RZ, R113 ;  /* 0x000000ffff6f4224 */ /* 0x000fc600078e0071 */
[----:B------:R-:W-:Y:S01]  /*6250*/  STL [R1+0xe4], R114 ;  /* 0x0000e47201007387 */ /* 0x000fe20000100800 */
[----:B------:R-:W-:-:S03]  /*6260*/  USHF.R.S32.HI UR5, URZ, 0x1f, UR4 ;  /* 0x0000001fff057899 */ /* 0x000fc60008011404 */
[----:B------:R-:W-:Y:S04]  /*6270*/  STS.U8 [R112+UR9+0x500], R222 ;  /* 0x000500de70007988 */ /* 0x000fe80008000009 */
[----:B------:R1:W-:Y:S04]  /*6280*/  STL [R1+0xf0], R109 ;  /* 0x0000f06d01007387 */ /* 0x0003e80000100800 */
[----:B------:R-:W-:Y:S04]  /*6290*/  STS.U8 [R112+UR9+0x4500], R221 ;  /* 0x004500dd70007988 */ /* 0x000fe80008000009 */
[----:B------:R-:W-:Y:S01]  /*62a0*/  STS.U8 [R112+UR9+0x900], R208 ;  /* 0x000900d070007988 */ /* 0x000fe20008000009 */
[----:B-1----:R-:W-:-:S03]  /*62b0*/  SHF.R.U64 R109, R117, 0x9, RZ ;  /* 0x00000009756d7819 */ /* 0x002fc600000012ff */
[----:B------:R-:W-:Y:S04]  /*62c0*/  STS.U8 [R112+UR9+0x4900], R220 ;  /* 0x004900dc70007988 */ /* 0x000fe80008000009 */
[----:B------:R-:W-:Y:S04]  /*62d0*/  STS.U8 [R112+UR9+0xd00], R214 ;  /* 0x000d00d670007988 */ /* 0x000fe80008000009 */
[----:B------:R1:W4:Y:S01]  /*62e0*/  @P4 LDG.E.U8 R137, desc[UR24][R110.64] ;  /* 0x000000186e894981 */ /* 0x000322000c1e1100 */
[----:B------:R-:W-:-:S03]  /*62f0*/  LOP3.LUT P4, RZ, R109, 0x1, RZ, 0xc0, !PT ;  /* 0x000000016dff7812 */ /* 0x000fc6000788c0ff */
[----:B------:R-:W-:Y:S04]  /*6300*/  STS.U8 [R112+UR9+0x4d00], R213 ;  /* 0x004d00d570007988 */ /* 0x000fe80008000009 */
[----:B------:R-:W-:Y:S01]  /*6310*/  STS.U8 [R112+UR9+0x1100], R217 ;  /* 0x001100d970007988 */ /* 0x000fe20008000009 */
[----:B-1----:R-:W-:-:S03]  /*6320*/  IADD3 R110, P5, PT, R2, UR4, RZ ;  /* 0x00000004026e7c10 */ /* 0x002fc6000ffbe0ff */
[----:B------:R-:W-:Y:S01]  /*6330*/  STS.U8 [R112+UR9+0x5100], R207 ;  /* 0x005100cf70007988 */ /* 0x000fe20008000009 */
[----:B------:R-:W-:-:S03]  /*6340*/  IADD3.X R111, PT, PT, R3, UR5, RZ, P5, !PT ;  /* 0x00000005036f7c10 */ /* 0x000fc6000affe4ff */
[----:B------:R-:W-:Y:S01]  /*6350*/  STS.U8 [R112+UR9+0x1500], R198 ;  /* 0x001500c670007988 */ /* 0x000fe20008000009 */
[----:B------:R-:W-:-:S03]  /*6360*/  IADD3 R109, P5, PT, R4, UR4, RZ ;  /* 0x00000004046d7c10 */ /* 0x000fc6000ffbe0ff */
[----:B------:R-:W-:Y:S04]  /*6370*/  STS.U8 [R112+UR9+0x5500], R224 ;  /* 0x005500e070007988 */ /* 0x000fe80008000009 */
[----:B------:R-:W-:Y:S04]  /*6380*/  STS.U8 [R112+UR9+0x1900], R205 ;  /* 0x001900cd70007988 */ /* 0x000fe80008000009 */
[----:B------:R-:W-:Y:S04]  /*6390*/  STS.U8 [R112+UR9+0x5900], R183 ;  /* 0x005900b770007988 */ /* 0x000fe80008000009 */
[----:B------:R-:W-:Y:S04]  /*63a0*/  STS.U8 [R112+UR9+0x1d00], R225 ;  /* 0x001d00e170007988 */ /* 0x000fe80008000009 */
[----:B------:R1:W-:Y:S01]  /*63b0*/  STS.U8 [R112+UR9+0x5d00], R212 ;  /* 0x005d00d470007988 */ /* 0x0003e20008000009 */
[----:B------:R-:W-:-:S03]  /*63c0*/  PRMT R147, RZ, 0x7610, R147 ;  /* 0x00007610ff937816 */ /* 0x000fc60000000093 */
[----:B------:R-:W-:Y:S04]  /*63d0*/  STL [R1+0xec], R113 ;  /* 0x0000ec7101007387 */ /* 0x000fe80000100800 */
[----:B------:R5:W2:Y:S01]  /*63e0*/  @P4 LDG.E.U8 R136, desc[UR24][R110.64] ;  /* 0x000000186e884981 */ /* 0x000aa2000c1e1100 */
[----:B-1----:R-:W-:-:S03]  /*63f0*/  IADD3.X R112, PT, PT, R5, UR5, RZ, P5, !PT ;  /* 0x0000000505707c10 */ /* 0x002fc6000affe4ff */
[----:B------:R5:W-:Y:S04]  /*6400*/  STL [R1+0x168], R110 ;  /* 0x0001686e01007387 */ /* 0x000be80000100800 */
[----:B------:R1:W-:Y:S01]  /*6410*/  STL [R1+0x164], R111 ;  /* 0x0001646f01007387 */ /* 0x0003e20000100800 */
[----:B------:R-:W-:-:S03]  /*6420*/  UIMAD UR4, UR14, 0x3e, URZ ;  /* 0x0000003e0e0478a4 */ /* 0x000fc6000f8e02ff */
[----:B------:R0:W-:Y:S01]  /*6430*/  STL [R1+0x170], R109 ;  /* 0x0001706d01007387 */ /* 0x0001e20000100800 */
[----:B-----5:R-:W-:Y:S02]  /*6440*/  @P4 IMAD.MOV.U32 R110, RZ, RZ, R109 ;  /* 0x000000ffff6e4224 */ /* 0x020fe400078e006d */
[----:B-1----:R-:W-:Y:S01]  /*6450*/  @P4 IMAD.MOV.U32 R111, RZ, RZ, R112 ;  /* 0x000000ffff6f4224 */ /* 0x002fe200078e0070 */
[----:B0-----:R-:W-:-:S04]  /*6460*/  SHF.R.U64 R109, R117, 0x1, RZ ;  /* 0x00000001756d7819 */ /* 0x001fc800000012ff */
[----:B------:R0:W5:Y:S01]  /*6470*/  @P4 LDG.E.U8 R147, desc[UR24][R110.64] ;  /* 0x000000186e934981 */ /* 0x000162000c1e1100 */
[----:B------:R-:W-:Y:S01]  /*6480*/  USHF.R.S32.HI UR5, URZ, 0x1f, UR4 ;  /* 0x0000001fff057899 */ /* 0x000fe20008011404 */
[----:B------:R-:W-:Y:S02]  /*6490*/  LOP3.LUT P4, RZ, R109, 0x1, RZ, 0xc0, !PT ;  /* 0x000000016dff7812 */ /* 0x000fe4000788c0ff */
[----:B------:R1:W-:Y:S01]  /*64a0*/  STL [R1+0x16c], R112 ;  /* 0x00016c7001007387 */ /* 0x0003e20000100800 */
[----:B------:R-:W-:Y:S02]  /*64b0*/  PRMT R146, RZ, 0x7610, R146 ;  /* 0x00007610ff927816 */ /* 0x000fe40000000092 */
[----:B-1----:R-:W-:-:S04]  /*64c0*/  IADD3 R112, P5, PT, R2, UR4, RZ ;  /* 0x0000000402707c10 */ /* 0x002fc8000ffbe0ff */
[----:B------:R-:W-:Y:S02]  /*64d0*/  IADD3.X R113, PT, PT, R3, UR5, RZ, P5, !PT ;  /* 0x0000000503717c10 */ /* 0x000fe4000affe4ff */
[----:B------:R-:W-:Y:S01]  /*64e0*/  IADD3 R109, P5, PT, R4, UR4, RZ ;  /* 0x00000004046d7c10 */ /* 0x000fe2000ffbe0ff */
[----:B------:R1:W-:Y:S01]  /*64f0*/  STL [R1+0x1e8], R112 ;  /* 0x0001e87001007387 */ /* 0x0003e20000100800 */
[----:B0-----:R-:W-:Y:S02]  /*6500*/  @P4 IMAD.MOV.U32 R110, RZ, RZ, R112 ;  /* 0x000000ffff6e4224 */ /* 0x001fe400078e0070 */
[----:B------:R-:W-:Y:S01]  /*6510*/  @P4 IMAD.MOV.U32 R111, RZ, RZ, R113 ;  /* 0x000000ffff6f4224 */ /* 0x000fe200078e0071 */
[----:B------:R-:W-:Y:S01]  /*6520*/  STL [R1+0x1e4], R113 ;  /* 0x0001e47101007387 */ /* 0x000fe20000100800 */
[----:B------:R-:W-:-:S03]  /*6530*/  PRMT R144, RZ, 0x7610, R144 ;  /* 0x00007610ff907816 */ /* 0x000fc60000000090 */
[----:B------:R0:W2:Y:S01]  /*6540*/  @P4 LDG.E.U8 R146, desc[UR24][R110.64] ;  /* 0x000000186e924981 */ /* 0x0000a2000c1e1100 */
[----:B-1----:R-:W-:-:S03]  /*6550*/  IADD3.X R112, PT, PT, R5, UR5, RZ, P5, !PT ;  /* 0x0000000505707c10 */ /* 0x002fc6000affe4ff */
[----:B------:R1:W-:Y:S01]  /*6560*/  STL [R1+0x1f0], R109 ;  /* 0x0001f06d01007387 */ /* 0x0003e20000100800 */
[----:B------:R-:W-:Y:S01]  /*6570*/  UIMAD UR4, UR14, 0x7, URZ ;  /* 0x000000070e0478a4 */ /* 0x000fe2000f8e02ff */
[----:B0-----:R-:W-:Y:S02]  /*6580*/  @P4 IMAD.MOV.U32 R110, RZ, RZ, R109 ;  /* 0x000000ffff6e4224 */ /* 0x001fe400078e006d */
[----:B------:R-:W-:Y:S02]  /*6590*/  @P4 IMAD.MOV.U32 R111, RZ, RZ, R112 ;  /* 0x000000ffff6f4224 */ /* 0x000fe400078e0070 */
[----:B-1----:R-:W-:-:S03]  /*65a0*/  VIADD R109, R201, 0xfffffff8 ;  /* 0xfffffff8c96d7836 */ /* 0x002fc60000000000 */
[----:B------:R0:W2:Y:S02]  /*65b0*/  @P4 LDG.E.U8 R144, desc[UR24][R110.64] ;  /* 0x000000186e904981 */ /* 0x0000a4000c1e1100 */
[----:B------:R-:W-:Y:S01]  /*65c0*/  ISETP.GE.U32.AND P4, PT, R109, 0x7fffffb9, PT ;  /* 0x7fffffb96d00780c */ /* 0x000fe20003f86070 */
[----:B------:R-:W-:Y:S01]  /*65d0*/  USHF.R.S32.HI UR5, URZ, 0x1f, UR4 ;  /* 0x0000001fff057899 */ /* 0x000fe20008011404 */
[----:B------:R-:W-:Y:S02]  /*65e0*/  LOP3.LUT R114, R96, 0x30, RZ, 0x3c, !PT ;  /* 0x0000003060727812 */ /* 0x000fe400078e3cff */
[----:B------:R-:W-:-:S03]  /*65f0*/  IADD3 R109, P5, PT, R2, UR4, RZ ;  /* 0x00000004026d7c10 */ /* 0x000fc6000ffbe0ff */
[----:B------:R-:W-:Y:S01]  /*6600*/  STS.U8 [R114+UR9+0x180], R204 ;  /* 0x000180cc72007988 */ /* 0x000fe20008000009 */
[----:B0-----:R-:W-:-:S03]  /*6610*/  IADD3.X R110, PT, PT, R3, UR5, RZ, P5, !PT ;  /* 0x00000005036e7c10 */ /* 0x001fc6000affe4ff */
[----:B------:R-:W-:Y:S01]  /*6620*/  STS.U8 [R114+UR9+0x4180], R203 ;  /* 0x004180cb72007988 */ /* 0x000fe20008000009 */
[----:B------:R-:W-:-:S03]  /*6630*/  PRMT R152, RZ, 0x7610, R152 ;  /* 0x00007610ff987816 */ /* 0x000fc60000000098 */
[----:B------:R-:W-:Y:S01]  /*6640*/  STS.U8 [R114+UR9+0x580], R210 ;  /* 0x000580d272007988 */ /* 0x000fe20008000009 */
[----:B------:R-:W-:-:S03]  /*6650*/  @!P4 IMAD.MOV.U32 R113, RZ, RZ, R110 ;  /* 0x000000ffff71c224 */ /* 0x000fc600078e006e */
[----:B------:R-:W-:Y:S01]  /*6660*/  STS.U8 [R114+UR9+0x4580], R209 ;  /* 0x004580d172007988 */ /* 0x000fe20008000009 */
[----:B------:R-:W-:-:S03]  /*6670*/  IADD3 R111, P5, PT, R4, UR4, RZ ;  /* 0x00000004046f7c10 */ /* 0x000fc6000ffbe0ff */
[----:B------:R-:W-:Y:S04]  /*6680*/  STS.U8 [R114+UR9+0x980], R186 ;  /* 0x000980ba72007988 */ /* 0x000fe80008000009 */
[----:B------:R0:W-:Y:S04]  /*6690*/  STL [R1+0x1ec], R112 ;  /* 0x0001ec7001007387 */ /* 0x0001e80000100800 */
[----:B------:R-:W-:Y:S04]  /*66a0*/  STS.U8 [R114+UR9+0x4980], R215 ;  /* 0x004980d772007988 */ /* 0x000fe80008000009 */
[----:B------:R-:W-:Y:S01]  /*66b0*/  STS.U8 [R114+UR9+0xd80], R191 ;  /* 0x000d80bf72007988 */ /* 0x000fe20008000009 */
[----:B0-----:R-:W-:-:S03]  /*66c0*/  @!P4 IMAD.MOV.U32 R112, RZ, RZ, R109 ;  /* 0x000000ffff70c224 */ /* 0x001fc600078e006d */
[----:B------:R-:W-:Y:S04]  /*66d0*/  STS.U8 [R114+UR9+0x4d80], R195 ;  /* 0x004d80c372007988 */ /* 0x000fe80008000009 */
[----:B------:R-:W-:Y:S04]  /*66e0*/  STS.U8 [R114+UR9+0x1180], R200 ;  /* 0x001180c872007988 */ /* 0x000fe80008000009 */
[----:B------:R-:W-:Y:S04]  /*66f0*/  STS.U8 [R114+UR9+0x5180], R199 ;  /* 0x005180c772007988 */ /* 0x000fe80008000009 */
[----:B------:R-:W-:Y:S04]  /*6700*/  STS.U8 [R114+UR9+0x1580], R177 ;  /* 0x001580b172007988 */ /* 0x000fe80008000009 */
[----:B------:R0:W2:Y:S04]  /*6710*/  @!P4 LDG.E.U8 R152, desc[UR24][R112.64] ;  /* 0x000000187098c981 */ /* 0x0000a8000c1e1100 */
[----:B------:R-:W-:Y:S01]  /*6720*/  STS.U8 [R114+UR9+0x5580], R206 ;  /* 0x005580ce72007988 */ /* 0x000fe20008000009 */
[----:B------:R-:W-:-:S03]  /*6730*/  PRMT R151, RZ, 0x7610, R151 ;  /* 0x00007610ff977816 */ /* 0x000fc60000000097 */
[----:B---3--:R-:W-:Y:S01]  /*6740*/  STS.U8 [R114+UR9+0x1980], R182 ;  /* 0x001980b672007988 */ /* 0x008fe20008000009 */
[----:B0-----:R-:W-:-:S03]  /*6750*/  IADD3.X R112, PT, PT, R5, UR5, RZ, P5, !PT ;  /* 0x0000000505707c10 */ /* 0x001fc6000affe4ff */
[----:B------:R-:W-:Y:S01]  /*6760*/  STS.U8 [R114+UR9+0x5980], R181 ;  /* 0x005980b572007988 */ /* 0x000fe20008000009 */
[----:B------:R-:W-:-:S03]  /*6770*/  VIADD R113, R201, 0xfffffff0 ;  /* 0xfffffff0c9717836 */ /* 0x000fc60000000000 */
[----:B------:R-:W-:Y:S01]  /*6780*/  STS.U8 [R114+UR9+0x1d80], R189 ;  /* 0x001d80bd72007988 */ /* 0x000fe20008000009 */
[----:B------:R-:W-:-:S03]  /*6790*/  @!P4 IMAD.MOV.U32 R115, RZ, RZ, R112 ;  /* 0x000000ffff73c224 */ /* 0x000fc600078e0070 */
[----:B------:R0:W-:Y:S01]  /*67a0*/  STS.U8 [R114+UR9+0x5d80], R188 ;  /* 0x005d80bc72007988 */ /* 0x0001e20008000009 */
[----:B------:R-:W-:Y:S01]  /*67b0*/  UIMAD UR4, UR14, 0xf, URZ ;  /* 0x0000000f0e0478a4 */ /* 0x000fe2000f8e02ff */
[----:B0-----:R-:W-:-:S03]  /*67c0*/  @!P4 IMAD.MOV.U32 R114, RZ, RZ, R111 ;  /* 0x000000ffff72c224 */ /* 0x001fc600078e006f */
[----:B------:R-:W-:Y:S02]  /*67d0*/  USHF.R.S32.HI UR5, URZ, 0x1f, UR4 ;  /* 0x0000001fff057899 */ /* 0x000fe40008011404 */
[----:B------:R0:W3:Y:S01]  /*67e0*/  @!P4 LDG.E.U8 R151, desc[UR24][R114.64] ;  /* 0x000000187297c981 */ /* 0x0000e2000c1e1100 */
[----:B------:R-:W-:Y:S02]  /*67f0*/  ISETP.GE.U32.AND P4, PT, R113, 0x7fffffb1, PT ;  /* 0x7fffffb17100780c */ /* 0x000fe40003f86070 */
[----:B------:R-:W-:Y:S02]  /*6800*/  IADD3 R113, P5, PT, R2, UR4, RZ ;  /* 0x0000000402717c10 */ /* 0x000fe4000ffbe0ff */
[----:B------:R-:W-:Y:S02]  /*6810*/  PRMT R150, RZ, 0x7610, R150 ;  /* 0x00007610ff967816 */ /* 0x000fe40000000096 */
[----:B0-----:R-:W-:Y:S02]  /*6820*/  IADD3.X R114, PT, PT, R3, UR5, RZ, P5, !PT ;  /* 0x0000000503727c10 */ /* 0x001fe4000affe4ff */
[----:B------:R-:W-:-:S05]  /*6830*/  SHF.R.U64 R115, R117, 0x18, RZ ;  /* 0x0000001875737819 */ /* 0x000fca00000012ff */
[----:B------:R-:W-:Y:S02]  /*6840*/  @!P4 IMAD.MOV.U32 R118, RZ, RZ, R113 ;  /* 0x000000ffff76c224 */ /* 0x000fe400078e0071 */
[----:B------:R-:W-:Y:S01]  /*6850*/  @!P4 IMAD.MOV.U32 R119, RZ, RZ, R114 ;  /* 0x000000ffff77c224 */ /* 0x000fe200078e0072 */
[----:B------:R-:W-:Y:S02]  /*6860*/  LOP3.LUT P6, RZ, R115, 0x1, RZ, 0xc0, !PT ;  /* 0x0000000173ff7812 */ /* 0x000fe400078cc0ff */
[----:B------:R-:W-:Y:S02]  /*6870*/  IADD3 R115, P5, PT, R4, UR4, RZ ;  /* 0x0000000404737c10 */ /* 0x000fe4000ffbe0ff */
[----:B------:R0:W2:Y:S02]  /*6880*/  @!P4 LDG.E.U8 R150, desc[UR24][R118.64] ;  /* 0x000000187696c981 */ /* 0x0000a4000c1e1100 */
[----:B------:R-:W-:Y:S02]  /*6890*/  IADD3.X R116, PT, PT, R5, UR5, RZ, P5, !PT ;  /* 0x0000000505747c10 */ /* 0x000fe4000affe4ff */
[----:B------:R-:W-:-:S02]  /*68a0*/  PRMT R149, RZ, 0x7610, R149 ;  /* 0x00007610ff957816 */ /* 0x000fc40000000095 */
[C---:B0-----:R-:W-:Y:S01]  /*68b0*/  SHF.R.U64 R118, R117.reuse, 0x10, RZ ;  /* 0x0000001075767819 */ /* 0x041fe200000012ff */
[----:B------:R-:W-:Y:S01]  /*68c0*/  @!P4 IMAD.MOV.U32 R119, RZ, RZ, R116 ;  /* 0x000000ffff77c224 */ /* 0x000fe200078e0074 */
[----:B------:R-:W-:Y:S02]  /*68d0*/  UIMAD UR4, UR14, 0x17, URZ ;  /* 0x000000170e0478a4 */ /* 0x000fe4000f8e02ff */
[----:B------:R-:W-:Y:S01]  /*68e0*/  LOP3.LUT P5, RZ, R118, 0x1, RZ, 0xc0, !PT ;  /* 0x0000000176ff7812 */ /* 0x000fe200078ac0ff */
[----:B------:R-:W-:Y:S01]  /*68f0*/  @!P4 IMAD.MOV.U32 R118, RZ, RZ, R115 ;  /* 0x000000ffff76c224 */ /* 0x000fe200078e0073 */
[----:B------:R-:W-:Y:S01]  /*6900*/  SHF.R.U64 R117, R117, 0x8, RZ ;  /* 0x0000000875757819 */ /* 0x000fe200000012ff */
[----:B------:R-:W-:-:S03]  /*6910*/  USHF.R.S32.HI UR5, URZ, 0x1f, UR4 ;  /* 0x0000001fff057899 */ /* 0x000fc60008011404 */
[----:B------:R0:W2:Y:S01]  /*6920*/  @!P4 LDG.E.U8 R149, desc[UR24][R118.64] ;  /* 0x000000187695c981 */ /* 0x0000a2000c1e1100 */
[----:B------:R-:W-:Y:S02]  /*6930*/  LOP3.LUT P4, RZ, R117, 0x1, RZ, 0xc0, !PT ;  /* 0x0000000175ff7812 */ /* 0x000fe4000788c0ff */
[----:B------:R-:W-:Y:S02]  /*6940*/  IADD3 R117, P1, PT, R2, UR4, RZ ;  /* 0x0000000402757c10 */ /* 0x000fe4000ff3e0ff */
[----:B------:R-:W-:Y:S02]  /*6950*/  LOP3.LUT R162, R96, 0x40, RZ, 0x3c, !PT ;  /* 0x0000004060a27812 */ /* 0x000fe400078e3cff */
[----:B0-----:R-:W-:Y:S02]  /*6960*/  IADD3.X R118, PT, PT, R3, UR5, RZ, P1, !PT ;  /* 0x0000000503767c10 */ /* 0x001fe40008ffe4ff */
[----:B------:R-:W-:Y:S01]  /*6970*/  IADD3 R119, P1, PT, R4, UR4, RZ ;  /* 0x0000000404777c10 */ /* 0x000fe2000ff3e0ff */
[----:B------:R-:W-:Y:S01]  /*6980*/  @P2 IMAD.MOV.U32 R140, RZ, RZ, R117 ;  /* 0x000000ffff8c2224 */ /* 0x000fe200078e0075 */
[----:B------:R-:W-:Y:S01]  /*6990*/  PRMT R148, RZ, 0x7610, R148 ;  /* 0x00007610ff947816 */ /* 0x000fe20000000094 */
[----:B------:R-:W-:Y:S01]  /*69a0*/  @P2 IMAD.MOV.U32 R141, RZ, RZ, R118 ;  /* 0x000000ffff8d2224 */ /* 0x000fe200078e0076 */
[----:B------:R-:W-:Y:S01]  /*69b0*/  STS.U8 [R162+UR9+0x200], R175 ;  /* 0x000200afa2007988 */ /* 0x000fe20008000009 */
[----:B------:R-:W-:-:S03]  /*69c0*/  IADD3.X R120, PT, PT, R5, UR5, RZ, P1, !PT ;  /* 0x0000000505787c10 */ /* 0x000fc60008ffe4ff */
[----:B------:R-:W-:Y:S01]  /*69d0*/  STS.U8 [R162+UR9+0x4200], R174 ;  /* 0x004200aea2007988 */ /* 0x000fe20008000009 */
[----:B------:R-:W-:-:S03]  /*69e0*/  PRMT R143, RZ, 0x7610, R143 ;  /* 0x00007610ff8f7816 */ /* 0x000fc6000000008f */
[----:B------:R-:W-:Y:S01]  /*69f0*/  STS.U8 [R162+UR9+0x600], R179 ;  /* 0x000600b3a2007988 */ /* 0x000fe20008000009 */
[----:B------:R-:W-:-:S03]  /*6a00*/  UIMAD UR4, UR14, 0x1f, URZ ;  /* 0x0000001f0e0478a4 */ /* 0x000fc6000f8e02ff */
[----:B------:R-:W-:Y:S04]  /*6a10*/  STS.U8 [R162+UR9+0x4600], R178 ;  /* 0x004600b2a2007988 */ /* 0x000fe80008000009 */
[----:B------:R-:W-:Y:S04]  /*6a20*/  STS.U8 [R162+UR9+0xa00], R168 ;  /* 0x000a00a8a2007988 */ /* 0x000fe80008000009 */
[----:B------:R0:W2:Y:S04]  /*6a30*/  @P2 LDG.E.U8 R148, desc[UR24][R140.64] ;  /* 0x000000188c942981 */ /* 0x0000a8000c1e1100 */
[----:B------:R-:W-:Y:S01]  /*6a40*/  STS.U8 [R162+UR9+0x4a00], R185 ;  /* 0x004a00b9a2007988 */ /* 0x000fe20008000009 */
[----:B------:R-:W-:-:S03]  /*6a50*/  USHF.R.S32.HI UR5, URZ, 0x1f, UR4 ;  /* 0x0000001fff057899 */ /* 0x000fc60008011404 */
[----:B------:R-:W-:Y:S01]  /*6a60*/  STS.U8 [R162+UR9+0xe00], R169 ;  /* 0x000e00a9a2007988 */ /* 0x000fe20008000009 */
[----:B0-----:R-:W-:Y:S02]  /*6a70*/  @P2 IMAD.MOV.U32 R140, RZ, RZ, R119 ;  /* 0x000000ffff8c2224 */ /* 0x001fe400078e0077 */
[----:B------:R-:W-:Y:S01]  /*6a80*/  @P2 IMAD.MOV.U32 R141, RZ, RZ, R120 ;  /* 0x000000ffff8d2224 */ /* 0x000fe200078e0078 */
[----:B------:R-:W-:Y:S04]  /*6a90*/  STS.U8 [R162+UR9+0x4e00], R218 ;  /* 0x004e00daa2007988 */ /* 0x000fe80008000009 */
[----:B------:R-:W-:Y:S04]  /*6aa0*/  STS.U8 [R162+UR9+0x1200], R194 ;  /* 0x001200c2a2007988 */ /* 0x000fe80008000009 */
[----:B------:R-:W-:Y:S04]  /*6ab0*/  STS.U8 [R162+UR9+0x5200], R184 ;  /* 0x005200b8a2007988 */ /* 0x000fe80008000009 */
[----:B------:R-:W-:Y:S04]  /*6ac0*/  STS.U8 [R162+UR9+0x1600], R197 ;  /* 0x001600c5a2007988 */ /* 0x000fe80008000009 */
[----:B------:R0:W3:Y:S01]  /*6ad0*/  @P2 LDG.E.U8 R143, desc[UR24][R140.64] ;  /* 0x000000188c8f2981 */ /* 0x0000e2000c1e1100 */
[----:B------:R-:W-:-:S03]  /*6ae0*/  IADD3 R251, P2, PT, R2, UR4, RZ ;  /* 0x0000000402fb7c10 */ /* 0x000fc6000ff5e0ff */
[----:B------:R-:W-:Y:S01]  /*6af0*/  STS.U8 [R162+UR9+0x5600], R196 ;  /* 0x005600c4a2007988 */ /* 0x000fe20008000009 */
[----:B------:R-:W-:Y:S01]  /*6b00*/  IMAD.MOV.U32 R167, RZ, RZ, R250 ;  /* 0x000000ffffa77224 */ /* 0x000fe200078e00fa */
[----:B------:R-:W-:Y:S02]  /*6b10*/  LOP3.LUT R164, R96, 0x50, RZ, 0x3c, !PT ;  /* 0x0000005060a47812 */ /* 0x000fe400078e3cff */
[----:B------:R-:W-:Y:S01]  /*6b20*/  STS.U8 [R162+UR9+0x1a00], R176 ;  /* 0x001a00b0a2007988 */ /* 0x000fe20008000009 */
[----:B------:R-:W-:-:S03]  /*6b30*/  IADD3.X R250, PT, PT, R3, UR5, RZ, P2, !PT ;  /* 0x0000000503fa7c10 */ /* 0x000fc600097fe4ff */
[----:B------:R-:W-:Y:S04]  /*6b40*/  STS.U8 [R162+UR9+0x5a00], R193 ;  /* 0x005a00c1a2007988 */ /* 0x000fe80008000009 */
[----:B------:R-:W-:Y:S04]  /*6b50*/  STS.U8 [R162+UR9+0x1e00], R172 ;  /* 0x001e00aca2007988 */ /* 0x000fe80008000009 */
[----:B------:R1:W-:Y:S04]  /*6b60*/  STS.U8 [R162+UR9+0x5e00], R160 ;  /* 0x005e00a0a2007988 */ /* 0x0003e80008000009 */
[----:B------:R-:W-:Y:S01]  /*6b70*/  STS.U8 [R164+UR9+0x280], R180 ;  /* 0x000280b4a4007988 */ /* 0x000fe20008000009 */
[----:B-1----:R-:W-:Y:S01]  /*6b80*/  IADD3 R160, P2, PT, R4, UR4, RZ ;  /* 0x0000000404a07c10 */ /* 0x002fe2000ff5e0ff */
[----:B------:R-:W-:-:S02]  /*6b90*/  UIMAD UR4, UR14, 0x27, URZ ;  /* 0x000000270e0478a4 */ /* 0x000fc4000f8e02ff */
[----:B------:R-:W-:Y:S01]  /*6ba0*/  STS.U8 [R164+UR9+0x4280], R166 ;  /* 0x004280a6a4007988 */ /* 0x000fe20008000009 */
[----:B------:R-:W-:Y:S01]  /*6bb0*/  IADD3.X R252, PT, PT, R5, UR5, RZ, P2, !PT ;  /* 0x0000000505fc7c10 */ /* 0x000fe200097fe4ff */
[----:B------:R-:W-:Y:S02]  /*6bc0*/  USHF.R.S32.HI UR5, URZ, 0x1f, UR4 ;  /* 0x0000001fff057899 */ /* 0x000fe40008011404 */
[----:B------:R-:W-:Y:S04]  /*6bd0*/  STS.U8 [R164+UR9+0x680], R187 ;  /* 0x000680bba4007988 */ /* 0x000fe80008000009 */
[----:B------:R1:W-:Y:S01]  /*6be0*/  STS.U8 [R164+UR9+0x4680], R158 ;  /* 0x0046809ea4007988 */ /* 0x0003e20008000009 */
[----:B------:R-:W-:Y:S01]  /*6bf0*/  PRMT R142, RZ, 0x7610, R142 ;  /* 0x00007610ff8e7816 */ /* 0x000fe2000000008e */
[----:B------:R-:W-:-:S02]  /*6c00*/  @!P3 IMAD.MOV.U32 R162, RZ, RZ, R160 ;  /* 0x000000ffffa2b224 */ /* 0x000fc400078e00a0 */
[----:B------:R4:W-:Y:S01]  /*6c10*/  STL [R1], R160 ;  /* 0x000000a001007387 */ /* 0x0009e20000100800 */
[----:B0-----:R-:W-:Y:S01]  /*6c20*/  @!P3 IMAD.MOV.U32 R140, RZ, RZ, R251 ;  /* 0x000000ffff8cb224 */ /* 0x001fe200078e00fb */
[----:B-1----:R-:W-:Y:S01]  /*6c30*/  IADD3 R158, P2, PT, R2, UR4, RZ ;  /* 0x00000004029e7c10 */ /* 0x002fe2000ff5e0ff */
[----:B------:R-:W-:Y:S01]  /*6c40*/  @!P3 IMAD.MOV.U32 R141, RZ, RZ, R250 ;  /* 0x000000ffff8db224 */ /* 0x000fe200078e00fa */
[----:B------:R-:W-:Y:S02]  /*6c50*/  STS.U8 [R164+UR9+0xa80], R192 ;  /* 0x000a80c0a4007988 */ /* 0x000fe40008000009 */
[----:B----4-:R-:W-:Y:S02]  /*6c60*/  IADD3.X R160, PT, PT, R3, UR5, RZ, P2, !PT ;  /* 0x0000000503a07c10 */ /* 0x010fe400097fe4ff */
[----:B------:R0:W-:Y:S04]  /*6c70*/  STS.U8 [R164+UR9+0x4a80], R157 ;  /* 0x004a809da4007988 */ /* 0x0001e80008000009 */
[----:B------:R1:W-:Y:S04]  /*6c80*/  STS.U8 [R164+UR9+0xe80], R159 ;  /* 0x000e809fa4007988 */ /* 0x0003e80008000009 */
[----:B------:R-:W-:Y:S01]  /*6c90*/  STL [R1+0x78], R158 ;  /* 0x0000789e01007387 */ /* 0x000fe20000100800 */
[----:B0-----:R-:W-:Y:S01]  /*6ca0*/  IADD3 R157, P2, PT, R4, UR4, RZ ;  /* 0x00000004049d7c10 */ /* 0x001fe2000ff5e0ff */
[----:B------:R-:W-:-:S02]  /*6cb0*/  UIMAD UR4, UR14, 0x2f, URZ ;  /* 0x0000002f0e0478a4 */ /* 0x000fc4000f8e02ff */
[----:B------:R0:W4:Y:S01]  /*6cc0*/  @!P3 LDG.E.U8 R142, desc[UR24][R140.64] ;  /* 0x000000188c8eb981 */ /* 0x000122000c1e1100 */
[----:B-1----:R-:W-:-:S03]  /*6cd0*/  @P6 IMAD.MOV.U32 R159, RZ, RZ, R160 ;  /* 0x000000ffff9f6224 */ /* 0x002fc600078e00a0 */
[----:B------:R1:W-:Y:S04]  /*6ce0*/  STL [R1+0x74], R160 ;  /* 0x000074a001007387 */ /* 0x0003e80000100800 */
[----:B------:R-:W-:Y:S01]  /*6cf0*/  STS.U8 [R164+UR9+0x4e80], R156 ;  /* 0x004e809ca4007988 */ /* 0x000fe20008000009 */
[----:B0-----:R-:W-:-:S03]  /*6d00*/  PRMT R140, RZ, 0x7610, R140 ;  /* 0x00007610ff8c7816 */ /* 0x001fc6000000008c */
[----:B------:R0:W-:Y:S01]  /*6d10*/  STS.U8 [R164+UR9+0x1280], R155 ;  /* 0x0012809ba4007988 */ /* 0x0001e20008000009 */
[----:B-1----:R-:W-:Y:S01]  /*6d20*/  IADD3.X R160, PT, PT, R5, UR5, RZ, P2, !PT ;  /* 0x0000000505a07c10 */ /* 0x002fe200097fe4ff */
[----:B------:R-:W-:Y:S02]  /*6d30*/  USHF.R.S32.HI UR5, URZ, 0x1f, UR4 ;  /* 0x0000001fff057899 */ /* 0x000fe40008011404 */
[----:B------:R1:W4:Y:S01]  /*6d40*/  @P6 LDG.E.U8 R140, desc[UR24][R158.64] ;  /* 0x000000189e8c6981 */ /* 0x000322000c1e1100 */
[----:B0-----:R-:W-:-:S03]  /*6d50*/  IADD3 R155, P2, PT, R2, UR4, RZ ;  /* 0x00000004029b7c10 */ /* 0x001fc6000ff5e0ff */
[----:B------:R-:W-:Y:S01]  /*6d60*/  STS.U8 [R164+UR9+0x5280], R139 ;  /* 0x0052808ba4007988 */ /* 0x000fe20008000009 */
[----:B-1----:R-:W-:-:S03]  /*6d70*/  IADD3.X R158, PT, PT, R3, UR5, RZ, P2, !PT ;  /* 0x00000005039e7c10 */ /* 0x002fc600097fe4ff */
[----:B------:R0:W-:Y:S04]  /*6d80*/  STS.U8 [R164+UR9+0x1680], R154 ;  /* 0x0016809aa4007988 */ /* 0x0001e80008000009 */
[----:B------:R-:W-:Y:S04]  /*6d90*/  STL [R1+0x80], R157 ;  /* 0x0000809d01007387 */ /* 0x000fe80000100800 */
[----:B------:R-:W-:Y:S01]  /*6da0*/  STS.U8 [R164+UR9+0x5680], R153 ;  /* 0x00568099a4007988 */ /* 0x000fe20008000009 */
[----:B0-----:R-:W-:-:S03]  /*6db0*/  @P5 IMAD.MOV.U32 R154, RZ, RZ, R155 ;  /* 0x000000ffff9a5224 */ /* 0x001fc600078e009b */
[----:B------:R-:W-:Y:S04]  /*6dc0*/  STL [R1+0x7c], R160 ;  /* 0x00007ca001007387 */ /* 0x000fe80000100800 */
[----:B------:R0:W-:Y:S04]  /*6dd0*/  STS.U8 [R164+UR9+0x1a80], R126 ;  /* 0x001a807ea4007988 */ /* 0x0001e80008000009 */
[----:B------:R1:W-:Y:S04]  /*6de0*/  STL [R1+0xf8], R155 ;  /* 0x0000f89b01007387 */ /* 0x0003e80000100800 */
[----:B------:R5:W-:Y:S01]  /*6df0*/  STS.U8 [R164+UR9+0x5a80], R124 ;  /* 0x005a807ca4007988 */ /* 0x000be20008000009 */
[----:B0-----:R-:W-:Y:S01]  /*6e00*/  PRMT R126, RZ, 0x7610, R126 ;  /* 0x00007610ff7e7816 */ /* 0x001fe2000000007e */
[----:B-1----:R-:W-:Y:S01]  /*6e10*/  @P5 IMAD.MOV.U32 R155, RZ, RZ, R158 ;  /* 0x000000ffff9b5224 */ /* 0x002fe200078e009e */
[----:B------:R-:W-:-:S02]  /*6e20*/  LOP3.LUT R153, R96, 0x60, RZ, 0x3c, !PT ;  /* 0x0000006060997812 */ /* 0x000fc400078e3cff */
[----:B-----5:R-:W-:Y:S02]  /*6e30*/  IADD3 R124, P2, PT, R4, UR4, RZ ;  /* 0x00000004047c7c10 */ /* 0x020fe4000ff5e0ff */
[----:B------:R0:W5:Y:S01]  /*6e40*/  @P5 LDG.E.U8 R126, desc[UR24][R154.64] ;  /* 0x000000189a7e5981 */ /* 0x000162000c1e1100 */
[----:B------:R-:W-:-:S03]  /*6e50*/  UIMAD UR4, UR14, 0x37, URZ ;  /* 0x000000370e0478a4 */ /* 0x000fc6000f8e02ff */
[----:B------:R1:W-:Y:S01]  /*6e60*/  STS.U8 [R164+UR9+0x1e80], R123 ;  /* 0x001e807ba4007988 */ /* 0x0003e20008000009 */
[----:B0-----:R-:W-:-:S03]  /*6e70*/  IADD3.X R154, PT, PT, R5, UR5, RZ, P2, !PT ;  /* 0x00000005059a7c10 */ /* 0x001fc600097fe4ff */
[----:B------:R-:W-:Y:S01]  /*6e80*/  STL [R1+0xf4], R158 ;  /* 0x0000f49e01007387 */ /* 0x000fe20000100800 */
[----:B------:R-:W-:-:S03]  /*6e90*/  USHF.R.S32.HI UR5, URZ, 0x1f, UR4 ;  /* 0x0000001fff057899 */ /* 0x000fc60008011404 */
[----:B------:R-:W-:Y:S04]  /*6ea0*/  STS.U8 [R164+UR9+0x5e80], R122 ;  /* 0x005e807aa4007988 */ /* 0x000fe80008000009 */
[----:B------:R0:W-:Y:S04]  /*6eb0*/  STS.U8 [R153+UR9+0x300], R125 ;  /* 0x0003007d99007988 */ /* 0x0001e80008000009 */
[----:B------:R-:W-:Y:S01]  /*6ec0*/  STL [R1+0x100], R124 ;  /* 0x0001007c01007387 */ /* 0x000fe20000100800 */
[----:B-1----:R-:W-:-:S03]  /*6ed0*/  PRMT R123, RZ, 0x7610, R123 ;  /* 0x00007610ff7b7816 */ /* 0x002fc6000000007b */
[----:B------:R1:W-:Y:S01]  /*6ee0*/  STL [R1+0xfc], R154 ;  /* 0x0000fc9a01007387 */ /* 0x0003e20000100800 */
[----:B0-----:R-:W-:Y:S01]  /*6ef0*/  @P5 IMAD.MOV.U32 R125, RZ, RZ, R154 ;  /* 0x000000ffff7d5224 */ /* 0x001fe200078e009a */
[----:B------:R-:W-:Y:S02]  /*6f00*/  PRMT R141, RZ, 0x7610, R141 ;  /* 0x00007610ff8d7816 */ /* 0x000fe4000000008d */
[----:B------:R-:W-:Y:S01]  /*6f10*/  STS.U8 [R153+UR9+0x4300], R129 ;  /* 0x0043008199007988 */ /* 0x000fe20008000009 */
[----:B------:R-:W-:Y:S01]  /*6f20*/  @!P3 IMAD.MOV.U32 R163, RZ, RZ, R252 ;  /* 0x000000ffffa3b224 */ /* 0x000fe200078e00fc */
[----:B-1----:R-:W-:Y:S02]  /*6f30*/  IADD3 R154, P2, PT, R2, UR4, RZ ;  /* 0x00000004029a7c10 */ /* 0x002fe4000ff5e0ff */
[----:B------:R-:W-:Y:S01]  /*6f40*/  STS.U8 [R153+UR9+0x700], R128 ;  /* 0x0007008099007988 */ /* 0x000fe20008000009 */
[----:B------:R-:W-:Y:S02]  /*6f50*/  PRMT R139, RZ, 0x7610, R139 ;  /* 0x00007610ff8b7816 */ /* 0x000fe4000000008b */
[----:B------:R-:W-:Y:S01]  /*6f60*/  IADD3.X R155, PT, PT, R3, UR5, RZ, P2, !PT ;  /* 0x00000005039b7c10 */ /* 0x000fe200097fe4ff */
[----:B------:R0:W-:Y:S01]  /*6f70*/  STS.U8 [R153+UR9+0x4700], R127 ;  /* 0x0047007f99007988 */ /* 0x0001e20008000009 */
[----:B------:R-:W-:Y:S01]  /*6f80*/  @P6 IMAD.MOV.U32 R156, RZ, RZ, R157 ;  /* 0x000000ffff9c6224 */ /* 0x000fe200078e009d */
[----:B------:R-:W-:Y:S01]  /*6f90*/  PRMT R122, RZ, 0x7610, R122 ;  /* 0x00007610ff7a7816 */ /* 0x000fe2000000007a */
[----:B------:R-:W-:Y:S01]  /*6fa0*/  @P6 IMAD.MOV.U32 R157, RZ, RZ, R160 ;  /* 0x000000ffff9d6224 */ /* 0x000fe200078e00a0 */
[----:B------:R1:W5:Y:S01]  /*6fb0*/  @P5 LDG.E.U8 R123, desc[UR24][R124.64] ;  /* 0x000000187c7b5981 */ /* 0x000362000c1e1100 */
[----:B------:R-:W-:-:S03]  /*6fc0*/  LOP3.LUT P1, RZ, R121, 0x2, RZ, 0xc0, !PT ;  /* 0x0000000279ff7812 */ /* 0x000fc6000782c0ff */
[----:B------:R-:W5:Y:S01]  /*6fd0*/  @!P3 LDG.E.U8 R141, desc[UR24][R162.64] ;  /* 0x00000018a28db981 */ /* 0x000f62000c1e1100 */
[----:B0-----:R-:W-:-:S03]  /*6fe0*/  IADD3 R127, P2, PT, R4, UR4, RZ ;  /* 0x00000004047f7c10 */ /* 0x001fc6000ff5e0ff */
[----:B------:R-:W5:Y:S01]  /*6ff0*/  @P6 LDG.E.U8 R139, desc[UR24][R156.64] ;  /* 0x000000189c8b6981 */ /* 0x000f62000c1e1100 */
[----:B-1----:R-:W-:Y:S01]  /*7000*/  @P4 IMAD.MOV.U32 R124, RZ, RZ, R154 ;  /* 0x000000ffff7c4224 */ /* 0x002fe200078e009a */
[----:B------:R-:W-:Y:S01]  /*7010*/  IADD3.X R128, PT, PT, R5, UR5, RZ, P2, !PT ;  /* 0x0000000505807c10 */ /* 0x000fe200097fe4ff */
[----:B------:R-:W-:Y:S01]  /*7020*/  @P4 IMAD.MOV.U32 R125, RZ, RZ, R155 ;  /* 0x000000ffff7d4224 */ /* 0x000fe200078e009b */
[----:B------:R-:W-:-:S04]  /*7030*/  PRMT R121, RZ, 0x7610, R121 ;  /* 0x00007610ff797816 */ /* 0x000fc80000000079 */
[----:B------:R0:W5:Y:S02]  /*7040*/  @P4 LDG.E.U8 R122, desc[UR24][R124.64] ;  /* 0x000000187c7a4981 */ /* 0x000164000c1e1100 */
[----:B0-----:R-:W-:Y:S02]  /*7050*/  @P4 IMAD.MOV.U32 R124, RZ, RZ, R127 ;  /* 0x000000ffff7c4224 */ /* 0x001fe400078e007f */
[----:B------:R-:W-:-:S05]  /*7060*/  @P4 IMAD.MOV.U32 R125, RZ, RZ, R128 ;  /* 0x000000ffff7d4224 */ /* 0x000fca00078e0080 */
[----:B------:R0:W5:Y:S01]  /*7070*/  @P4 LDG.E.U8 R121, desc[UR24][R124.64] ;  /* 0x000000187c794981 */ /* 0x000162000c1e1100 */
[----:B------:R-:W-:-:S03]  /*7080*/  UIMAD UR4, UR14, 0x3f, URZ ;  /* 0x0000003f0e0478a4 */ /* 0x000fc6000f8e02ff */
[----:B------:R-:W-:Y:S01]  /*7090*/  STL [R1+0x178], R154 ;  /* 0x0001789a01007387 */ /* 0x000fe20000100800 */
[----:B------:R-:W-:-:S03]  /*70a0*/  USHF.R.S32.HI UR5, URZ, 0x1f, UR4 ;  /* 0x0000001fff057899 */ /* 0x000fc60008011404 */
[----:B------:R-:W-:Y:S04]  /*70b0*/  STL [R1+0x174], R155 ;  /* 0x0001749b01007387 */ /* 0x000fe80000100800 */
[----:B------:R1:W-:Y:S04]  /*70c0*/  STL [R1+0x180], R127 ;  /* 0x0001807f01007387 */ /* 0x0003e80000100800 */
[----:B------:R0:W-:Y:S01]  /*70d0*/  STL [R1+0x17c], R128 ;  /* 0x00017c8001007387 */ /* 0x0001e20000100800 */
[----:B-1----:R-:W-:-:S04]  /*70e0*/  IADD3 R127, P2, PT, R2, UR4, RZ ;  /* 0x00000004027f7c10 */ /* 0x002fc8000ff5e0ff */
[----:B0-----:R-:W-:Y:S01]  /*70f0*/  IADD3.X R128, PT, PT, R3, UR5, RZ, P2, !PT ;  /* 0x0000000503807c10 */ /* 0x001fe200097fe4ff */
[----:B------:R-:W-:Y:S04]  /*7100*/  STL [R1+0x1f8], R127 ;  /* 0x0001f87f01007387 */ /* 0x000fe80000100800 */
[----:B------:R0:W-:Y:S01]  /*7110*/  STL [R1+0x1f4], R128 ;  /* 0x0001f48001007387 */ /* 0x0001e20000100800 */
[----:B------:R-:W-:Y:S01]  /*7120*/  @!P1 IMAD.MOV.U32 R129, RZ, RZ, R128 ;  /* 0x000000ffff819224 */ /* 0x000fe200078e0080 */
[----:B------:R-:W-:Y:S02]  /*7130*/  PRMT R125, RZ, 0x7610, R125 ;  /* 0x00007610ff7d7816 */ /* 0x000fe4000000007d */
[----:B------:R-:W-:Y:S01]  /*7140*/  STS.U8 [R153+UR9+0xb00], R132 ;  /* 0x000b008499007988 */ /* 0x000fe20008000009 */
[----:B0-----:R-:W-:Y:S01]  /*7150*/  @!P1 IMAD.MOV.U32 R128, RZ, RZ, R127 ;  /* 0x000000ffff809224 */ /* 0x001fe200078e007f */
[----:B------:R-:W-:-:S02]  /*7160*/  IADD3 R127, P2, PT, R4, UR4, RZ ;  /* 0x00000004047f7c10 */ /* 0x000fc4000ff5e0ff */
[----:B------:R-:W-:Y:S01]  /*7170*/  STS.U8 [R153+UR9+0x4b00], R131 ;  /* 0x004b008399007988 */ /* 0x000fe20008000009 */
[----:B------:R-:W-:Y:S01]  /*7180*/  PRMT R124, RZ, 0x7610, R124 ;  /* 0x00007610ff7c7816 */ /* 0x000fe2000000007c */
[----:B------:R-:W0:Y:S02]  /*7190*/  LDCU UR4, c[0x0][0x3b0] ;  /* 0x00007600ff0477ac */ /* 0x000e240008000800 */
[----:B------:R1:W-:Y:S04]  /*71a0*/  STS.U8 [R153+UR9+0xf00], R130 ;  /* 0x000f008299007988 */ /* 0x0003e80008000009 */
[----:B------:R2:W5:Y:S01]  /*71b0*/  @!P1 LDG.E.U8 R125, desc[UR24][R128.64] ;  /* 0x00000018807d9981 */ /* 0x000562000c1e1100 */
[----:B-1----:R-:W-:Y:S01]  /*71c0*/  IADD3.X R130, PT, PT, R5, UR5, RZ, P2, !PT ;  /* 0x0000000505827c10 */ /* 0x002fe200097fe4ff */
[----:B------:R-:W1:Y:S01]  /*71d0*/  S2R R202, SR_TID.X ;  /* 0x0000000000ca7919 */ /* 0x000e620000002100 */
[----:B------:R-:W-:Y:S01]  /*71e0*/  LOP3.LUT R176, R96, 0x70, RZ, 0x3c, !PT ;  /* 0x0000007060b07812 */ /* 0x000fe200078e3cff */
[----:B------:R-:W0:Y:S01]  /*71f0*/  LDCU UR5, c[0x0][0x3b0] ;  /* 0x00007600ff0577ac */ /* 0x000e220008000800 */
[----:B--2---:R-:W-:-:S02]  /*7200*/  @!P1 IMAD.MOV.U32 R128, RZ, RZ, R127 ;  /* 0x000000ffff809224 */ /* 0x004fc400078e007f */
[----:B------:R-:W-:-:S05]  /*7210*/  @!P1 IMAD.MOV.U32 R129, RZ, RZ, R130 ;  /* 0x000000ffff819224 */ /* 0x000fca00078e0082 */
[----:B------:R0:W2:Y:S04]  /*7220*/  @!P1 LDG.E.U8 R124, desc[UR24][R128.64] ;  /* 0x00000018807c9981 */ /* 0x0000a8000c1e1100 */
[----:B------:R0:W-:Y:S04]  /*7230*/  STS.U8 [R153+UR9+0x4f00], R135 ;  /* 0x004f008799007988 */ /* 0x0001e80008000009 */
        /* <DEDUP_REMOVED lines=9> */
[----:B---3--:R-:W-:Y:S04]  /*72d0*/  STS.U8 [R176+UR9+0x4380], R151 ;  /* 0x00438097b0007988 */ /* 0x008fe80008000009 */
[----:B------:R-:W-:Y:S04]  /*72e0*/  STS.U8 [R176+UR9+0x780], R150 ;  /* 0x00078096b0007988 */ /* 0x000fe80008000009 */
[----:B------:R-:W-:Y:S04]  /*72f0*/  STS.U8 [R176+UR9+0x4780], R149 ;  /* 0x00478095b0007988 */ /* 0x000fe80008000009 */
[----:B------:R-:W-:Y:S01]  /*7300*/  STS.U8 [R176+UR9+0xb80], R148 ;  /* 0x000b8094b0007988 */ /* 0x000fe20008000009 */
[----:B-1----:R-:W-:-:S03]  /*7310*/  LOP3.LUT R177, R202, 0x3f, RZ, 0xc0, !PT ;  /* 0x0000003fcab17812 */ /* 0x002fc600078ec0ff */
[----:B------:R-:W-:Y:S01]  /*7320*/  STS.U8 [R176+UR9+0x4b80], R143 ;  /* 0x004b808fb0007988 */ /* 0x000fe20008000009 */
[----:B0-----:R-:W-:Y:S02]  /*7330*/  IMAD R129, R236, UR4, RZ ;  /* 0x00000004ec817c24 */ /* 0x001fe4000f8e02ff */
[----:B------:R-:W-:Y:S01]  /*7340*/  IMAD R132, R233, UR4, RZ ;  /* 0x00000004e9847c24 */ /* 0x000fe2000f8e02ff */
[----:B----4-:R-:W-:Y:S01]  /*7350*/  STS.U8 [R176+UR9+0xf80], R142 ;  /* 0x000f808eb0007988 */ /* 0x010fe20008000009 */
[----:B------:R-:W-:Y:S02]  /*7360*/  IMAD R135, R230, UR4, RZ ;  /* 0x00000004e6877c24 */ /* 0x000fe4000f8e02ff */
[----:B------:R-:W-:Y:S01]  /*7370*/  IMAD R128, R237, UR4, RZ ;  /* 0x00000004ed807c24 */ /* 0x000fe2000f8e02ff */
[----:B------:R0:W-:Y:S01]  /*7380*/  STL [R1+0x200], R127 ;  /* 0x0002007f01007387 */ /* 0x0001e20000100800 */
[----:B------:R-:W-:-:S03]  /*7390*/  IMAD R131, R234, UR4, RZ ;  /* 0x00000004ea837c24 */ /* 0x000fc6000f8e02ff */
[----:B------:R1:W-:Y:S01]  /*73a0*/  STL [R1+0x1fc], R130 ;  /* 0x0001fc8201007387 */ /* 0x0003e20000100800 */
[----:B0-----:R-:W-:Y:S02]  /*73b0*/  IMAD R127, R238, UR4, RZ ;  /* 0x00000004ee7f7c24 */ /* 0x001fe4000f8e02ff */
[----:B-1----:R-:W-:Y:S02]  /*73c0*/  IMAD R130, R235, UR4, RZ ;  /* 0x00000004eb827c24 */ /* 0x002fe4000f8e02ff */
[----:B------:R-:W-:Y:S02]  /*73d0*/  IMAD R133, R232, UR4, RZ ;  /* 0x00000004e8857c24 */ /* 0x000fe4000f8e02ff */
[----:B------:R-:W-:Y:S02]  /*73e0*/  IMAD R134, R231, UR4, RZ ;  /* 0x00000004e7867c24 */ /* 0x000fe4000f8e02ff */
[----:B------:R-:W-:Y:S02]  /*73f0*/  IMAD R136, R229, UR4, RZ ;  /* 0x00000004e5887c24 */ /* 0x000fe4000f8e02ff */
[----:B------:R-:W-:-:S02]  /*7400*/  IMAD R137, R243, UR4, RZ ;  /* 0x00000004f3897c24 */ /* 0x000fc4000f8e02ff */
[----:B------:R-:W-:Y:S01]  /*7410*/  IMAD R138, R242, UR5, RZ ;  /* 0x00000005f28a7c24 */ /* 0x000fe2000f8e02ff */
[----:B-----5:R-:W-:Y:S04]  /*7420*/  STS.U8 [R176+UR9+0x4f80], R141 ;  /* 0x004f808db0007988 */ /* 0x020fe80008000009 */
[----:B------:R-:W-:Y:S04]  /*7430*/  STS.U8 [R176+UR9+0x1380], R140 ;  /* 0x0013808cb0007988 */ /* 0x000fe80008000009 */
[----:B------:R-:W-:Y:S04]  /*7440*/  STS.U8 [R176+UR9+0x5380], R139 ;  /* 0x0053808bb0007988 */ /* 0x000fe80008000009 */
[----:B------:R-:W-:Y:S04]  /*7450*/  STS.U8 [R176+UR9+0x1780], R126 ;  /* 0x0017807eb0007988 */ /* 0x000fe80008000009 */
[----:B------:R-:W-:Y:S04]  /*7460*/  STS.U8 [R176+UR9+0x5780], R123 ;  /* 0x0057807bb0007988 */ /* 0x000fe80008000009 */
[----:B------:R0:W-:Y:S02]  /*7470*/  STS.U8 [R176+UR9+0x1b80], R122 ;  /* 0x001b807ab0007988 */ /* 0x0001e40008000009 */
[----:B0-----:R-:W-:-:S02]  /*7480*/  IMAD R122, R177, UR15, RZ ;  /* 0x0000000fb17a7c24 */ /* 0x001fc4000f8e02ff */
[----:B------:R0:W-:Y:S01]  /*7490*/  STS.U8 [R176+UR9+0x5b80], R121 ;  /* 0x005b8079b0007988 */ /* 0x0001e20008000009 */
[----:B------:R-:W-:Y:S02]  /*74a0*/  IMAD R123, R240, UR4, RZ ;  /* 0x00000004f07b7c24 */ /* 0x000fe4000f8e02ff */
[----:B------:R-:W-:Y:S01]  /*74b0*/  IMAD R126, R239, UR4, RZ ;  /* 0x00000004ef7e7c24 */ /* 0x000fe2000f8e02ff */
[----:B0-----:R-:W-:-:S04]  /*74c0*/  IADD3 R121, P1, PT, R122, UR18, RZ ;  /* 0x000000127a797c10 */ /* 0x001fc8000ff3e0ff */
[----:B------:R-:W-:Y:S02]  /*74d0*/  LEA.HI.X.SX32 R122, R122, UR19, 0x1, P1 ;  /* 0x000000137a7a7c11 */ /* 0x000fe400088f0eff */
[----:B------:R-:W-:-:S04]  /*74e0*/  IADD3 R174, P1, PT, R123, R121, RZ ;  /* 0x000000797bae7210 */ /* 0x000fc80007f3e0ff */
[----:B------:R-:W-:Y:S02]  /*74f0*/  LEA.HI.X.SX32 R175, R123, R122, 0x1, P1 ;  /* 0x0000007a7baf7211 */ /* 0x000fe400008f0eff */
[----:B------:R-:W-:-:S04]  /*7500*/  IADD3 R157, P1, PT, R126, R121, RZ ;  /* 0x000000797e9d7210 */ /* 0x000fc80007f3e0ff */
[----:B------:R-:W-:Y:S02]  /*7510*/  LEA.HI.X.SX32 R158, R126, R122, 0x1, P1 ;  /* 0x0000007a7e9e7211 */ /* 0x000fe400008f0eff */
[----:B------:R-:W-:-:S04]  /*7520*/  IADD3 R170, P1, PT, R129, R121, RZ ;  /* 0x0000007981aa7210 */ /* 0x000fc80007f3e0ff */
[-C--:B------:R-:W-:Y:S02]  /*7530*/  LEA.HI.X.SX32 R171, R129, R122.reuse, 0x1, P1 ;  /* 0x0000007a81ab7211 */ /* 0x080fe400008f0eff */
[CC--:B------:R-:W-:Y:S01]  /*7540*/  IADD3 R151, P1, PT, R132.reuse, R121.reuse, RZ ;  /* 0x0000007984977210 */ /* 0x0c0fe20007f3e0ff */
[----:B------:R-:W-:Y:S01]  /*7550*/  VIADD R141, R201, 0x3f ;  /* 0x0000003fc98d7836 */ /* 0x000fe20000000000 */
[-C--:B------:R-:W-:Y:S02]  /*7560*/  IADD3 R172, P2, PT, R127, R121.reuse, RZ ;  /* 0x000000797fac7210 */ /* 0x080fe40007f5e0ff */
[----:B------:R-:W-:Y:S02]  /*7570*/  LEA.HI.X.SX32 R152, R132, R122, 0x1, P1 ;  /* 0x0000007a84987211 */ /* 0x000fe400008f0eff */
[-C--:B------:R-:W-:Y:S02]  /*7580*/  IADD3 R164, P1, PT, R135, R121.reuse, RZ ;  /* 0x0000007987a47210 */ /* 0x080fe40007f3e0ff */
[----:B------:R-:W-:-:S02]  /*7590*/  IADD3 R155, P3, PT, R128, R121, RZ ;  /* 0x00000079809b7210 */ /* 0x000fc40007f7e0ff */
[-C--:B------:R-:W-:Y:S02]  /*75a0*/  LEA.HI.X.SX32 R165, R135, R122.reuse, 0x1, P1 ;  /* 0x0000007a87a57211 */ /* 0x080fe400008f0eff */
[-C--:B------:R-:W-:Y:S02]  /*75b0*/  LEA.HI.X.SX32 R173, R127, R122.reuse, 0x1, P2 ;  /* 0x0000007a7fad7211 */ /* 0x080fe400010f0eff */
[----:B------:R-:W-:Y:S02]  /*75c0*/  LEA.HI.X.SX32 R156, R128, R122, 0x1, P3 ;  /* 0x0000007a809c7211 */ /* 0x000fe400018f0eff */
[----:B------:R-:W-:Y:S02]  /*75d0*/  ISETP.GT.AND P1, PT, R141, 0x3f, PT ;  /* 0x0000003f8d00780c */ /* 0x000fe40003f24270 */
[-C--:B------:R-:W-:Y:S02]  /*75e0*/  IADD3 R153, P2, PT, R130, R121.reuse, RZ ;  /* 0x0000007982997210 */ /* 0x080fe40007f5e0ff */
[----:B------:R-:W-:-:S02]  /*75f0*/  IADD3 R168, P3, PT, R131, R121, RZ ;  /* 0x0000007983a87210 */ /* 0x000fc40007f7e0ff */
[----:B------:R-:W-:Y:S01]  /*7600*/  ISETP.LT.AND P1, PT, R177, R201, P1 ;  /* 0x000000c9b100720c */ /* 0x000fe20000f21270 */
[----:B------:R-:W-:Y:S01]  /*7610*/  IMAD R139, R167, UR6, RZ ;  /* 0x00000006a78b7c24 */ /* 0x000fe2000f8e02ff */
[-C--:B------:R-:W-:Y:S01]  /*7620*/  LEA.HI.X.SX32 R154, R130, R122.reuse, 0x1, P2 ;  /* 0x0000007a829a7211 */ /* 0x080fe200010f0eff */
[----:B------:R-:W-:Y:S01]  /*7630*/  IMAD R140, R241, UR13, RZ ;  /* 0x0000000df18c7c24 */ /* 0x000fe2000f8e02ff */
[-C--:B------:R-:W-:Y:S02]  /*7640*/  LEA.HI.X.SX32 R169, R131, R122.reuse, 0x1, P3 ;  /* 0x0000007a83a97211 */ /* 0x080fe400018f0eff */
[CC--:B------:R-:W-:Y:S02]  /*7650*/  IADD3 R166, P2, PT, R133.reuse, R121.reuse, RZ ;  /* 0x0000007985a67210 */ /* 0x0c0fe40007f5e0ff */
[----:B------:R-:W-:Y:S02]  /*7660*/  IADD3 R149, P3, PT, R134, R121, RZ ;  /* 0x0000007986957210 */ /* 0x000fe40007f7e0ff */
[----:B------:R-:W-:-:S02]  /*7670*/  LEA.HI.X.SX32 R167, R133, R122, 0x1, P2 ;  /* 0x0000007a85a77211 */ /* 0x000fc400010f0eff */
[-C--:B------:R-:W-:Y:S02]  /*7680*/  LEA.HI.X.SX32 R150, R134, R122.reuse, 0x1, P3 ;  /* 0x0000007a86967211 */ /* 0x080fe400018f0eff */
[-C--:B------:R-:W-:Y:S02]  /*7690*/  IADD3 R147, P2, PT, R136, R121.reuse, RZ ;  /* 0x0000007988937210 */ /* 0x080fe40007f5e0ff */
[-C--:B------:R-:W-:Y:S02]  /*76a0*/  IADD3 R162, P3, PT, R137, R121.reuse, RZ ;  /* 0x0000007989a27210 */ /* 0x080fe40007f7e0ff */
[-C--:B------:R-:W-:Y:S02]  /*76b0*/  IADD3 R144, P4, PT, R138, R121.reuse, RZ ;  /* 0x000000798a907210 */ /* 0x080fe40007f9e0ff */
[-C--:B------:R-:W-:Y:S02]  /*76c0*/  IADD3 R159, P5, PT, R139, R121.reuse, RZ ;  /* 0x000000798b9f7210 */ /* 0x080fe40007fbe0ff */
[----:B------:R-:W-:Y:S01]  /*76d0*/  IADD3 R142, P6, PT, R140, R121, RZ ;  /* 0x000000798c8e7210 */ /* 0x000fe20007fde0ff */
[----:B------:R0:W-:Y:S01]  /*76e0*/  STS.U8 [R176+UR9+0x1f80], R125 ;  /* 0x001f807db0007988 */ /* 0x0001e20008000009 */
[----:B------:R-:W-:-:S02]  /*76f0*/  LEA.HI.X.SX32 R148, R136, R122, 0x1, P2 ;  /* 0x0000007a88947211 */ /* 0x000fc400010f0eff */
[-C--:B------:R-:W-:Y:S01]  /*7700*/  LEA.HI.X.SX32 R163, R137, R122.reuse, 0x1, P3 ;  /* 0x0000007a89a37211 */ /* 0x080fe200018f0eff */
[----:B--2---:R1:W-:Y:S01]  /*7710*/  STS.U8 [R176+UR9+0x5f80], R124 ;  /* 0x005f807cb0007988 */ /* 0x0043e20008000009 */
[-C--:B------:R-:W-:Y:S02]  /*7720*/  LEA.HI.X.SX32 R146, R138, R122.reuse, 0x1, P4 ;  /* 0x0000007a8a927211 */ /* 0x080fe400020f0eff */
[-C--:B------:R-:W-:Y:S02]  /*7730*/  LEA.HI.X.SX32 R160, R139, R122.reuse, 0x1, P5 ;  /* 0x0000007a8ba07211 */ /* 0x080fe400028f0eff */
[----:B------:R-:W-:Y:S01]  /*7740*/  LEA.HI.X.SX32 R143, R140, R122, 0x1, P6 ;  /* 0x0000007a8c8f7211 */ /* 0x000fe200030f0eff */
[----:B0-----:R-:W-:Y:S01]  /*7750*/  @P1 IMAD.MOV.U32 R125, RZ, RZ, R175 ;  /* 0x000000ffff7d1224 */ /* 0x001fe200078e00af */
[----:B------:R-:W-:Y:S01]  /*7760*/  PRMT R122, RZ, 0x7610, R122 ;  /* 0x00007610ff7a7816 */ /* 0x000fe2000000007a */
[----:B-1----:R-:W-:-:S05]  /*7770*/  @P1 IMAD.MOV.U32 R124, RZ, RZ, R174 ;  /* 0x000000ffff7c1224 */ /* 0x002fca00078e00ae */
[----:B------:R0:W2:Y:S01]  /*7780*/  @P1 LDG.E.U8 R122, desc[UR24][R124.64] ;  /* 0x000000187c7a1981 */ /* 0x0000a2000c1e1100 */
[----:B------:R-:W-:-:S04]  /*7790*/  SHF.R.S32.HI R121, RZ, 0x7, R202 ;  /* 0x00000007ff797819 */ /* 0x000fc800000114ca */
[----:B------:R-:W-:-:S04]  /*77a0*/  SGXT R121, R121, 0x1 ;  /* 0x000000017979781a */ /* 0x000fc80000000200 */
[----:B------:R-:W-:-:S04]  /*77b0*/  LOP3.LUT R121, R121, 0x90, RZ, 0xc0, !PT ;  /* 0x0000009079797812 */ /* 0x000fc800078ec0ff */
[----:B------:R-:W-:Y:S01]  /*77c0*/  LOP3.LUT R121, R121, 0x7f, R202, 0x78, !PT ;  /* 0x0000007f79797812 */ /* 0x000fe200078e78ca */
[----:B0-----:R-:W-:Y:S02]  /*77d0*/  @P1 IMAD.MOV.U32 R124, RZ, RZ, R172 ;  /* 0x000000ffff7c1224 */ /* 0x001fe400078e00ac */
[----:B------:R-:W-:Y:S02]  /*77e0*/  @P1 IMAD.MOV.U32 R125, RZ, RZ, R173 ;  /* 0x000000ffff7d1224 */ /* 0x000fe400078e00ad */
[----:B--2---:R0:W-:Y:S02]  /*77f0*/  STS.U8 [R121+UR9+0x10000], R122 ;  /* 0x0100007a79007988 */ /* 0x0041e40008000009 */
[----:B0-----:R-:W-:-:S06]  /*7800*/  PRMT R122, RZ, 0x7610, R122 ;  /* 0x00007610ff7a7816 */ /* 0x001fcc000000007a */
[----:B------:R0:W2:Y:S02]  /*7810*/  @P1 LDG.E.U8 R122, desc[UR24][R124.64] ;  /* 0x000000187c7a1981 */ /* 0x0000a4000c1e1100 */
[----:B0-----:R-:W-:Y:S02]  /*7820*/  @P1 IMAD.MOV.U32 R124, RZ, RZ, R170 ;  /* 0x000000ffff7c1224 */ /* 0x001fe400078e00aa */
[----:B------:R-:W-:Y:S01]  /*7830*/  @P1 IMAD.MOV.U32 R125, RZ, RZ, R171 ;  /* 0x000000ffff7d1224 */ /* 0x000fe200078e00ab */
        /* <DEDUP_REMOVED lines=27> */
[----:B------:R0:W2:Y:S01]  /*79f0*/  @P1 LDG.E.U8 R122, desc[UR24][R124.64] ;  /* 0x000000187c7a1981 */ /* 0x0000a2000c1e1100 */
[----:B------:R-:W-:Y:S01]  /*7a00*/  PRMT R123, RZ, 0x7610, R123 ;  /* 0x00007610ff7b7816 */ /* 0x000fe2000000007b */
[----:B0-----:R-:W-:Y:S02]  /*7a10*/  @P1 IMAD.MOV.U32 R124, RZ, RZ, R157 ;  /* 0x000000ffff7c1224 */ /* 0x001fe400078e009d */
[----:B------:R-:W-:-:S05]  /*7a20*/  @P1 IMAD.MOV.U32 R125, RZ, RZ, R158 ;  /* 0x000000ffff7d1224 */ /* 0x000fca00078e009e */
[----:B------:R0:W3:Y:S02]  /*7a30*/  @P1 LDG.E.U8 R123, desc[UR24][R124.64] ;  /* 0x000000187c7b1981 */ /* 0x0000e4000c1e1100 */
[----:B0-----:R-:W-:Y:S02]  /*7a40*/  @P1 IMAD.MOV.U32 R124, RZ, RZ, R155 ;  /* 0x000000ffff7c1224 */ /* 0x001fe400078e009b */
[----:B------:R-:W-:Y:S01]  /*7a50*/  @P1 IMAD.MOV.U32 R125, RZ, RZ, R156 ;  /* 0x000000ffff7d1224 */ /* 0x000fe200078e009c */
[----:B--2---:R0:W-:Y:S02]  /*7a60*/  STS.U8 [R121+UR9+0x10e00], R122 ;  /* 0x010e007a79007988 */ /* 0x0041e40008000009 */
[----:B0-----:R-:W-:-:S06]  /*7a70*/  PRMT R122, RZ, 0x7610, R122 ;  /* 0x00007610ff7a7816 */ /* 0x001fcc000000007a */
[----:B------:R0:W2:Y:S01]  /*7a80*/  @P1 LDG.E.U8 R122, desc[UR24][R124.64] ;  /* 0x000000187c7a1981 */ /* 0x0000a2000c1e1100 */
[----:B------:R-:W-:-:S05]  /*7a90*/  LOP3.LUT R128, R121, 0x20, RZ, 0x3c, !PT ;  /* 0x0000002079807812 */ /* 0x000fca00078e3cff */
[----:B---3--:R-:W-:Y:S01]  /*7aa0*/  STS.U8 [R128+UR9+0x10100], R123 ;  /* 0x0101007b80007988 */ /* 0x008fe20008000009 */
        /* <DEDUP_REMOVED lines=15> */
[----:B------:R-:W-:Y:S01]  /*7ba0*/  @P1 IMAD.MOV.U32 R123, RZ, RZ, R148 ;  /* 0x000000ffff7b1224 */ /* 0x000fe200078e0094 */
[----:B0-----:R-:W-:Y:S01]  /*7bb0*/  PRMT R124, RZ, 0x7610, R124 ;  /* 0x00007610ff7c7816 */ /* 0x001fe2000000007c */
[----:B------:R-:W-:Y:S02]  /*7bc0*/  @P1 IMAD.MOV.U32 R126, RZ, RZ, R144 ;  /* 0x000000ffff7e1224 */ /* 0x000fe400078e0090 */
[----:B------:R-:W-:Y:S01]  /*7bd0*/  @P1 IMAD.MOV.U32 R127, RZ, RZ, R146 ;  /* 0x000000ffff7f1224 */ /* 0x000fe200078e0092 */
[----:B--2---:R0:W-:Y:S02]  /*7be0*/  STS.U8 [R128+UR9+0x10900], R122 ;  /* 0x0109007a80007988 */ /* 0x0041e40008000009 */
[----:B0-----:R-:W-:-:S05]  /*7bf0*/  @P1 IMAD.MOV.U32 R122, RZ, RZ, R147 ;  /* 0x000000ffff7a1224 */ /* 0x001fca00078e0093 */
[----:B------:R0:W2:Y:S02]  /*7c00*/  @P1 LDG.E.U8 R124, desc[UR24][R122.64] ;  /* 0x000000187a7c1981 */ /* 0x0000a4000c1e1100 */
[----:B0-----:R-:W-:Y:S02]  /*7c10*/  PRMT R123, RZ, 0x7610, R123 ;  /* 0x00007610ff7b7816 */ /* 0x001fe4000000007b */
[----:B------:R-:W-:-:S04]  /*7c20*/  PRMT R122, RZ, 0x7610, R122 ;  /* 0x00007610ff7a7816 */ /* 0x000fc8000000007a */
[----:B------:R0:W3:Y:S02]  /*7c30*/  @P1 LDG.E.U8 R123, desc[UR24][R126.64] ;  /* 0x000000187e7b1981 */ /* 0x0000e4000c1e1100 */
[----:B0-----:R-:W-:Y:S02]  /*7c40*/  @P1 IMAD.MOV.U32 R126, RZ, RZ, R142 ;  /* 0x000000ffff7e1224 */ /* 0x001fe400078e008e */
[----:B------:R-:W-:-:S05]  /*7c50*/  @P1 IMAD.MOV.U32 R127, RZ, RZ, R143 ;  /* 0x000000ffff7f1224 */ /* 0x000fca00078e008f */
[----:B------:R-:W4:Y:S04]  /*7c60*/  @P1 LDG.E.U8 R122, desc[UR24][R126.64] ;  /* 0x000000187e7a1981 */ /* 0x000f28000c1e1100 */
[----:B------:R0:W-:Y:S04]  /*7c70*/  STL [R1+0x208], R174 ;  /* 0x000208ae01007387 */ /* 0x0001e80000100800 */
        /* <DEDUP_REMOVED lines=27> */
[----:B------:R0:W-:Y:S01]  /*7e30*/  STL [R1+0x264], R163 ;  /* 0x000264a301007387 */ /* 0x0001e20000100800 */
[----:B------:R-:W-:-:S03]  /*7e40*/  ISETP.NE.U32.AND P1, PT, RZ, UR7, PT ;  /* 0x00000007ff007c0c */ /* 0x000fc6000bf25070 */
[----:B------:R0:W-:Y:S04]  /*7e50*/  STL [R1+0x26c], R146 ;  /* 0x00026c9201007387 */ /* 0x0001e80000100800 */
[----:B------:R0:W-:Y:S04]  /*7e60*/  STL [R1+0x274], R160 ;  /* 0x000274a001007387 */ /* 0x0001e80000100800 */
[----:B------:R0:W-:Y:S01]  /*7e70*/  STL [R1+0x27c], R143 ;  /* 0x00027c8f01007387 */ /* 0x0001e20000100800 */
[C---:B------:R-:W-:Y:S02]  /*7e80*/  ISETP.LT.OR P2, PT, R141.reuse, 0x40, P1 ;  /* 0x000000408d00780c */ /* 0x040fe40000f41670 */
[----:B------:R-:W-:Y:S01]  /*7e90*/  ISETP.GE.AND P3, PT, R141, 0x80, PT ;  /* 0x000000808d00780c */ /* 0x000fe20003f66270 */
[----:B--2---:R0:W-:Y:S04]  /*7ea0*/  STS.U8 [R128+UR9+0x10b00], R124 ;  /* 0x010b007c80007988 */ /* 0x0041e80008000009 */
[----:B---3--:R0:W-:Y:S04]  /*7eb0*/  STS.U8 [R128+UR9+0x10d00], R123 ;  /* 0x010d007b80007988 */ /* 0x0081e80008000009 */
[----:B----4-:R0:W-:Y:S01]  /*7ec0*/  STS.U8 [R128+UR9+0x10f00], R122 ;  /* 0x010f007a80007988 */ /* 0x0101e20008000009 */
[----:B------:R1:W-:Y:S06]  /*7ed0*/  MEMBAR.ALL.CTA ;  /* 0x0000000000007992 */ /* 0x0003ec0000008000 */
[----:B-1----:R-:W1:Y:S02]  /*7ee0*/  FENCE.VIEW.ASYNC.S ;  /* 0x00000000000073c6 */ /* 0x002e640000000000 */
[----:B-1----:R-:W-:Y:S06]  /*7ef0*/  BAR.SYNC.DEFER_BLOCKING 0x0 ;  /* 0x0000000000007b1d */ /* 0x002fec0000010000 */
[----:B------:R-:W-:Y:S05]  /*7f00*/  @P2 BRA `(.L_x_6) ;  /* 0x0000000000dc2947 */ /* 0x000fea0003800000 */
[----:B------:R-:W-:Y:S02]  /*7f10*/  USHF.R.U32.HI UR16, URZ, 0x4, UR9 ;  /* 0x00000004ff107899 */ /* 0x000fe40008011609 */
[----:B------:R-:W-:Y:S02]  /*7f20*/  UIADD3 UR5, UPT, UPT, UR9, 0x10000, URZ ;  /* 0x0001000009057890 */ /* 0x000fe4000fffe0ff */
[----:B------:R-:W-:Y:S02]  /*7f30*/  USGXT.U32 UR16, UR16, 0xe ;  /* 0x0000000e1010789a */ /* 0x000fe40008000000 */
[----:B------:R-:W-:Y:S02]  /*7f40*/  USHF.R.U32.HI UR5, URZ, 0x4, UR5 ;  /* 0x00000004ff057899 */ /* 0x000fe40008011605 */
[----:B------:R-:W-:Y:S01]  /*7f50*/  UIADD3 UR36, UP1, UPT, UR16, 0x100, URZ ;  /* 0x0000010010247890 */ /* 0x000fe2000ff3e0ff */
[----:B------:R-:W-:Y:S01]  /*7f60*/  UMOV UR4, URZ ;  /* 0x000000ff00047c82 */ /* 0x000fe20008000000 */
[----:B------:R-:W-:-:S02]  /*7f70*/  USGXT.U32 UR6, UR5, 0xe ;  /* 0x0000000e0506789a */ /* 0x000fc40008000000 */
[----:B------:R-:W-:Y:S01]  /*7f80*/  UIADD3.X UR37, UPT, UPT, UR4, 0x40004040, URZ, UP1, !UPT ;  /* 0x4000404004257890 */ /* 0x000fe20008ffe4ff */
[----:B------:R-:W-:Y:S02]  /*7f90*/  UMOV UR5, URZ ;  /* 0x000000ff00057c82 */ /* 0x000fe40008000000 */
[----:B------:R-:W-:Y:S01]  /*7fa0*/  UMOV UR4, UR12 ;  /* 0x0000000c00047c82 */ /* 0x000fe20008000000 */
[----:B------:R-:W-:Y:S01]  /*7fb0*/  UMOV UR18, 0xfffffffe ;  /* 0xfffffffe00127882 */ /* 0x000fe20000000000 */
[----:B------:R-:W-:Y:S01]  /*7fc0*/  UMOV UR19, 0x7fffbfdf ;  /* 0x7fffbfdf00137882 */ /* 0x000fe20000000000 */
[----:B------:R-:W-:Y:S01]  /*7fd0*/  UMOV UR7, URZ ;  /* 0x000000ff00077c82 */ /* 0x000fe20008000000 */
[----:B------:R-:W-:Y:S01]  /*7fe0*/  UMOV UR50, UR4 ;  /* 0x0000000400327c82 */ /* 0x000fe20008000000 */
[----:B------:R-:W-:Y:S02]  /*7ff0*/  UIADD3.64 UR4, UPT, UPT, UR6, -UR18, URZ ;  /* 0x8000001206047297 */ /* 0x000fe4000fffe0ff */
[----:B------:R-:W-:-:S02]  /*8000*/  UIADD3 UR13, UPT, UPT, UR8, 0x40, URZ ;  /* 0x00000040080d7890 */ /* 0x000fc4000fffe0ff */
[----:B------:R-:W-:Y:S02]  /*8010*/  UIADD3.64 UR18, UPT, UPT, UR36, 0x100, URZ ;  /* 0x0000010024127897 */ /* 0x000fe4000fffe0ff */
[----:B------:R-:W-:Y:S02]  /*8020*/  UIADD3 UR51, UPT, UPT, UR8, 0x40, URZ ;  /* 0x0000004008337890 */ /* 0x000fe4000fffe0ff */
[----:B------:R-:W-:Y:S02]  /*8030*/  UIADD3.64 UR38, UPT, UPT, UR36, 0x200, URZ ;  /* 0x0000020024267897 */ /* 0x000fe4000fffe0ff */
[----:B------:R-:W-:Y:S02]  /*8040*/  UIADD3 UR42, UPT, UPT, UR8, 0x80, URZ ;  /* 0x00000080082a7890 */ /* 0x000fe4000fffe0ff */
[----:B------:R-:W-:Y:S02]  /*8050*/  UIADD3.64 UR40, UPT, UPT, UR36, 0x300, URZ ;  /* 0x0000030024287897 */ /* 0x000fe4000fffe0ff */
[----:B------:R-:W-:-:S02]  /*8060*/  UIADD3 UR52, UPT, UPT, UR8, 0x80, URZ ;  /* 0x0000008008347890 */ /* 0x000fc4000fffe0ff */
[----:B------:R-:W-:Y:S02]  /*8070*/  UIADD3.64 UR44, UPT, UPT, UR36, 0x400, URZ ;  /* 0x00000400242c7897 */ /* 0x000fe4000fffe0ff */
[----:B------:R-:W-:Y:S02]  /*8080*/  UIADD3 UR43, UPT, UPT, UR8, 0xc0, URZ ;  /* 0x000000c0082b7890 */ /* 0x000fe4000fffe0ff */
[----:B------:R-:W-:Y:S01]  /*8090*/  UIADD3.64 UR46, UPT, UPT, UR36, 0x500, URZ ;  /* 0x00000500242e7897 */ /* 0x000fe2000fffe0ff */
[----:B------:R-:W-:Y:S01]  /*80a0*/  UMOV UR22, 0x0 ;  /* 0x0000000000167882 */ /* 0x000fe20000000000 */
[----:B------:R-:W-:Y:S01]  /*80b0*/  UMOV UR23, 0x8108010 ;  /* 0x0810801000177882 */ /* 0x000fe20000000000 */
[----:B------:R-:W-:Y:S01]  /*80c0*/  UIADD3 UR53, UPT, UPT, UR8, 0xc0, URZ ;  /* 0x000000c008357890 */ /* 0x000fe2000fffe0ff */
[----:B------:R-:W-:Y:S01]  /*80d0*/  UMOV UR17, 0x40004040 ;  /* 0x4000404000117882 */ /* 0x000fe20000000000 */
[----:B------:R-:W-:Y:S01]  /*80e0*/  UIADD3.64 UR48, UPT, UPT, UR36, 0x600, URZ ;  /* 0x0000060024307897 */ /* 0x000fe2000fffe0ff */
[----:B------:R-:W-:Y:S01]  /*80f0*/  UMOV UR7, 0x80004020 ;  /* 0x8000402000077882 */ /* 0x000fe20000000000 */
[----:B------:R-:W-:Y:S01]  /*8100*/  UMOV UR30, 0x0 ;  /* 0x00000000001e7882 */ /* 0x000fe20000000000 */
[----:B------:R-:W-:Y:S01]  /*8110*/  UMOV UR31, 0x8108010 ;  /* 0x08108010001f7882 */ /* 0x000fe20000000000 */
[----:B------:R-:W-:Y:S01]  /*8120*/  UMOV UR28, 0x0 ;  /* 0x00000000001c7882 */ /* 0x000fe20000000000 */
[----:B------:R-:W-:Y:S01]  /*8130*/  UMOV UR29, 0x8108010 ;  /* 0x08108010001d7882 */ /* 0x000fe20000000000 */
[----:B------:R1:W-:Y:S01]  /*8140*/  UTCQMMA gdesc[UR16], gdesc[UR6], tmem[UR8], tmem[UR22], idesc[UR23], !UPT ;  /* 0x00ff1606100075ea */ /* 0x0003e2000f800308 */
[----:B------:R-:W-:Y:S01]  /*8150*/  UMOV UR20, 0x0 ;  /* 0x0000000000147882 */ /* 0x000fe20000000000 */
[----:B------:R-:W-:Y:S01]  /*8160*/  UMOV UR21, 0x8108010 ;  /* 0x0810801000157882 */ /* 0x000fe20000000000 */
[----:B------:R1:W-:Y:S01]  /*8170*/  UTCQMMA gdesc[UR36], gdesc[UR4], tmem[UR8], tmem[UR30], idesc[UR31], UPT ;  /* 0x00ff1e04240075ea */ /* 0x0003e2000b800308 */
        /* <DEDUP_REMOVED lines=12> */
[----:B------:R1:W-:Y:S01]  /*8240*/  UTCQMMA gdesc[UR46], gdesc[UR6], tmem[UR43], tmem[UR34], idesc[UR35], !UPT ;  /* 0x00ff22062e0075ea */ /* 0x0003e2000f80032b */
[----:B------:R1:W-:Y:S01]  /*8250*/  UTCQMMA gdesc[UR48], gdesc[UR4], tmem[UR53], tmem[UR54], idesc[UR55], UPT ;  /* 0x00ff3604300075ea */ /* 0x0003e2000b800335 */
[----:B------:R1:W-:Y:S01]  /*8260*/  UTCBAR [UR50], URZ ;  /* 0x000000ff320073e9 */ /* 0x0003e200080000ff */
[----:B------:R-:W-:Y:S01]  /*8270*/  NOP ;  /* 0x0000000000007918 */ /* 0x000fe20000000000 */
.L_x_6:
[----:B-1----:R-:W-:Y:S01]  /*8280*/  UMOV UR6, URZ ;  /* 0x000000ff00067c82 */ /* 0x002fe20008000000 */
[----:B------:R-:W-:Y:S05]  /*8290*/  @!P3 BRA `(.L_x_7) ;  /* 0x000000680074b947 */ /* 0x000fea0003800000 */
[----:B0-----:R-:W-:Y:S01]  /*82a0*/  SHF.R.S32.HI R122, RZ, 0x1f, R141 ;  /* 0x0000001fff7a7819 */ /* 0x001fe2000001148d */
[----:B------:R-:W-:Y:S02]  /*82b0*/  UIADD3 UR4, UPT, UPT, UR9, 0x8000, URZ ;  /* 0x0000800009047890 */ /* 0x000fe4000fffe0ff */
[----:B------:R-:W-:Y:S01]  /*82c0*/  UIADD3 UR5, UPT, UPT, UR9, 0x11000, URZ ;  /* 0x0001100009057890 */ /* 0x000fe2000fffe0ff */
[----:B------:R-:W-:Y:S01]  /*82d0*/  LEA.HI R122, R122, R141, RZ, 0x6 ;  /* 0x0000008d7a7a7211 */ /* 0x000fe200078f30ff */
[----:B------:R-:W-:Y:S02]  /*82e0*/  USHF.R.U32.HI UR4, URZ, 0x4, UR4 ;  /* 0x00000004ff047899 */ /* 0x000fe40008011604 */
[----:B------:R-:W-:Y:S01]  /*82f0*/  USHF.R.U32.HI UR5, URZ, 0x4, UR5 ;  /* 0x00000004ff057899 */ /* 0x000fe20008011605 */
[----:B------:R-:W-:Y:S01]  /*8300*/  SHF.R.S32.HI R122, RZ, 0x6, R122 ;  /* 0x00000006ff7a7819 */ /* 0x000fe2000001147a */
[----:B------:R-:W-:Y:S02]  /*8310*/  USGXT.U32 UR18, UR4, 0xe ;  /* 0x0000000e0412789a */ /* 0x000fe40008000000 */
[----:B------:R-:W-:Y:S01]  /*8320*/  USGXT.U32 UR6, UR5, 0xe ;  /* 0x0000000e0506789a */ /* 0x000fe20008000000 */
[----:B------:R-:W-:Y:S01]  /*8330*/  VIMNMX R122, PT, PT, R122, 0x2, !PT ;  /* 0x000000027a7a7848 */ /* 0x000fe20007fe0100 */
[----:B------:R-:W-:Y:S01]  /*8340*/  UIADD3 UR26, UP1, UPT, UR18, 0x100, URZ ;  /* 0x00000100121a7890 */ /* 0x000fe2000ff3e0ff */
[----:B------:R-:W-:Y:S01]  /*8350*/  UMOV UR4, URZ ;  /* 0x000000ff00047c82 */ /* 0x000fe20008000000 */
[----:B------:R-:W-:-:S02]  /*8360*/  USHF.L.U32 UR13, UR14, 0x6, URZ ;  /* 0x000000060e0d7899 */ /* 0x000fc400080006ff */
[----:B------:R-:W-:Y:S01]  /*8370*/  VIADD R123, R122, 0xfffffffe ;  /* 0xfffffffe7a7b7836 */ /* 0x000fe20000000000 */
[----:B------:R-:W-:Y:S01]  /*8380*/  USHF.L.U32 UR22, UR15, 0x6, URZ ;  /* 0x000000060f167899 */ /* 0x000fe200080006ff */
[----:B------:R-:W-:Y:S01]  /*8390*/  IMAD.MOV.U32 R122, RZ, RZ, RZ ;  /* 0x000000ffff7a7224 */ /* 0x000fe200078e00ff */
[----:B------:R-:W-:Y:S02]  /*83a0*/  UIADD3.X UR27, UPT, UPT, UR4, 0x40004040, URZ, UP1, !UPT ;  /* 0x40004040041b7890 */ /* 0x000fe40008ffe4ff */
[----:B------:R0:W-:Y:S01]  /*83b0*/  STL [R1+0x29c], R123 ;  /* 0x00029c7b01007387 */ /* 0x0001e20000100800 */
[----:B------:R-:W-:Y:S01]  /*83c0*/  UMOV UR14, 0xfffffffe ;  /* 0xfffffffe000e7882 */ /* 0x000fe20000000000 */
[----:B------:R-:W-:Y:S01]  /*83d0*/  UMOV UR15, 0x7fffbfdf ;  /* 0x7fffbfdf000f7882 */ /* 0x000fe20000000000 */
[----:B------:R-:W-:Y:S01]  /*83e0*/  UMOV UR7, URZ ;  /* 0x000000ff00077c82 */ /* 0x000fe20008000000 */
[----:B------:R0:W-:Y:S01]  /*83f0*/  STL [R1+0x284], RZ ;  /* 0x000284ff01007387 */ /* 0x0001e20000100800 */
[----:B------:R-:W-:-:S02]  /*8400*/  UIADD3.64 UR14, UPT, UPT, UR6, -UR14, URZ ;  /* 0x8000000e060e7297 */ /* 0x000fc4000fffe0ff */
[----:B------:R-:W-:Y:S02]  /*8410*/  USHF.R.S32.HI UR23, URZ, 0x1f, UR13 ;  /* 0x0000001fff177899 */ /* 0x000fe4000801140d */
[----:B------:R-:W-:Y:S02]  /*8420*/  USHF.R.S32.HI UR54, URZ, 0x1f, UR22 ;  /* 0x0000001fff367899 */ /* 0x000fe40008011416 */
[----:B------:R-:W-:Y:S02]  /*8430*/  UIADD3.64 UR28, UPT, UPT, UR26, 0x100, URZ ;  /* 0x000001001a1c7897 */ /* 0x000fe4000fffe0ff */
[----:B------:R-:W-:Y:S02]  /*8440*/  UIADD3.64 UR30, UPT, UPT, UR26, 0x200, URZ ;  /* 0x000002001a1e7897 */ /* 0x000fe4000fffe0ff */
[----:B------:R-:W-:Y:S02]  /*8450*/  UIADD3.64 UR32, UPT, UPT, UR26, 0x300, URZ ;  /* 0x000003001a207897 */ /* 0x000fe4000fffe0ff */
[----:B------:R-:W-:-:S02]  /*8460*/  UIADD3.64 UR34, UPT, UPT, UR26, 0x400, URZ ;  /* 0x000004001a227897 */ /* 0x000fc4000fffe0ff */
[----:B------:R-:W-:Y:S02]  /*8470*/  UIADD3.64 UR36, UPT, UPT, UR26, 0x500, URZ ;  /* 0x000005001a247897 */ /* 0x000fe4000fffe0ff */
[----:B------:R-:W-:Y:S01]  /*8480*/  UIADD3.64 UR38, UPT, UPT, UR26, 0x600, URZ ;  /* 0x000006001a267897 */ /* 0x000fe2000fffe0ff */
[----:B------:R-:W-:Y:S01]  /*8490*/  UMOV UR7, 0x1 ;  /* 0x0000000100077882 */ /* 0x000fe20000000000 */
[----:B------:R-:W-:Y:S01]  /*84a0*/  UMOV UR16, UR6 ;  /* 0x0000000600107c82 */ /* 0x000fe20008000000 */
[----:B0-----:R-:W-:-:S09]  /*84b0*/  UMOV UR17, 0x80004020 ;  /* 0x8000402000117882 */ /* 0x001fd20000000000 */
.L_x_10:
[----:B------:R-:W2:Y:S04]  /*84c0*/  LDL.LU R128, [R1+0x280] ;  /* 0x0002800001807983 */ /* 0x000ea80000300800 */
[----:B------:R-:W3:Y:S04]  /*84d0*/  LDL.LU R127, [R1+0x278] ;  /* 0x00027800017f7983 */ /* 0x000ee80000300800 */
[----:B------:R-:W4:Y:S04]  /*84e0*/  LDL.LU R125, [R1+0x270] ;  /* 0x00027000017d7983 */ /* 0x000f280000300800 */
[----:B-----5:R-:W5:Y:S04]  /*84f0*/  LDL.LU R124, [R1+0x268] ;  /* 0x00026800017c7983 */ /* 0x020f680000300800 */
[----:B-1----:R-:W5:Y:S04]  /*8500*/  LDL.LU R123, [R1+0x260] ;  /* 0x00026000017b7983 */ /* 0x002f680000300800 */
[----:B------:R-:W5:Y:S01]  /*8510*/  LDL.LU R126, [R1+0x27c] ;  /* 0x00027c00017e7983 */ /* 0x000f620000300800 */
[----:B------:R-:W-:Y:S01]  /*8520*/  IMAD.U32 R122, R122, -0x80000000, RZ ;  /* 0x800000007a7a7824 */ /* 0x000fe200078e00ff */
[----:B--2---:R-:W-:-:S02]  /*8530*/  IADD3 R128, P6, PT, R128, UR22, RZ ;  /* 0x0000001680807c10 */ /* 0x004fc4000ffde0ff */
[----:B---3--:R-:W-:Y:S02]  /*8540*/  IADD3 R127, P2, PT, R127, UR22, RZ ;  /* 0x000000167f7f7c10 */ /* 0x008fe4000ff5e0ff */
[----:B----4-:R-:W-:Y:S02]  /*8550*/  IADD3 R125, P3, PT, R125, UR22, RZ ;  /* 0x000000167d7d7c10 */ /* 0x010fe4000ff7e0ff */
[----:B-----5:R-:W-:-:S03]  /*8560*/  IADD3 R124, P4, PT, R124, UR22, RZ ;  /* 0x000000167c7c7c10 */ /* 0x020fc6000ff9e0ff */
[----:B------:R0:W-:Y:S04]  /*8570*/  STL [R1+0x270], R125 ;  /* 0x0002707d01007387 */ /* 0x0001e80000100800 */
[----:B------:R-:W-:Y:S01]  /*8580*/  STL [R1+0x280], R128 ;  /* 0x0002808001007387 */ /* 0x000fe20000100800 */
[----:B------:R-:W-:-:S03]  /*8590*/  IADD3 R123, P5, PT, R123, UR22, RZ ;  /* 0x000000167b7b7c10 */ /* 0x000fc6000ffbe0ff */
[----:B0-----:R-:W2:Y:S04]  /*85a0*/  LDL.LU R125, [R1+0x258] ;  /* 0x00025800017d7983 */ /* 0x001ea80000300800 */
[----:B------:R-:W-:Y:S04]  /*85b0*/  STL [R1+0x278], R127 ;  /* 0x0002787f01007387 */ /* 0x000fe80000100800 */
[----:B------:R0:W-:Y:S04]  /*85c0*/  STL [R1+0x268], R124 ;  /* 0x0002687c01007387 */ /* 0x0001e80000100800 */
[----:B0-----:R-:W3:Y:S04]  /*85d0*/  LDL.LU R124, [R1+0x274] ;  /* 0x00027400017c7983 */ /* 0x001ee80000300800 */
[----:B------:R0:W-:Y:S04]  /*85e0*/  STL [R1+0x260], R123 ;  /* 0x0002607b01007387 */ /* 0x0001e80000100800 */
[----:B0-----:R-:W4:Y:S01]  /*85f0*/  LDL.LU R123, [R1+0x250] ;  /* 0x00025000017b7983 */ /* 0x001f220000300800 */
[----:B------:R-:W-:-:S03]  /*8600*/  IADD3.X R126, PT, PT, R126, UR54, RZ, P6, !PT ;  /* 0x000000367e7e7c10 */ /* 0x000fc6000b7fe4ff */
[----:B------:R-:W5:Y:S04]  /*8610*/  LDL.LU R151, [R1+0x26c] ;  /* 0x00026c0001977983 */ /* 0x000f680000300800 */
[----:B------:R-:W5:Y:S04]  /*8620*/  LDL.LU R150, [R1+0x248] ;  /* 0x0002480001967983 */ /* 0x000f680000300800 */
[----:B------:R-:W5:Y:S04]  /*8630*/  LDL.LU R149, [R1+0x264] ;  /* 0x0002640001957983 */ /* 0x000f680000300800 */
[----:B------:R0:W-:Y:S04]  /*8640*/  STL [R1+0x27c], R126 ;  /* 0x00027c7e01007387 */ /* 0x0001e80000100800 */
[----:B------:R-:W5:Y:S04]  /*8650*/  LDL.LU R148, [R1+0x240] ;  /* 0x0002400001947983 */ /* 0x000f680000300800 */
        /* <DEDUP_REMOVED lines=20> */
[----:B0-----:R-:W5:Y:S01]  /*87a0*/  LDL.LU R126, [R1+0x20c] ;  /* 0x00020c00017e7983 */ /* 0x001f620000300800 */
[----:B--2---:R-:W-:-:S05]  /*87b0*/  IADD3 R125, P6, PT, R125, UR22, RZ ;  /* 0x000000167d7d7c10 */ /* 0x004fca000ffde0ff */
[----:B------:R0:W-:Y:S04]  /*87c0*/  STL [R1+0x258], R125 ;  /* 0x0002587d01007387 */ /* 0x0001e80000100800 */
[----:B0-----:R-:W2:Y:S01]  /*87d0*/  LDL.LU R125, [R1+0x1e8] ;  /* 0x0001e800017d7983 */ /* 0x001ea20000300800 */
[----:B---3--:R-:W-:-:S05]  /*87e0*/  IADD3.X R124, PT, PT, R124, UR54, RZ, P2, !PT ;  /* 0x000000367c7c7c10 */ /* 0x008fca00097fe4ff */
[----:B------:R0:W-:Y:S01]  /*87f0*/  STL [R1+0x274], R124 ;  /* 0x0002747c01007387 */ /* 0x0001e20000100800 */
[----:B----4-:R-:W-:-:S03]  /*8800*/  IADD3 R123, P2, PT, R123, UR22, RZ ;  /* 0x000000167b7b7c10 */ /* 0x010fc6000ff5e0ff */
[----:B0-----:R-:W3:Y:S04]  /*8810*/  LDL.LU R124, [R1+0x204] ;  /* 0x00020400017c7983 */ /* 0x001ee80000300800 */
[----:B------:R0:W-:Y:S04]  /*8820*/  STL [R1+0x250], R123 ;  /* 0x0002507b01007387 */ /* 0x0001e80000100800 */
[----:B0-----:R-:W4:Y:S01]  /*8830*/  LDL.LU R123, [R1+0x1e0] ;  /* 0x0001e000017b7983 */ /* 0x001f220000300800 */
[----:B-----5:R-:W-:Y:S02]  /*8840*/  IADD3.X R151, PT, PT, R151, UR54, RZ, P3, !PT ;  /* 0x0000003697977c10 */ /* 0x020fe40009ffe4ff */
[----:B------:R-:W-:-:S02]  /*8850*/  IADD3 R150, P3, PT, R150, UR22, RZ ;  /* 0x0000001696967c10 */ /* 0x000fc4000ff7e0ff */
[----:B------:R-:W-:Y:S01]  /*8860*/  IADD3.X R149, PT, PT, R149, UR54, RZ, P4, !PT ;  /* 0x0000003695957c10 */ /* 0x000fe2000a7fe4ff */
[----:B------:R-:W-:Y:S01]  /*8870*/  STL [R1+0x26c], R151 ;  /* 0x00026c9701007387 */ /* 0x000fe20000100800 */
[----:B------:R-:W-:Y:S02]  /*8880*/  IADD3 R148, P4, PT, R148, UR22, RZ ;  /* 0x0000001694947c10 */ /* 0x000fe4000ff9e0ff */
[----:B------:R-:W-:Y:S01]  /*8890*/  IADD3.X R147, PT, PT, R147, UR54, RZ, P5, !PT ;  /* 0x0000003693937c10 */ /* 0x000fe2000affe4ff */
[----:B------:R-:W-:Y:S01]  /*88a0*/  STL [R1+0x248], R150 ;  /* 0x0002489601007387 */ /* 0x000fe20000100800 */
[----:B------:R-:W-:-:S03]  /*88b0*/  IADD3 R146, P5, PT, R146, UR22, RZ ;  /* 0x0000001692927c10 */ /* 0x000fc6000ffbe0ff */
[----:B------:R-:W-:Y:S01]  /*88c0*/  STL [R1+0x264], R149 ;  /* 0x0002649501007387 */ /* 0x000fe20000100800 */
[----:B------:R-:W-:-:S03]  /*88d0*/  IADD3.X R144, PT, PT, R144, UR54, RZ, P6, !PT ;  /* 0x0000003690907c10 */ /* 0x000fc6000b7fe4ff */
        /* <DEDUP_REMOVED lines=36> */
[----:B------:R-:W-:Y:S04]  /*8b20*/  STL [R1+0x1f8], R129 ;  /* 0x0001f88101007387 */ /* 0x000fe80000100800 */
[----:B------:R0:W-:Y:S04]  /*8b30*/  STL [R1+0x20c], R126 ;  /* 0x00020c7e01007387 */ /* 0x0001e80000100800 */
[----:B------:R-:W-:Y:S04]  /*8b40*/  STL [R1+0x214], R128 ;  /* 0x0002148001007387 */ /* 0x000fe80000100800 */
[----:B0-----:R-:W5:Y:S04]  /*8b50*/  LDL.LU R126, [R1+0x1fc] ;  /* 0x0001fc00017e7983 */ /* 0x001f680000300800 */
[----:B------:R-:W-:Y:S01]  /*8b60*/  STL [R1+0x1f0], R127 ;  /* 0x0001f07f01007387 */ /* 0x000fe20000100800 */
[----:B--2---:R-:W-:-:S05]  /*8b70*/  IADD3 R125, P5, PT, R125, UR13, RZ ;  /* 0x0000000d7d7d7c10 */ /* 0x004fca000ffbe0ff */
[----:B------:R0:W-:Y:S04]  /*8b80*/  STL [R1+0x1e8], R125 ;  /* 0x0001e87d01007387 */ /* 0x0001e80000100800 */
[----:B0-----:R-:W2:Y:S01]  /*8b90*/  LDL.LU R125, [R1+0x1d8] ;  /* 0x0001d800017d7983 */ /* 0x001ea20000300800 */
[----:B---3--:R-:W-:-:S05]  /*8ba0*/  IADD3.X R124, PT, PT, R124, UR54, RZ, P6, !PT ;  /* 0x000000367c7c7c10 */ /* 0x008fca000b7fe4ff */
[----:B------:R0:W-:Y:S01]  /*8bb0*/  STL [R1+0x204], R124 ;  /* 0x0002047c01007387 */ /* 0x0001e20000100800 */
[----:B----4-:R-:W-:-:S03]  /*8bc0*/  IADD3 R123, P6, PT, R123, UR13, RZ ;  /* 0x0000000d7b7b7c10 */ /* 0x010fc6000ffde0ff */
[----:B0-----:R-:W3:Y:S04]  /*8bd0*/  LDL.LU R124, [R1+0x1f4] ;  /* 0x0001f400017c7983 */ /* 0x001ee80000300800 */
[----:B------:R-:W4:Y:S04]  /*8be0*/  LDL.LU R151, [R1+0x1d0] ;  /* 0x0001d00001977983 */ /* 0x000f280000300800 */
[----:B------:R-:W4:Y:S04]  /*8bf0*/  LDL.LU R150, [R1+0x1ec] ;  /* 0x0001ec0001967983 */ /* 0x000f280000300800 */
[----:B------:R-:W4:Y:S04]  /*8c00*/  LDL.LU R149, [R1+0x1c8] ;  /* 0x0001c80001957983 */ /* 0x000f280000300800 */
[----:B------:R0:W-:Y:S04]  /*8c10*/  STL [R1+0x1e0], R123 ;  /* 0x0001e07b01007387 */ /* 0x0001e80000100800 */
[----:B------:R-:W4:Y:S04]  /*8c20*/  LDL.LU R148, [R1+0x1e4] ;  /* 0x0001e40001947983 */ /* 0x000f280000300800 */
        /* <DEDUP_REMOVED lines=20> */
[----:B0-----:R-:W4:Y:S01]  /*8d70*/  LDL.LU R123, [R1+0x170] ;  /* 0x00017000017b7983 */ /* 0x001f220000300800 */
[----:B-----5:R-:W-:-:S05]  /*8d80*/  IADD3.X R126, PT, PT, R126, UR23, RZ, P2, !PT ;  /* 0x000000177e7e7c10 */ /* 0x020fca00097fe4ff */
[----:B------:R0:W-:Y:S04]  /*8d90*/  STL [R1+0x1fc], R126 ;  /* 0x0001fc7e01007387 */ /* 0x0001e80000100800 */
[----:B0-----:R-:W5:Y:S01]  /*8da0*/  LDL.LU R126, [R1+0x18c] ;  /* 0x00018c00017e7983 */ /* 0x001f620000300800 */
[----:B--2---:R-:W-:-:S05]  /*8db0*/  IADD3 R125, P2, PT, R125, UR13, RZ ;  /* 0x0000000d7d7d7c10 */ /* 0x004fca000ff5e0ff */
[----:B------:R0:W-:Y:S04]  /*8dc0*/  STL [R1+0x1d8], R125 ;  /* 0x0001d87d01007387 */ /* 0x0001e80000100800 */
[----:B0-----:R-:W2:Y:S01]  /*8dd0*/  LDL.LU R125, [R1+0x168] ;  /* 0x00016800017d7983 */ /* 0x001ea20000300800 */
[----:B---3--:R-:W-:Y:S02]  /*8de0*/  IADD3.X R124, PT, PT, R124, UR23, RZ, P3, !PT ;  /* 0x000000177c7c7c10 */ /* 0x008fe40009ffe4ff */
[----:B----4-:R-:W-:-:S03]  /*8df0*/  IADD3 R151, P3, PT, R151, UR13, RZ ;  /* 0x0000000d97977c10 */ /* 0x010fc6000ff7e0ff */
[----:B------:R0:W-:Y:S01]  /*8e00*/  STL [R1+0x1f4], R124 ;  /* 0x0001f47c01007387 */ /* 0x0001e20000100800 */
[----:B------:R-:W-:Y:S02]  /*8e10*/  IADD3.X R150, PT, PT, R150, UR23, RZ, P4, !PT ;  /* 0x0000001796967c10 */ /* 0x000fe4000a7fe4ff */
[----:B------:R-:W-:Y:S01]  /*8e20*/  IADD3 R149, P4, PT, R149, UR13, RZ ;  /* 0x0000000d95957c10 */ /* 0x000fe2000ff9e0ff */
[----:B0-----:R-:W3:Y:S04]  /*8e30*/  LDL.LU R124, [R1+0x184] ;  /* 0x00018400017c7983 */ /* 0x001ee80000300800 */
        /* <DEDUP_REMOVED lines=43> */
[----:B------:R-:W-:-:S05]  /*90f0*/  IADD3 R123, P5, PT, R123, UR13, RZ ;  /* 0x0000000d7b7b7c10 */ /* 0x000fca000ffbe0ff */
[----:B------:R0:W-:Y:S04]  /*9100*/  STL [R1+0x170], R123 ;  /* 0x0001707b01007387 */ /* 0x0001e80000100800 */
[----:B------:R-:W-:Y:S04]  /*9110*/  STL [R1+0x178], R128 ;  /* 0x0001788001007387 */ /* 0x000fe80000100800 */
[----:B0-----:R-:W4:Y:S01]  /*9120*/  LDL.LU R123, [R1+0x160] ;  /* 0x00016000017b7983 */ /* 0x001f220000300800 */
[----:B-----5:R-:W-:-:S03]  /*9130*/  IADD3.X R126, PT, PT, R126, UR23, RZ, P6, !PT ;  /* 0x000000177e7e7c10 */ /* 0x020fc6000b7fe4ff */
[----:B------:R-:W-:Y:S04]  /*9140*/  STL [R1+0x194], R127 ;  /* 0x0001947f01007387 */ /* 0x000fe80000100800 */
[----:B------:R0:W-:Y:S04]  /*9150*/  STL [R1+0x18c], R126 ;  /* 0x00018c7e01007387 */ /* 0x0001e80000100800 */
[----:B0-----:R-:W5:Y:S01]  /*9160*/  LDL.LU R126, [R1+0x17c] ;  /* 0x00017c00017e7983 */ /* 0x001f620000300800 */
[----:B--2---:R-:W-:-:S05]  /*9170*/  IADD3 R125, P6, PT, R125, UR13, RZ ;  /* 0x0000000d7d7d7c10 */ /* 0x004fca000ffde0ff */
[----:B------:R0:W-:Y:S04]  /*9180*/  STL [R1+0x168], R125 ;  /* 0x0001687d01007387 */ /* 0x0001e80000100800 */
[----:B0-----:R-:W2:Y:S01]  /*9190*/  LDL.LU R125, [R1+0x158] ;  /* 0x00015800017d7983 */ /* 0x001ea20000300800 */
[----:B---3--:R-:W-:-:S03]  /*91a0*/  IADD3.X R124, PT, PT, R124, UR23, RZ, P2, !PT ;  /* 0x000000177c7c7c10 */ /* 0x008fc600097fe4ff */
[----:B------:R-:W3:Y:S04]  /*91b0*/  LDL.LU R151, [R1+0x174] ;  /* 0x0001740001977983 */ /* 0x000ee80000300800 */
[----:B------:R-:W3:Y:S04]  /*91c0*/  LDL.LU R150, [R1+0x150] ;  /* 0x0001500001967983 */ /* 0x000ee80000300800 */
[----:B------:R-:W3:Y:S04]  /*91d0*/  LDL.LU R149, [R1+0x16c] ;  /* 0x00016c0001957983 */ /* 0x000ee80000300800 */
[----:B------:R0:W-:Y:S04]  /*91e0*/  STL [R1+0x184], R124 ;  /* 0x0001847c01007387 */ /* 0x0001e80000100800 */
[----:B------:R-:W3:Y:S04]  /*91f0*/  LDL.LU R148, [R1+0x148] ;  /* 0x0001480001947983 */ /* 0x000ee80000300800 */
        /* <DEDUP_REMOVED lines=20> */
[----:B0-----:R-:W3:Y:S01]  /*9340*/  LDL.LU R124, [R1+0x114] ;  /* 0x00011400017c7983 */ /* 0x001ee20000300800 */
[----:B----4-:R-:W-:-:S05]  /*9350*/  IADD3 R123, P2, PT, R123, UR13, RZ ;  /* 0x0000000d7b7b7c10 */ /* 0x010fca000ff5e0ff */
[----:B------:R0:W-:Y:S04]  /*9360*/  STL [R1+0x160], R123 ;  /* 0x0001607b01007387 */ /* 0x0001e80000100800 */
[----:B0-----:R-:W4:Y:S01]  /*9370*/  LDL.LU R123, [R1+0xf0] ;  /* 0x0000f000017b7983 */ /* 0x001f220000300800 */
[----:B-----5:R-:W-:-:S05]  /*9380*/  IADD3.X R126, PT, PT, R126, UR23, RZ, P3, !PT ;  /* 0x000000177e7e7c10 */ /* 0x020fca0009ffe4ff */
[----:B------:R0:W-:Y:S04]  /*9390*/  STL [R1+0x17c], R126 ;  /* 0x00017c7e01007387 */ /* 0x0001e80000100800 */
[----:B0-----:R-:W5:Y:S01]  /*93a0*/  LDL.LU R126, [R1+0x10c] ;  /* 0x00010c00017e7983 */ /* 0x001f620000300800 */
[----:B--2---:R-:W-:Y:S02]  /*93b0*/  IADD3 R125, P3, PT, R125, UR13, RZ ;  /* 0x0000000d7d7d7c10 */ /* 0x004fe4000ff7e0ff */
[----:B---3--:R-:W-:-:S03]  /*93c0*/  IADD3.X R151, PT, PT, R151, UR23, RZ, P4, !PT ;  /* 0x0000001797977c10 */ /* 0x008fc6000a7fe4ff */
[----:B------:R0:W-:Y:S01]  /*93d0*/  STL [R1+0x158], R125 ;  /* 0x0001587d01007387 */ /* 0x0001e20000100800 */
[----:B------:R-:W-:Y:S02]  /*93e0*/  IADD3 R150, P4, PT, R150, UR13, RZ ;  /* 0x0000000d96967c10 */ /* 0x000fe4000ff9e0ff */
[----:B------:R-:W-:Y:S01]  /*93f0*/  IADD3.X R149, PT, PT, R149, UR23, RZ, P5, !PT ;  /* 0x0000001795957c10 */ /* 0x000fe2000affe4ff */
[----:B0-----:R-:W2:Y:S04]  /*9400*/  LDL.LU R125, [R1+0xe8] ;  /* 0x0000e800017d7983 */ /* 0x001ea80000300800 */
        /* <DEDUP_REMOVED lines=43> */
[----:B------:R-:W-:-:S05]  /*96c0*/  IADD3.X R124, PT, PT, R124, UR23, RZ, P6, !PT ;  /* 0x000000177c7c7c10 */ /* 0x000fca000b7fe4ff */
[----:B------:R0:W-:Y:S04]  /*96d0*/  STL [R1+0x114], R124 ;  /* 0x0001147c01007387 */ /* 0x0001e80000100800 */
[----:B------:R-:W-:Y:S04]  /*96e0*/  STL [R1+0x11c], R128 ;  /* 0x00011c8001007387 */ /* 0x000fe80000100800 */
[----:B0-----:R-:W3:Y:S01]  /*96f0*/  LDL.LU R124, [R1+0x104] ;  /* 0x00010400017c7983 */ /* 0x001ee20000300800 */
[----:B----4-:R-:W-:-:S03]  /*9700*/  IADD3 R123, P6, PT, R123, UR13, RZ ;  /* 0x0000000d7b7b7c10 */ /* 0x010fc6000ffde0ff */
[----:B------:R-:W-:Y:S04]  /*9710*/  STL [R1+0xf8], R127 ;  /* 0x0000f87f01007387 */ /* 0x000fe80000100800 */
[----:B------:R0:W-:Y:S04]  /*9720*/  STL [R1+0xf0], R123 ;  /* 0x0000f07b01007387 */ /* 0x0001e80000100800 */
[----:B0-----:R-:W4:Y:S01]  /*9730*/  LDL.LU R123, [R1+0xe0] ;  /* 0x0000e000017b7983 */ /* 0x001f220000300800 */
[----:B-----5:R-:W-:-:S05]  /*9740*/  IADD3.X R126, PT, PT, R126, UR23, RZ, P2, !PT ;  /* 0x000000177e7e7c10 */ /* 0x020fca00097fe4ff */
[----:B------:R0:W-:Y:S04]  /*9750*/  STL [R1+0x10c], R126 ;  /* 0x00010c7e01007387 */ /* 0x0001e80000100800 */
[----:B0-----:R-:W5:Y:S04]  /*9760*/  LDL.LU R126, [R1+0xfc] ;  /* 0x0000fc00017e7983 */ /* 0x001f680000300800 */
[----:B------:R-:W5:Y:S04]  /*9770*/  LDL.LU R151, [R1+0xd8] ;  /* 0x0000d80001977983 */ /* 0x000f680000300800 */
[----:B------:R-:W5:Y:S04]  /*9780*/  LDL.LU R150, [R1+0xf4] ;  /* 0x0000f40001967983 */ /* 0x000f680000300800 */
[----:B------:R-:W5:Y:S01]  /*9790*/  LDL.LU R149, [R1+0xd0] ;  /* 0x0000d00001957983 */ /* 0x000f620000300800 */
[----:B--2---:R-:W-:-:S05]  /*97a0*/  IADD3 R125, P2, PT, R125, UR13, RZ ;  /* 0x0000000d7d7d7c10 */ /* 0x004fca000ff5e0ff */
[----:B------:R0:W-:Y:S04]  /*97b0*/  STL [R1+0xe8], R125 ;  /* 0x0000e87d01007387 */ /* 0x0001e80000100800 */
[----:B------:R-:W2:Y:S04]  /*97c0*/  LDL.LU R148, [R1+0xec] ;  /* 0x0000ec0001947983 */ /* 0x000ea80000300800 */
        /* <DEDUP_REMOVED lines=20> */
[----:B0-----:R-:W2:Y:S01]  /*9910*/  LDL.LU R125, [R1+0x78] ;  /* 0x00007800017d7983 */ /* 0x001ea20000300800 */
[----:B---3--:R-:W-:-:S05]  /*9920*/  IADD3.X R124, PT, PT, R124, UR23, RZ, P3, !PT ;  /* 0x000000177c7c7c10 */ /* 0x008fca0009ffe4ff */
[----:B------:R0:W-:Y:S04]  /*9930*/  STL [R1+0x104], R124 ;  /* 0x0001047c01007387 */ /* 0x0001e80000100800 */
[----:B0-----:R-:W3:Y:S01]  /*9940*/  LDL.LU R124, [R1+0x94] ;  /* 0x00009400017c7983 */ /* 0x001ee20000300800 */
[----:B----4-:R-:W-:-:S05]  /*9950*/  IADD3 R123, P3, PT, R123, UR13, RZ ;  /* 0x0000000d7b7b7c10 */ /* 0x010fca000ff7e0ff */
[----:B------:R0:W-:Y:S04]  /*9960*/  STL [R1+0xe0], R123 ;  /* 0x0000e07b01007387 */ /* 0x0001e80000100800 */
[----:B0-----:R-:W4:Y:S01]  /*9970*/  LDL.LU R123, [R1+0x70] ;  /* 0x00007000017b7983 */ /* 0x001f220000300800 */
[----:B-----5:R-:W-:Y:S02]  /*9980*/  IADD3.X R126, PT, PT, R126, UR23, RZ, P4, !PT ;  /* 0x000000177e7e7c10 */ /* 0x020fe4000a7fe4ff */
[----:B------:R-:W-:-:S03]  /*9990*/  IADD3 R151, P4, PT, R151, UR13, RZ ;  /* 0x0000000d97977c10 */ /* 0x000fc6000ff9e0ff */
[----:B------:R0:W-:Y:S01]  /*99a0*/  STL [R1+0xfc], R126 ;  /* 0x0000fc7e01007387 */ /* 0x0001e20000100800 */
[----:B------:R-:W-:Y:S02]  /*99b0*/  IADD3.X R150, PT, PT, R150, UR23, RZ, P5, !PT ;  /* 0x0000001796967c10 */ /* 0x000fe4000affe4ff */
[----:B------:R-:W-:Y:S01]  /*99c0*/  IADD3 R149, P5, PT, R149, UR13, RZ ;  /* 0x0000000d95957c10 */ /* 0x000fe2000ffbe0ff */
[----:B0-----:R-:W5:Y:S04]  /*99d0*/  LDL.LU R126, [R1+0x8c] ;  /* 0x00008c00017e7983 */ /* 0x001f680000300800 */
[----:B------:R-:W-:Y:S04]  /*99e0*/  STL [R1+0xd8], R151 ;  /* 0x0000d89701007387 */ /* 0x000fe80000100800 */
[----:B------:R-:W-:Y:S04]  /*99f0*/  STL [R1+0xf4], R150 ;  /* 0x0000f49601007387 */ /* 0x000fe80000100800 */
[----:B------:R-:W-:Y:S01]  /*9a00*/  STL [R1+0xd0], R149 ;  /* 0x0000d09501007387 */ /* 0x000fe20000100800 */
[----:B--2---:R-:W-:-:S02]  /*9a10*/  IADD3.X R148, PT, PT, R148, UR23, RZ, P6, !PT ;  /* 0x0000001794947c10 */ /* 0x004fc4000b7fe4ff */
        /* <DEDUP_REMOVED lines=36> */
[----:B------:R-:W-:Y:S02]  /*9c60*/  IADD3 R128, P5, PT, R128, UR13, RZ ;  /* 0x0000000d80807c10 */ /* 0x000fe4000ffbe0ff */
[----:B------:R-:W-:Y:S02]  /*9c70*/  IADD3.X R127, PT, PT, R127, UR23, RZ, P6, !PT ;  /* 0x000000177f7f7c10 */ /* 0x000fe4000b7fe4ff */
[----:B------:R-:W-:Y:S01]  /*9c80*/  IADD3 R125, P6, PT, R125, UR13, RZ ;  /* 0x0000000d7d7d7c10 */ /* 0x000fe2000ffde0ff */
[----:B------:R-:W-:Y:S04]  /*9c90*/  STL [R1+0xa4], R129 ;  /* 0x0000a48101007387 */ /* 0x000fe80000100800 */
[----:B------:R0:W-:Y:S04]  /*9ca0*/  STL [R1+0x78], R125 ;  /* 0x0000787d01007387 */ /* 0x0001e80000100800 */
[----:B------:R-:W-:Y:S04]  /*9cb0*/  STL [R1+0x80], R128 ;  /* 0x0000808001007387 */ /* 0x000fe80000100800 */
[----:B0-----:R-:W2:Y:S04]  /*9cc0*/  LDL.LU R125, [R1+0x68] ;  /* 0x00006800017d7983 */ /* 0x001ea80000300800 */
[----:B------:R-:W-:Y:S01]  /*9cd0*/  STL [R1+0x9c], R127 ;  /* 0x00009c7f01007387 */ /* 0x000fe20000100800 */
[----:B---3--:R-:W-:-:S05]  /*9ce0*/  IADD3.X R124, PT, PT, R124, UR23, RZ, P2, !PT ;  /* 0x000000177c7c7c10 */ /* 0x008fca00097fe4ff */
[----:B------:R0:W-:Y:S04]  /*9cf0*/  STL [R1+0x94], R124 ;  /* 0x0000947c01007387 */ /* 0x0001e80000100800 */
[----:B0-----:R-:W3:Y:S01]  /*9d00*/  LDL.LU R124, [R1+0x84] ;  /* 0x00008400017c7983 */ /* 0x001ee20000300800 */
[----:B----4-:R-:W-:-:S05]  /*9d10*/  IADD3 R123, P2, PT, R123, UR13, RZ ;  /* 0x0000000d7b7b7c10 */ /* 0x010fca000ff5e0ff */
[----:B------:R0:W-:Y:S04]  /*9d20*/  STL [R1+0x70], R123 ;  /* 0x0000707b01007387 */ /* 0x0001e80000100800 */
[----:B0-----:R-:W4:Y:S01]  /*9d30*/  LDL.LU R123, [R1+0x60] ;  /* 0x00006000017b7983 */ /* 0x001f220000300800 */
[----:B-----5:R-:W-:-:S03]  /*9d40*/  IADD3.X R126, PT, PT, R126, UR23, RZ, P3, !PT ;  /* 0x000000177e7e7c10 */ /* 0x020fc60009ffe4ff */
        /* <DEDUP_REMOVED lines=24> */
[----:B------:R-:W5:Y:S04]  /*9ed0*/  LDL.LU R127, [R1] ;  /* 0x00000000017f7983 */ /* 0x000f680000300800 */
[----:B0-----:R-:W5:Y:S01]  /*9ee0*/  LDL.LU R126, [R1+0x1c] ;  /* 0x00001c00017e7983 */ /* 0x001f620000300800 */
[----:B--2---:R-:W-:-:S05]  /*9ef0*/  IADD3 R125, P3, PT, R125, UR13, RZ ;  /* 0x0000000d7d7d7c10 */ /* 0x004fca000ff7e0ff */
[----:B------:R0:W-:Y:S04]  /*9f00*/  STL [R1+0x68], R125 ;  /* 0x0000687d01007387 */ /* 0x0001e80000100800 */
        /* <DEDUP_REMOVED lines=8> */
[----:B------:R-:W-:Y:S02]  /*9f90*/  IADD3 R150, P5, PT, R150, UR13, RZ ;  /* 0x0000000d96967c10 */ /* 0x000fe4000ffbe0ff */
[----:B------:R-:W-:Y:S02]  /*9fa0*/  IADD3.X R149, PT, PT, R149, UR23, RZ, P6, !PT ;  /* 0x0000001795957c10 */ /* 0x000fe4000b7fe4ff */
[----:B------:R-:W-:Y:S01]  /*9fb0*/  IADD3 R148, P6, PT, R148, UR13, RZ ;  /* 0x0000000d94947c10 */ /* 0x000fe2000ffde0ff */
        /* <DEDUP_REMOVED lines=12> */
[----:B------:R0:W-:Y:S01]  /*a080*/  STL [R1+0x64], R144 ;  /* 0x0000649001007387 */ /* 0x0001e20000100800 */
[----:B------:R-:W-:-:S03]  /*a090*/  IADD3.X R140, PT, PT, R140, UR23, RZ, P5, !PT ;  /* 0x000000178c8c7c10 */ /* 0x000fc6000affe4ff */
[----:B------:R-:W-:Y:S01]  /*a0a0*/  STL [R1+0x40], R143 ;  /* 0x0000408f01007387 */ /* 0x000fe20000100800 */
[----:B------:R-:W-:-:S03]  /*a0b0*/  IADD3 R139, P5, PT, R139, UR13, RZ ;  /* 0x0000000d8b8b7c10 */ /* 0x000fc6000ffbe0ff */
[----:B------:R-:W-:Y:S01]  /*a0c0*/  STL [R1+0x5c], R142 ;  /* 0x00005c8e01007387 */ /* 0x000fe20000100800 */
[----:B------:R-:W-:Y:S01]  /*a0d0*/  IADD3.X R138, PT, PT, R138, UR23, RZ, P6, !PT ;  /* 0x000000178a8a7c10 */ /* 0x000fe2000b7fe4ff */
[----:B0-----:R-:W0:Y:S02]  /*a0e0*/  LDC R144, c[0x0][0x3a0] ;  /* 0x0000e800ff907b82 */ /* 0x001e240000000800 */
        /* <DEDUP_REMOVED lines=25> */
[----:B------:R-:W-:Y:S04]  /*a280*/  STL [R1+0x24], R128 ;  /* 0x0000248001007387 */ /* 0x000fe80000100800 */
[----:B------:R-:W-:Y:S04]  /*a290*/  STL [R1], R127 ;  /* 0x0000007f01007387 */ /* 0x000fe80000100800 */
[----:B------:R-:W-:Y:S01]  /*a2a0*/  STL [R1+0x1c], R126 ;  /* 0x00001c7e01007387 */ /* 0x000fe20000100800 */
[----:B--2---:R-:W-:-:S05]  /*a2b0*/  IADD3.X R125, PT, PT, R125, UR23, RZ, P3, !PT ;  /* 0x000000177d7d7c10 */ /* 0x004fca0009ffe4ff */
[----:B------:R-:W-:Y:S01]  /*a2c0*/  STL [R1+0x14], R125 ;  /* 0x0000147d01007387 */ /* 0x000fe20000100800 */
[----:B---3--:R-:W-:Y:S02]  /*a2d0*/  IADD3.X R124, PT, PT, R124, UR23, RZ, P4, !PT ;  /* 0x000000177c7c7c10 */ /* 0x008fe4000a7fe4ff */
[----:B----4-:R-:W-:-:S05]  /*a2e0*/  IADD3.X R123, PT, PT, R123, UR23, RZ, P5, !PT ;  /* 0x000000177b7b7c10 */ /* 0x010fca000affe4ff */
[----:B------:R1:W-:Y:S04]  /*a2f0*/  STL [R1+0x4], R123 ;  /* 0x0000047b01007387 */ /* 0x0003e80000100800 */
[----:B------:R2:W-:Y:S04]  /*a300*/  STL [R1+0xc], R124 ;  /* 0x00000c7c01007387 */ /* 0x0005e80000100800 */
[----:B-1----:R-:W3:Y:S01]  /*a310*/  LDL R123, [R1+0x284] ;  /* 0x00028400017b7983 */ /* 0x002ee20000100800 */
[----:B------:R-:W-:-:S04]  /*a320*/  IADD3 R249, P3, PT, R249, UR13, RZ ;  /* 0x0000000df9f97c10 */ /* 0x000fc8000ff7e0ff */
[----:B------:R-:W-:Y:S02]  /*a330*/  IADD3.X R248, PT, PT, R248, UR23, RZ, P3, !PT ;  /* 0x00000017f8f87c10 */ /* 0x000fe40009ffe4ff */
        /* <DEDUP_REMOVED lines=8> */
[----:B------:R-:W-:Y:S02]  /*a3c0*/  IADD3 R42, P3, PT, R42, UR13, RZ ;  /* 0x0000000d2a2a7c10 */ /* 0x000fe4000ff7e0ff */
[----:B------:R-:W-:Y:S02]  /*a3d0*/  IADD3 R245, P5, PT, R245, UR13, RZ ;  /* 0x0000000df5f57c10 */ /* 0x000fe4000ffbe0ff */
[----:B------:R-:W-:Y:S02]  /*a3e0*/  IADD3.X R43, PT, PT, R43, UR23, RZ, P3, !PT ;  /* 0x000000172b2b7c10 */ /* 0x000fe40009ffe4ff */
[----:B------:R-:W-:Y:S02]  /*a3f0*/  IADD3 R115, P3, PT, R115, UR13, RZ ;  /* 0x0000000d73737c10 */ /* 0x000fe4000ff7e0ff */
[----:B------:R-:W-:-:S02]  /*a400*/  IADD3.X R252, PT, PT, R252, UR23, RZ, P6, !PT ;  /* 0x00000017fcfc7c10 */ /* 0x000fc4000b7fe4ff */
[----:B------:R-:W-:Y:S02]  /*a410*/  IADD3.X R244, PT, PT, R244, UR23, RZ, P5, !PT ;  /* 0x00000017f4f47c10 */ /* 0x000fe4000affe4ff */
[----:B------:R-:W-:Y:S02]  /*a420*/  IADD3 R251, P2, PT, R251, UR13, RZ ;  /* 0x0000000dfbfb7c10 */ /* 0x000fe4000ff5e0ff */
[----:B------:R-:W-:Y:S02]  /*a430*/  IADD3 R247, P4, PT, R247, UR13, RZ ;  /* 0x0000000df7f77c10 */ /* 0x000fe4000ff9e0ff */
[----:B------:R-:W-:Y:S02]  /*a440*/  IADD3 R93, P6, PT, R93, UR13, RZ ;  /* 0x0000000d5d5d7c10 */ /* 0x000fe4000ffde0ff */
[----:B------:R-:W-:Y:S02]  /*a450*/  IADD3 R62, P5, PT, R62, UR13, RZ ;  /* 0x0000000d3e3e7c10 */ /* 0x000fe4000ffbe0ff */
[----:B------:R-:W-:-:S02]  /*a460*/  IADD3.X R116, PT, PT, R116, UR23, RZ, P3, !PT ;  /* 0x0000001774747c10 */ /* 0x000fc40009ffe4ff */
[----:B------:R-:W-:Y:S02]  /*a470*/  IADD3 R84, P3, PT, R84, UR13, RZ ;  /* 0x0000000d54547c10 */ /* 0x000fe4000ff7e0ff */
[----:B------:R-:W-:Y:S02]  /*a480*/  IADD3.X R250, PT, PT, R250, UR23, RZ, P2, !PT ;  /* 0x00000017fafa7c10 */ /* 0x000fe400097fe4ff */
[----:B------:R-:W-:Y:S02]  /*a490*/  IADD3.X R246, PT, PT, R246, UR23, RZ, P4, !PT ;  /* 0x00000017f6f67c10 */ /* 0x000fe4000a7fe4ff */
[----:B------:R-:W-:Y:S02]  /*a4a0*/  IADD3.X R95, PT, PT, R95, UR23, RZ, P6, !PT ;  /* 0x000000175f5f7c10 */ /* 0x000fe4000b7fe4ff */
[----:B------:R-:W-:Y:S02]  /*a4b0*/  IADD3.X R64, PT, PT, R64, UR23, RZ, P5, !PT ;  /* 0x0000001740407c10 */ /* 0x000fe4000affe4ff */
[----:B------:R-:W-:-:S02]  /*a4c0*/  IADD3 R80, P2, PT, R80, UR13, RZ ;  /* 0x0000000d50507c10 */ /* 0x000fc4000ff5e0ff */
[----:B------:R-:W-:Y:S02]  /*a4d0*/  IADD3 R63, P4, PT, R63, UR13, RZ ;  /* 0x0000000d3f3f7c10 */ /* 0x000fe4000ff9e0ff */
[----:B------:R-:W-:Y:S02]  /*a4e0*/  IADD3 R48, P6, PT, R48, UR13, RZ ;  /* 0x0000000d30307c10 */ /* 0x000fe4000ffde0ff */
[----:B------:R-:W-:Y:S02]  /*a4f0*/  IADD3 R16, P5, PT, R16, UR13, RZ ;  /* 0x0000000d10107c10 */ /* 0x000fe4000ffbe0ff */
[----:B------:R-:W-:Y:S02]  /*a500*/  IADD3.X R85, PT, PT, R85, UR23, RZ, P3, !PT ;  /* 0x0000001755557c10 */ /* 0x000fe40009ffe4ff */
[----:B------:R-:W-:Y:S02]  /*a510*/  IADD3 R40, P3, PT, R40, UR13, RZ ;  /* 0x0000000d28287c10 */ /* 0x000fe4000ff7e0ff */
[----:B------:R-:W-:-:S02]  /*a520*/  IADD3.X R81, PT, PT, R81, UR23, RZ, P2, !PT ;  /* 0x0000001751517c10 */ /* 0x000fc400097fe4ff */
[----:B------:R-:W-:Y:S02]  /*a530*/  IADD3.X R65, PT, PT, R65, UR23, RZ, P4, !PT ;  /* 0x0000001741417c10 */ /* 0x000fe4000a7fe4ff */
[----:B------:R-:W-:Y:S02]  /*a540*/  IADD3.X R49, PT, PT, R49, UR23, RZ, P6, !PT ;  /* 0x0000001731317c10 */ /* 0x000fe4000b7fe4ff */
[----:B------:R-:W-:Y:S02]  /*a550*/  IADD3.X R17, PT, PT, R17, UR23, RZ, P5, !PT ;  /* 0x0000001711117c10 */ /* 0x000fe4000affe4ff */
[----:B------:R-:W-:Y:S02]  /*a560*/  IADD3 R46, P2, PT, R46, UR13, RZ ;  /* 0x0000000d2e2e7c10 */ /* 0x000fe4000ff5e0ff */
[----:B------:R-:W-:Y:S02]  /*a570*/  IADD3 R30, P4, PT, R30, UR13, RZ ;  /* 0x0000000d1e1e7c10 */ /* 0x000fe4000ff9e0ff */
[----:B------:R-:W-:-:S02]  /*a580*/  IADD3 R14, P6, PT, R14, UR13, RZ ;  /* 0x0000000d0e0e7c10 */ /* 0x000fc4000ffde0ff */
[----:B------:R-:W-:Y:S02]  /*a590*/  IADD3 R105, P5, PT, R105, UR13, RZ ;  /* 0x0000000d69697c10 */ /* 0x000fe4000ffbe0ff */
[----:B------:R-:W-:Y:S02]  /*a5a0*/  IADD3.X R41, PT, PT, R41, UR23, RZ, P3, !PT ;  /* 0x0000001729297c10 */ /* 0x000fe40009ffe4ff */
[----:B------:R-:W-:Y:S02]  /*a5b0*/  IADD3 R6, P3, PT, R6, UR13, RZ ;  /* 0x0000000d06067c10 */ /* 0x000fe4000ff7e0ff */
[----:B------:R-:W-:Y:S02]  /*a5c0*/  IADD3.X R47, PT, PT, R47, UR23, RZ, P2, !PT ;  /* 0x000000172f2f7c10 */ /* 0x000fe400097fe4ff */
[----:B------:R-:W-:Y:S02]  /*a5d0*/  IADD3.X R31, PT, PT, R31, UR23, RZ, P4, !PT ;  /* 0x000000171f1f7c10 */ /* 0x000fe4000a7fe4ff */
[----:B------:R-:W-:-:S02]  /*a5e0*/  IADD3.X R15, PT, PT, R15, UR23, RZ, P6, !PT ;  /* 0x000000170f0f7c10 */ /* 0x000fc4000b7fe4ff */
[----:B------:R-:W-:Y:S02]  /*a5f0*/  IADD3.X R106, PT, PT, R106, UR23, RZ, P5, !PT ;  /* 0x000000176a6a7c10 */ /* 0x000fe4000affe4ff */
[----:B------:R-:W-:Y:S02]  /*a600*/  IADD3 R119, P2, PT, R119, UR13, RZ ;  /* 0x0000000d77777c10 */ /* 0x000fe4000ff5e0ff */
[----:B------:R-:W-:Y:S02]  /*a610*/  IADD3 R107, P4, PT, R107, UR13, RZ ;  /* 0x0000000d6b6b7c10 */ /* 0x000fe4000ff9e0ff */
[----:B------:R-:W-:Y:S02]  /*a620*/  IADD3 R92, P6, PT, R92, UR13, RZ ;  /* 0x0000000d5c5c7c10 */ /* 0x000fe4000ffde0ff */
        /* <DEDUP_REMOVED lines=10> */
[----:B------:R-:W-:Y:S02]  /*a6d0*/  IADD3.X R76, PT, PT, R76, UR23, RZ, P4, !PT ;  /* 0x000000174c4c7c10 */ /* 0x000fe4000a7fe4ff */
[----:B------:R-:W-:Y:S02]  /*a6e0*/  IADD3.X R60, PT, PT, R60, UR23, RZ, P6, !PT ;  /* 0x000000173c3c7c10 */ /* 0x000fe4000b7fe4ff */
[----:B------:R-:W-:Y:S02]  /*a6f0*/  IADD3.X R27, PT, PT, R27, UR23, RZ, P5, !PT ;  /* 0x000000171b1b7c10 */ /* 0x000fe4000affe4ff */
[----:B------:R-:W-:Y:S01]  /*a700*/  IADD3.X R7, PT, PT, R7, UR23, RZ, P3, !PT ;  /* 0x0000001707077c10 */ /* 0x000fe20009ffe4ff */
[----:B------:R-:W1:Y:S01]  /*a710*/  SYNCS.PHASECHK.TRANS64.TRYWAIT P3, [UR12], R122 ;  /* 0x0000007aff0075a7 */ /* 0x000e62000806110c */
[----:B------:R-:W-:-:S02]  /*a720*/  IADD3 R44, P2, PT, R44, UR13, RZ ;  /* 0x0000000d2c2c7c10 */ /* 0x000fc4000ff5e0ff */
[----:B------:R-:W-:Y:S02]  /*a730*/  IADD3 R28, P4, PT, R28, UR13, RZ ;  /* 0x0000000d1c1c7c10 */ /* 0x000fe4000ff9e0ff */
[----:B------:R-:W-:Y:S02]  /*a740*/  IADD3 R12, P6, PT, R12, UR13, RZ ;  /* 0x0000000d0c0c7c10 */ /* 0x000fe4000ffde0ff */
        /* <DEDUP_REMOVED lines=61> */
[----:B------:R-:W-:Y:S01]  /*ab20*/  PRMT R238, RZ, 0x7610, R238 ;  /* 0x00007610ffee7816 */ /* 0x000fe200000000ee */
[----:B---3--:R-:W-:-:S05]  /*ab30*/  VIADD R123, R123, 0x1 ;  /* 0x000000017b7b7836 */ /* 0x008fca0000000000 */
[----:B------:R2:W-:Y:S01]  /*ab40*/  STL [R1+0x298], R123 ;  /* 0x0002987b01007387 */ /* 0x0005e20000100800 */
[----:B0-----:R-:W-:-:S05]  /*ab50*/  IMAD R144, R123, -0x40, R144 ;  /* 0xffffffc07b907824 */ /* 0x001fca00078e0290 */
[C---:B------:R-:W-:Y:S02]  /*ab60*/  ISETP.GT.AND P2, PT, R144.reuse, RZ, PT ;  /* 0x000000ff9000720c */ /* 0x040fe40003f44270 */
[----:B------:R-:W-:Y:S01]  /*ab70*/  ISETP.GT.AND P4, PT, R144, 0x1, PT ;  /* 0x000000019000780c */ /* 0x000fe20003f84270 */
[----:B-1----:R-:W-:-:S12]  /*ab80*/  @!P3 BRA `(.L_x_8) ;  /* 0x0000008c0048b947 */ /* 0x002fd80003800000 */
.L_x_16:
[----:B------:R-:W-:Y:S01]  /*ab90*/  ISETP.GT.AND P3, PT, R144, 0x2, PT ;  /* 0x000000029000780c */ /* 0x000fe20003f64270 */
[----:B------:R0:W-:Y:S01]  /*aba0*/  STL [R1+0x2d8], R96 ;  /* 0x0002d86001007387 */ /* 0x0001e20000100800 */
[----:B------:R-:W-:Y:S02]  /*abb0*/  PRMT R122, RZ, 0x7610, R122 ;  /* 0x00007610ff7a7816 */ /* 0x000fe4000000007a */
[----:B--2---:R-:W-:Y:S01]  /*abc0*/  PRMT R123, RZ, 0x7610, R123 ;  /* 0x00007610ff7b7816 */ /* 0x004fe2000000007b */
[----:B------:R-:W-:Y:S01]  /*abd0*/  STL [R1+0x2ac], R121 ;  /* 0x0002ac7901007387 */ /* 0x000fe20000100800 */
[----:B------:R-:W-:-:S03]  /*abe0*/  PRMT R240, RZ, 0x7610, R240 ;  /* 0x00007610fff07816 */ /* 0x000fc600000000f0 */
[----:B------:R-:W-:Y:S01]  /*abf0*/  STL [R1+0x2a8], R161 ;  /* 0x0002a8a101007387 */ /* 0x000fe20000100800 */
[----:B0-----:R-:W-:-:S03]  /*ac00*/  PRMT R96, RZ, 0x7610, R96 ;  /* 0x00007610ff607816 */ /* 0x001fc60000000060 */
[----:B------:R-:W2:Y:S04]  /*ac10*/  @P3 LDG.E.U8 R122, desc[UR24][R34.64] ;  /* 0x00000018227a3981 */ /* 0x000ea8000c1e1100 */
[----:B------:R-:W3:Y:S04]  /*ac20*/  @P3 LDG.E.U8 R96, desc[UR24][R36.64] ;  /* 0x0000001824603981 */ /* 0x000ee8000c1e1100 */
[----:B------:R-:W4:Y:S04]  /*ac30*/  @P4 LDG.E.U8 R123, desc[UR24][R20.64] ;  /* 0x00000018147b4981 */ /* 0x000f28000c1e1100 */
[----:B------:R-:W-:Y:S04]  /*ac40*/  STL [R1+0x2a4], R145 ;  /* 0x0002a49101007387 */ /* 0x000fe80000100800 */
[----:B------:R-:W-:Y:S04]  /*ac50*/  STL [R1+0x2a0], R0 ;  /* 0x0002a00001007387 */ /* 0x000fe80000100800 */
[----:B------:R-:W-:Y:S04]  /*ac60*/  STL [R1+0x2b4], R2 ;  /* 0x0002b40201007387 */ /* 0x000fe80000100800 */
[----:B------:R-:W-:Y:S04]  /*ac70*/  STL [R1+0x2b0], R3 ;  /* 0x0002b00301007387 */ /* 0x000fe80000100800 */
[----:B------:R-:W-:Y:S04]  /*ac80*/  STL [R1+0x2bc], R4 ;  /* 0x0002bc0401007387 */ /* 0x000fe80000100800 */
[----:B------:R-:W-:Y:S04]  /*ac90*/  STL [R1+0x2b8], R5 ;  /* 0x0002b80501007387 */ /* 0x000fe80000100800 */
[----:B------:R0:W-:Y:S04]  /*aca0*/  STL [R1+0x2c4], R18 ;  /* 0x0002c41201007387 */ /* 0x0001e80000100800 */
[----:B------:R1:W-:Y:S04]  /*acb0*/  STL [R1+0x2c0], R19 ;  /* 0x0002c01301007387 */ /* 0x0003e80000100800 */
[----:B------:R-:W-:Y:S01]  /*acc0*/  STL [R1+0x2cc], R20 ;  /* 0x0002cc1401007387 */ /* 0x000fe20000100800 */
[----:B------:R-:W-:-:S03]  /*acd0*/  PRMT R126, RZ, 0x7610, R126 ;  /* 0x00007610ff7e7816 */ /* 0x000fc6000000007e */
[----:B------:R-:W-:Y:S04]  /*ace0*/  STL [R1+0x2c8], R21 ;  /* 0x0002c81501007387 */ /* 0x000fe80000100800 */
[----:B------:R0:W-:Y:S04]  /*acf0*/  STL [R1+0x2d4], R34 ;  /* 0x0002d42201007387 */ /* 0x0001e80000100800 */
[----:B------:R0:W-:Y:S04]  /*ad00*/  STL [R1+0x2d0], R35 ;  /* 0x0002d02301007387 */ /* 0x0001e80000100800 */
[----:B------:R0:W4:Y:S04]  /*ad10*/  @P4 LDG.E.U8 R126, desc[UR24][R18.64] ;  /* 0x00000018127e4981 */ /* 0x000128000c1e1100 */
[----:B------:R-:W4:Y:S04]  /*ad20*/  @P2 LDG.E.U8 R238, desc[UR24][R2.64] ;  /* 0x0000001802ee2981 */ /* 0x000f28000c1e1100 */
[----:B------:R1:W4:Y:S01]  /*ad30*/  @P2 LDG.E.U8 R240, desc[UR24][R4.64] ;  /* 0x0000001804f02981 */ /* 0x000322000c1e1100 */
[----:B------:R-:W-:-:S02]  /*ad40*/  ISETP.GT.AND P2, PT, R144, 0x3, PT ;  /* 0x000000039000780c */ /* 0x000fc40003f44270 */
[C---:B------:R-:W-:Y:S02]  /*ad50*/  ISETP.GT.AND P4, PT, R144.reuse, 0x4, PT ;  /* 0x000000049000780c */ /* 0x040fe40003f84270 */
[----:B0-----:R-:W-:Y:S02]  /*ad60*/  PRMT R18, RZ, 0x7610, R18 ;  /* 0x00007610ff127816 */ /* 0x001fe40000000012 */
[----:B-1----:R-:W-:Y:S02]  /*ad70*/  PRMT R19, RZ, 0x7610, R19 ;  /* 0x00007610ff137816 */ /* 0x002fe40000000013 */
[----:B------:R-:W-:Y:S02]  /*ad80*/  ISETP.GT.AND P3, PT, R144, 0x5, PT ;  /* 0x000000059000780c */ /* 0x000fe40003f64270 */
[----:B------:R-:W-:Y:S02]  /*ad90*/  PRMT R4, RZ, 0x7610, R4 ;  /* 0x00007610ff047816 */ /* 0x000fe40000000004 */
[----:B------:R-:W-:-:S02]  /*ada0*/  PRMT R5, RZ, 0x7610, R5 ;  /* 0x00007610ff057816 */ /* 0x000fc40000000005 */
[----:B------:R-:W-:Y:S02]  /*adb0*/  PRMT R2, RZ, 0x7610, R2 ;  /* 0x00007610ff027816 */ /* 0x000fe40000000002 */
[----:B------:R-:W-:Y:S02]  /*adc0*/  PRMT R3, RZ, 0x7610, R3 ;  /* 0x00007610ff037816 */ /* 0x000fe40000000003 */
[----:B------:R-:W-:-:S03]  /*add0*/  PRMT R121, RZ, 0x7610, R121 ;  /* 0x00007610ff797816 */ /* 0x000fc60000000079 */
[----:B------:R-:W4:Y:S04]  /*ade0*/  @P3 LDG.E.U8 R2, desc[UR24][R82.64] ;  /* 0x0000001852023981 */ /* 0x000f28000c1e1100 */
[----:B------:R-:W4:Y:S01]  /*adf0*/  @P3 LDG.E.U8 R3, desc[UR24][R86.64] ;  /* 0x0000001856033981 */ /* 0x000f22000c1e1100 */
[----:B------:R-:W-:Y:S02]  /*ae00*/  ISETP.GT.AND P3, PT, R144, 0x8, PT ;  /* 0x000000089000780c */ /* 0x000fe40003f64270 */
[----:B------:R-:W-:Y:S02]  /*ae10*/  PRMT R161, RZ, 0x7610, R161 ;  /* 0x00007610ffa17816 */ /* 0x000fe400000000a1 */
[----:B------:R-:W-:Y:S02]  /*ae20*/  PRMT R242, RZ, 0x7610, R242 ;  /* 0x00007610fff27816 */ /* 0x000fe400000000f2 */
[----:B------:R-:W-:-:S02]  /*ae30*/  PRMT R243, RZ, 0x7610, R243 ;  /* 0x00007610fff37816 */ /* 0x000fc400000000f3 */
[----:B------:R-:W-:-:S05]  /*ae40*/  PRMT R145, RZ, 0x7610, R145 ;  /* 0x00007610ff917816 */ /* 0x000fca0000000091 */
[----:B------:R-:W4:Y:S04]  /*ae50*/  @P3 LDG.E.U8 R242, desc[UR24][R6.64] ;  /* 0x0000001806f23981 */ /* 0x000f28000c1e1100 */
[----:B------:R-:W4:Y:S01]  /*ae60*/  @P3 LDG.E.U8 R243, desc[UR24][R8.64] ;  /* 0x0000001808f33981 */ /* 0x000f22000c1e1100 */
[----:B------:R-:W-:Y:S02]  /*ae70*/  ISETP.GT.AND P3, PT, R144, 0xb, PT ;  /* 0x0000000b9000780c */ /* 0x000fe40003f64270 */
[----:B------:R-:W-:Y:S02]  /*ae80*/  PRMT R0, RZ, 0x7610, R0 ;  /* 0x00007610ff007816 */ /* 0x000fe40000000000 */
        /* <DEDUP_REMOVED lines=11> */
[----:B---3--:R0:W-:Y:S04]  /*af40*/  STL [R1+0x288], R96 ;  /* 0x0002886001007387 */ /* 0x0081e80000100800 */
[----:B------:R-:W3:Y:S04]  /*af50*/  LDL R127, [R1+0x20] ;  /* 0x00002000017f7983 */ /* 0x000ee80000100800 */
[----:B0-----:R-:W3:Y:S04]  /*af60*/  LDL R96, [R1] ;  /* 0x0000000001607983 */ /* 0x001ee80000100800 */
[----:B--2---:R0:W-:Y:S04]  /*af70*/  STL [R1+0x28c], R122 ;  /* 0x00028c7a01007387 */ /* 0x0041e80000100800 */
[----:B----4-:R1:W-:Y:S01]  /*af80*/  STL [R1+0x290], R123 ;  /* 0x0002907b01007387 */ /* 0x0103e20000100800 */
[----:B0-----:R-:W-:-:S02]  /*af90*/  @P2 IMAD.MOV.U32 R122, RZ, RZ, R50 ;  /* 0x000000ffff7a2224 */ /* 0x001fc400078e0032 */
[----:B-1----:R-:W-:-:S05]  /*afa0*/  @P2 IMAD.MOV.U32 R123, RZ, RZ, R52 ;  /* 0x000000ffff7b2224 */ /* 0x002fca00078e0034 */
[----:B------:R0:W2:Y:S02]  /*afb0*/  @P2 LDG.E.U8 R18, desc[UR24][R122.64] ;  /* 0x000000187a122981 */ /* 0x0000a4000c1e1100 */
[----:B0-----:R-:W-:Y:S02]  /*afc0*/  @P2 IMAD.MOV.U32 R122, RZ, RZ, R51 ;  /* 0x000000ffff7a2224 */ /* 0x001fe400078e0033 */
[----:B------:R-:W-:-:S05]  /*afd0*/  @P2 IMAD.MOV.U32 R123, RZ, RZ, R53 ;  /* 0x000000ffff7b2224 */ /* 0x000fca00078e0035 */
[----:B------:R0:W4:Y:S01]  /*afe0*/  @P2 LDG.E.U8 R19, desc[UR24][R122.64] ;  /* 0x000000187a132981 */ /* 0x000122000c1e1100 */
[----:B------:R-:W-:Y:S01]  /*aff0*/  ISETP.GT.AND P2, PT, R144, 0x6, PT ;  /* 0x000000069000780c */ /* 0x000fe20003f44270 */
[----:B0-----:R-:W-:Y:S02]  /*b000*/  @P4 IMAD.MOV.U32 R122, RZ, RZ, R66 ;  /* 0x000000ffff7a4224 */ /* 0x001fe400078e0042 */
[----:B------:R-:W-:-:S05]  /*b010*/  @P4 IMAD.MOV.U32 R123, RZ, RZ, R68 ;  /* 0x000000ffff7b4224 */ /* 0x000fca00078e0044 */
[----:B------:R0:W2:Y:S02]  /*b020*/  @P4 LDG.E.U8 R4, desc[UR24][R122.64] ;  /* 0x000000187a044981 */ /* 0x0000a4000c1e1100 */
[----:B0-----:R-:W-:Y:S02]  /*b030*/  @P4 IMAD.MOV.U32 R122, RZ, RZ, R67 ;  /* 0x000000ffff7a4224 */ /* 0x001fe400078e0043 */
[----:B------:R-:W-:-:S05]  /*b040*/  @P4 IMAD.MOV.U32 R123, RZ, RZ, R69 ;  /* 0x000000ffff7b4224 */ /* 0x000fca00078e0045 */
[----:B------:R0:W2:Y:S01]  /*b050*/  @P4 LDG.E.U8 R5, desc[UR24][R122.64] ;  /* 0x000000187a054981 */ /* 0x0000a2000c1e1100 */
        /* <DEDUP_REMOVED lines=9> */
[----:B------:R-:W-:-:S10]  /*b0f0*/  @P4 IMAD.MOV.U32 R123, RZ, RZ, R110 ;  /* 0x000000ffff7b4224 */ /* 0x000fd400078e006e */
[----:B------:R-:W2:Y:S04]  /*b100*/  @P2 LDG.E.U8 R34, desc[UR24][R22.64] ;  /* 0x0000001816222981 */ /* 0x000ea8000c1e1100 */
[----:B------:R0:W2:Y:S04]  /*b110*/  @P4 LDG.E.U8 R145, desc[UR24][R122.64] ;  /* 0x000000187a914981 */ /* 0x0000a8000c1e1100 */
[----:B------:R-:W2:Y:S01]  /*b120*/  @P2 LDG.E.U8 R35, desc[UR24][R24.64] ;  /* 0x0000001818232981 */ /* 0x000ea2000c1e1100 */
[----:B0-----:R-:W-:Y:S02]  /*b130*/  @P4 IMAD.MOV.U32 R122, RZ, RZ, R111 ;  /* 0x000000ffff7a4224 */ /* 0x001fe400078e006f */
[----:B------:R-:W-:Y:S01]  /*b140*/  @P4 IMAD.MOV.U32 R123, RZ, RZ, R112 ;  /* 0x000000ffff7b4224 */ /* 0x000fe200078e0070 */
[----:B------:R-:W-:-:S04]  /*b150*/  ISETP.GT.AND P2, PT, R144, 0xc, PT ;  /* 0x0000000c9000780c */ /* 0x000fc80003f44270 */
[----:B------:R0:W2:Y:S01]  /*b160*/  @P4 LDG.E.U8 R0, desc[UR24][R122.64] ;  /* 0x000000187a004981 */ /* 0x0000a2000c1e1100 */
[----:B------:R-:W-:Y:S01]  /*b170*/  ISETP.GT.AND P4, PT, R144, 0xa, PT ;  /* 0x0000000a9000780c */ /* 0x000fe20003f84270 */
[----:B0-----:R-:W-:Y:S02]  /*b180*/  @P3 IMAD.MOV.U32 R122, RZ, RZ, R54 ;  /* 0x000000ffff7a3224 */ /* 0x001fe400078e0036 */
[----:B------:R-:W-:-:S10]  /*b190*/  @P3 IMAD.MOV.U32 R123, RZ, RZ, R56 ;  /* 0x000000ffff7b3224 */ /* 0x000fd400078e0038 */
[----:B------:R-:W2:Y:S04]  /*b1a0*/  @P4 LDG.E.U8 R20, desc[UR24][R38.64] ;  /* 0x0000001826144981 */ /* 0x000ea8000c1e1100 */
[----:B------:R0:W2:Y:S04]  /*b1b0*/  @P3 LDG.E.U8 R241, desc[UR24][R122.64] ;  /* 0x000000187af13981 */ /* 0x0000a8000c1e1100 */
[----:B------:R-:W2:Y:S01]  /*b1c0*/  @P4 LDG.E.U8 R21, desc[UR24][R40.64] ;  /* 0x0000001828154981 */ /* 0x000ea2000c1e1100 */
[----:B------:R-:W-:Y:S01]  /*b1d0*/  ISETP.GT.AND P4, PT, R144, 0xd, PT ;  /* 0x0000000d9000780c */ /* 0x000fe20003f84270 */
[----:B0-----:R-:W-:-:S02]  /*b1e0*/  @P3 IMAD.MOV.U32 R122, RZ, RZ, R55 ;  /* 0x000000ffff7a3224 */ /* 0x001fc400078e0037 */
[----:B------:R-:W-:-:S05]  /*b1f0*/  @P3 IMAD.MOV.U32 R123, RZ, RZ, R57 ;  /* 0x000000ffff7b3224 */ /* 0x000fca00078e0039 */
[----:B------:R0:W2:Y:S01]  /*b200*/  @P3 LDG.E.U8 R239, desc[UR24][R122.64] ;  /* 0x000000187aef3981 */ /* 0x0000a2000c1e1100 */
[----:B------:R-:W-:-:S04]  /*b210*/  ISETP.GT.AND P3, PT, R144, 0xe, PT ;  /* 0x0000000e9000780c */ /* 0x000fc80003f64270 */
[----:B------:R-:W2:Y:S04]  /*b220*/  @P4 LDG.E.U8 R233, desc[UR24][R84.64] ;  /* 0x0000001854e94981 */ /* 0x000ea8000c1e1100 */
[----:B------:R-:W2:Y:S01]  /*b230*/  @P4 LDG.E.U8 R231, desc[UR24][R90.64] ;  /* 0x000000185ae74981 */ /* 0x000ea2000c1e1100 */
[----:B0-----:R-:W-:Y:S02]  /*b240*/  @P2 IMAD.MOV.U32 R122, RZ, RZ, R70 ;  /* 0x000000ffff7a2224 */ /* 0x001fe400078e0046 */
[----:B------:R-:W-:-:S05]  /*b250*/  @P2 IMAD.MOV.U32 R123, RZ, RZ, R72 ;  /* 0x000000ffff7b2224 */ /* 0x000fca00078e0048 */
[----:B------:R0:W2:Y:S01]  /*b260*/  @P2 LDG.E.U8 R237, desc[UR24][R122.64] ;  /* 0x000000187aed2981 */ /* 0x0000a2000c1e1100 */
[----:B------:R-:W-:Y:S01]  /*b270*/  ISETP.GT.AND P4, PT, R144, 0x10, PT ;  /* 0x000000109000780c */ /* 0x000fe20003f84270 */
[----:B0-----:R-:W-:Y:S02]  /*b280*/  @P2 IMAD.MOV.U32 R122, RZ, RZ, R71 ;  /* 0x000000ffff7a2224 */ /* 0x001fe400078e0047 */
[----:B------:R-:W-:-:S05]  /*b290*/  @P2 IMAD.MOV.U32 R123, RZ, RZ, R73 ;  /* 0x000000ffff7b2224 */ /* 0x000fca00078e0049 */
[----:B------:R0:W2:Y:S01]  /*b2a0*/  @P2 LDG.E.U8 R235, desc[UR24][R122.64] ;  /* 0x000000187aeb2981 */ /* 0x0000a2000c1e1100 */
[----:B------:R-:W-:Y:S02]  /*b2b0*/  ISETP.GT.AND P2, PT, R144, 0xf, PT ;  /* 0x0000000f9000780c */ /* 0x000fe40003f44270 */
[----:B------:R-:W-:Y:S01]  /*b2c0*/  PRMT R227, RZ, 0x7610, R227 ;  /* 0x00007610ffe37816 */ /* 0x000fe200000000e3 */
[----:B0-----:R-:W-:Y:S02]  /*b2d0*/  @P3 IMAD.MOV.U32 R122, RZ, RZ, R101 ;  /* 0x000000ffff7a3224 */ /* 0x001fe400078e0065 */
[----:B------:R-:W-:Y:S01]  /*b2e0*/  @P3 IMAD.MOV.U32 R123, RZ, RZ, R102 ;  /* 0x000000ffff7b3224 */ /* 0x000fe200078e0066 */
[----:B------:R-:W-:Y:S02]  /*b2f0*/  PRMT R218, RZ, 0x7610, R218 ;  /* 0x00007610ffda7816 */ /* 0x000fe400000000da */
[----:B------:R-:W-:Y:S02]  /*b300*/  PRMT R217, RZ, 0x7610, R217 ;  /* 0x00007610ffd97816 */ /* 0x000fe400000000d9 */
[----:B------:R0:W2:Y:S01]  /*b310*/  @P3 LDG.E.U8 R229, desc[UR24][R122.64] ;  /* 0x000000187ae53981 */ /* 0x0000a2000c1e1100 */
[----:B------:R-:W-:-:S03]  /*b320*/  PRMT R225, RZ, 0x7610, R225 ;  /* 0x00007610ffe17816 */ /* 0x000fc600000000e1 */
[----:B------:R-:W2:Y:S04]  /*b330*/  @P4 LDG.E.U8 R218, desc[UR24][R10.64] ;  /* 0x000000180ada4981 */ /* 0x000ea8000c1e1100 */
[----:B------:R-:W2:Y:S01]  /*b340*/  @P4 LDG.E.U8 R217, desc[UR24][R12.64] ;  /* 0x000000180cd94981 */ /* 0x000ea2000c1e1100 */
[----:B0-----:R-:W-:Y:S02]  /*b350*/  @P3 IMAD.MOV.U32 R122, RZ, RZ, R103 ;  /* 0x000000ffff7a3224 */ /* 0x001fe400078e0067 */
[----:B------:R-:W-:Y:S01]  /*b360*/  @P3 IMAD.MOV.U32 R123, RZ, RZ, R104 ;  /* 0x000000ffff7b3224 */ /* 0x000fe200078e0068 */
[----:B------:R-:W-:-:S04]  /*b370*/  ISETP.GT.AND P4, PT, R144, 0x13, PT ;  /* 0x000000139000780c */ /* 0x000fc80003f84270 */
        /* <DEDUP_REMOVED lines=16> */
[----:B------:R-:W-:Y:S02]  /*b480*/  PRMT R215, RZ, 0x7610, R215 ;  /* 0x00007610ffd77816 */ /* 0x000fe400000000d7 */
[----:B------:R-:W-:Y:S01]  /*b490*/  PRMT R213, RZ, 0x7610, R213 ;  /* 0x00007610ffd57816 */ /* 0x000fe200000000d5 */
[----:B0-----:R-:W-:Y:S02]  /*b4a0*/  @P4 IMAD.MOV.U32 R122, RZ, RZ, R58 ;  /* 0x000000ffff7a4224 */ /* 0x001fe400078e003a */
[----:B------:R-:W-:Y:S01]  /*b4b0*/  @P4 IMAD.MOV.U32 R123, RZ, RZ, R60 ;  /* 0x000000ffff7b4224 */ /* 0x000fe200078e003c */
[----:B------:R-:W-:-:S05]  /*b4c0*/  PRMT R209, RZ, 0x7610, R209 ;  /* 0x00007610ffd17816 */ /* 0x000fca00000000d1 */
[----:B------:R-:W2:Y:S04]  /*b4d0*/  @P2 LDG.E.U8 R215, desc[UR24][R42.64] ;  /* 0x000000182ad72981 */ /* 0x000ea8000c1e1100 */
[----:B------:R0:W2:Y:S01]  /*b4e0*/  @P4 LDG.E.U8 R211, desc[UR24][R122.64] ;  /* 0x000000187ad34981 */ /* 0x0000a2000c1e1100 */
[----:B------:R-:W-:-:S03]  /*b4f0*/  PRMT R207, RZ, 0x7610, R207 ;  /* 0x00007610ffcf7816 */ /* 0x000fc600000000cf */
[----:B------:R-:W2:Y:S01]  /*b500*/  @P2 LDG.E.U8 R213, desc[UR24][R44.64] ;  /* 0x000000182cd52981 */ /* 0x000ea2000c1e1100 */
[----:B------:R-:W-:Y:S01]  /*b510*/  ISETP.GT.AND P2, PT, R144, 0x15, PT ;  /* 0x000000159000780c */ /* 0x000fe20003f44270 */
[----:B0-----:R-:W-:Y:S02]  /*b520*/  @P4 IMAD.MOV.U32 R122, RZ, RZ, R59 ;  /* 0x000000ffff7a4224 */ /* 0x001fe400078e003b */
[----:B------:R-:W-:-:S05]  /*b530*/  @P4 IMAD.MOV.U32 R123, RZ, RZ, R61 ;  /* 0x000000ffff7b4224 */ /* 0x000fca00078e003d */
[----:B------:R0:W2:Y:S01]  /*b540*/  @P4 LDG.E.U8 R209, desc[UR24][R122.64] ;  /* 0x000000187ad14981 */ /* 0x0000a2000c1e1100 */
[----:B------:R-:W-:Y:S02]  /*b550*/  PRMT R205, RZ, 0x7610, R205 ;  /* 0x00007610ffcd7816 */ /* 0x000fe400000000cd */
[----:B------:R-:W-:Y:S01]  /*b560*/  ISETP.GT.AND P4, PT, R144, 0x16, PT ;  /* 0x000000169000780c */ /* 0x000fe20003f84270 */
[----:B0-----:R-:W-:Y:S02]  /*b570*/  @P3 IMAD.MOV.U32 R122, RZ, RZ, R74 ;  /* 0x000000ffff7a3224 */ /* 0x001fe400078e004a */
[----:B------:R-:W-:-:S05]  /*b580*/  @P3 IMAD.MOV.U32 R123, RZ, RZ, R76 ;  /* 0x000000ffff7b3224 */ /* 0x000fca00078e004c */
[----:B------:R0:W2:Y:S01]  /*b590*/  @P3 LDG.E.U8 R207, desc[UR24][R122.64] ;  /* 0x000000187acf3981 */ /* 0x0000a2000c1e1100 */
[----:B------:R-:W-:Y:S01]  /*b5a0*/  PRMT R201, RZ, 0x7610, R201 ;  /* 0x00007610ffc97816 */ /* 0x000fe200000000c9 */
[----:B0-----:R-:W-:Y:S02]  /*b5b0*/  @P3 IMAD.MOV.U32 R122, RZ, RZ, R75 ;  /* 0x000000ffff7a3224 */ /* 0x001fe400078e004b */
[----:B------:R-:W-:-:S05]  /*b5c0*/  @P3 IMAD.MOV.U32 R123, RZ, RZ, R77 ;  /* 0x000000ffff7b3224 */ /* 0x000fca00078e004d */
[----:B------:R0:W2:Y:S01]  /*b5d0*/  @P3 LDG.E.U8 R205, desc[UR24][R122.64] ;  /* 0x000000187acd3981 */ /* 0x0000a2000c1e1100 */
[----:B------:R-:W-:Y:S02]  /*b5e0*/  ISETP.GT.AND P3, PT, R144, 0x17, PT ;  /* 0x000000179000780c */ /* 0x000fe40003f64270 */
[----:B------:R-:W-:Y:S01]  /*b5f0*/  PRMT R199, RZ, 0x7610, R199 ;  /* 0x00007610ffc77816 */ /* 0x000fe200000000c7 */
[----:B0-----:R-:W-:Y:S02]  /*b600*/  @P2 IMAD.MOV.U32 R122, RZ, RZ, R92 ;  /* 0x000000ffff7a2224 */ /* 0x001fe400078e005c */
[----:B------:R-:W-:-:S05]  /*b610*/  @P2 IMAD.MOV.U32 R123, RZ, RZ, R94 ;  /* 0x000000ffff7b2224 */ /* 0x000fca00078e005e */
[----:B------:R0:W2:Y:S01]  /*b620*/  @P2 LDG.E.U8 R201, desc[UR24][R122.64] ;  /* 0x000000187ac92981 */ /* 0x0000a2000c1e1100 */
[----:B------:R-:W-:Y:S02]  /*b630*/  PRMT R203, RZ, 0x7610, R203 ;  /* 0x00007610ffcb7816 */ /* 0x000fe400000000cb */
[----:B------:R-:W-:Y:S02]  /*b640*/  PRMT R197, RZ, 0x7610, R197 ;  /* 0x00007610ffc57816 */ /* 0x000fe400000000c5 */
[----:B------:R-:W-:Y:S02]  /*b650*/  PRMT R195, RZ, 0x7610, R195 ;  /* 0x00007610ffc37816 */ /* 0x000fe400000000c3 */
        /* <DEDUP_REMOVED lines=8> */
[----:B------:R-:W-:Y:S02]  /*b6e0*/  PRMT R193, RZ, 0x7610, R193 ;  /* 0x00007610ffc17816 */ /* 0x000fe400000000c1 */
[----:B------:R-:W-:Y:S02]  /*b6f0*/  PRMT R191, RZ, 0x7610, R191 ;  /* 0x00007610ffbf7816 */ /* 0x000fe400000000bf */
[----:B------:R-:W-:-:S04]  /*b700*/  PRMT R189, RZ, 0x7610, R189 ;  /* 0x00007610ffbd7816 */ /* 0x000fc800000000bd */
[----:B------:R-:W2:Y:S01]  /*b710*/  @P2 LDG.E.U8 R191, desc[UR24][R14.64] ;  /* 0x000000180ebf2981 */ /* 0x000ea2000c1e1100 */
[----:B0-----:R-:W-:Y:S02]  /*b720*/  @P3 IMAD.MOV.U32 R122, RZ, RZ, R117 ;  /* 0x000000ffff7a3224 */ /* 0x001fe400078e0075 */
[----:B------:R-:W-:Y:S01]  /*b730*/  @P3 IMAD.MOV.U32 R123, RZ, RZ, R118 ;  /* 0x000000ffff7b3224 */ /* 0x000fe200078e0076 */
[----:B------:R-:W2:Y:S04]  /*b740*/  @P2 LDG.E.U8 R189, desc[UR24][R16.64] ;  /* 0x0000001810bd2981 */ /* 0x000ea8000c1e1100 */
[----:B------:R0:W2:Y:S01]  /*b750*/  @P3 LDG.E.U8 R195, desc[UR24][R122.64] ;  /* 0x000000187ac33981 */ /* 0x0000a2000c1e1100 */
[----:B------:R-:W-:Y:S01]  /*b760*/  ISETP.GT.AND P2, PT, R144, 0x1b, PT ;  /* 0x0000001b9000780c */ /* 0x000fe20003f44270 */
[----:B0-----:R-:W-:-:S02]  /*b770*/  @P3 IMAD.MOV.U32 R122, RZ, RZ, R119 ;  /* 0x000000ffff7a3224 */ /* 0x001fc400078e0077 */
[----:B------:R-:W-:-:S05]  /*b780*/  @P3 IMAD.MOV.U32 R123, RZ, RZ, R120 ;  /* 0x000000ffff7b3224 */ /* 0x000fca00078e0078 */
[----:B------:R0:W2:Y:S01]  /*b790*/  @P3 LDG.E.U8 R193, desc[UR24][R122.64] ;  /* 0x000000187ac13981 */ /* 0x0000a2000c1e1100 */
[C---:B------:R-:W-:Y:S02]  /*b7a0*/  ISETP.GT.AND P3, PT, R144.reuse, 0x1a, PT ;  /* 0x0000001a9000780c */ /* 0x040fe40003f64270 */
[----:B------:R-:W-:Y:S02]  /*b7b0*/  PRMT R183, RZ, 0x7610, R183 ;  /* 0x00007610ffb77816 */ /* 0x000fe400000000b7 */
[----:B------:R-:W-:Y:S02]  /*b7c0*/  PRMT R181, RZ, 0x7610, R181 ;  /* 0x00007610ffb57816 */ /* 0x000fe400000000b5 */
[----:B------:R-:W-:Y:S02]  /*b7d0*/  ISETP.GT.AND P4, PT, R144, 0x19, PT ;  /* 0x000000199000780c */ /* 0x000fe40003f84270 */
[----:B------:R-:W-:Y:S01]  /*b7e0*/  PRMT R180, RZ, 0x7610, R180 ;  /* 0x00007610ffb47816 */ /* 0x000fe200000000b4 */
[----:B0-----:R-:W-:-:S02]  /*b7f0*/  @P2 IMAD.MOV.U32 R122, RZ, RZ, R62 ;  /* 0x000000ffff7a2224 */ /* 0x001fc400078e003e */
[----:B------:R-:W-:Y:S02]  /*b800*/  @P2 IMAD.MOV.U32 R123, RZ, RZ, R64 ;  /* 0x000000ffff7b2224 */ /* 0x000fe400078e0040 */
[----:B------:R-:W2:Y:S04]  /*b810*/  @P3 LDG.E.U8 R183, desc[UR24][R46.64] ;  /* 0x000000182eb73981 */ /* 0x000ea8000c1e1100 */
[----:B------:R-:W2:Y:S01]  /*b820*/  @P3 LDG.E.U8 R181, desc[UR24][R48.64] ;  /* 0x0000001830b53981 */ /* 0x000ea2000c1e1100 */
[----:B------:R-:W-:Y:S02]  /*b830*/  ISETP.GT.AND P3, PT, R144, 0x1d, PT ;  /* 0x0000001d9000780c */ /* 0x000fe40003f64270 */
[----:B------:R-:W-:Y:S01]  /*b840*/  PRMT R187, RZ, 0x7610, R187 ;  /* 0x00007610ffbb7816 */ /* 0x000fe200000000bb */
[----:B------:R0:W2:Y:S01]  /*b850*/  @P2 LDG.E.U8 R180, desc[UR24][R122.64] ;  /* 0x000000187ab42981 */ /* 0x0000a2000c1e1100 */
[----:B------:R-:W-:-:S02]  /*b860*/  PRMT R185, RZ, 0x7610, R185 ;  /* 0x00007610ffb97816 */ /* 0x000fc400000000b9 */
[----:B------:R-:W-:Y:S02]  /*b870*/  PRMT R179, RZ, 0x7610, R179 ;  /* 0x00007610ffb37816 */ /* 0x000fe400000000b3 */
[----:B------:R-:W2:Y:S01]  /*b880*/  @P4 LDG.E.U8 R187, desc[UR24][R30.64] ;  /* 0x000000181ebb4981 */ /* 0x000ea2000c1e1100 */
[----:B------:R-:W-:-:S03]  /*b890*/  PRMT R173, RZ, 0x7610, R173 ;  /* 0x00007610ffad7816 */ /* 0x000fc600000000ad */
[----:B------:R-:W2:Y:S01]  /*b8a0*/  @P4 LDG.E.U8 R185, desc[UR24][R32.64] ;  /* 0x0000001820b94981 */ /* 0x000ea2000c1e1100 */
[----:B0-----:R-:W-:Y:S02]  /*b8b0*/  @P2 IMAD.MOV.U32 R122, RZ, RZ, R63 ;  /* 0x000000ffff7a2224 */ /* 0x001fe400078e003f */
[----:B------:R-:W-:Y:S01]  /*b8c0*/  @P2 IMAD.MOV.U32 R123, RZ, RZ, R65 ;  /* 0x000000ffff7b2224 */ /* 0x000fe200078e0041 */
[----:B------:R-:W-:-:S04]  /*b8d0*/  ISETP.GT.AND P4, PT, R144, 0x1c, PT ;  /* 0x0000001c9000780c */ /* 0x000fc80003f84270 */
[----:B------:R0:W2:Y:S01]  /*b8e0*/  @P2 LDG.E.U8 R179, desc[UR24][R122.64] ;  /* 0x000000187ab32981 */ /* 0x0000a2000c1e1100 */
[----:B------:R-:W-:Y:S02]  /*b8f0*/  ISETP.GT.AND P2, PT, R144, 0x1e, PT ;  /* 0x0000001e9000780c */ /* 0x000fe40003f44270 */
[----:B------:R-:W-:Y:S02]  /*b900*/  PRMT R177, RZ, 0x7610, R177 ;  /* 0x00007610ffb17816 */ /* 0x000fe400000000b1 */
[----:B------:R-:W-:Y:S02]  /*b910*/  PRMT R175, RZ, 0x7610, R175 ;  /* 0x00007610ffaf7816 */ /* 0x000fe400000000af */
[----:B------:R-:W-:Y:S02]  /*b920*/  PRMT R171, RZ, 0x7610, R171 ;  /* 0x00007610ffab7816 */ /* 0x000fe400000000ab */
[----:B------:R-:W2:Y:S01]  /*b930*/  @P4 LDG.E.U8 R177, desc[UR24][R78.64] ;  /* 0x000000184eb14981 */ /* 0x000ea2000c1e1100 */
[----:B0-----:R-:W-:-:S02]  /*b940*/  @P3 IMAD.MOV.U32 R122, RZ, RZ, R93 ;  /* 0x000000ffff7a3224 */ /* 0x001fc400078e005d */
[----:B------:R-:W-:Y:S01]  /*b950*/  @P3 IMAD.MOV.U32 R123, RZ, RZ, R95 ;  /* 0x000000ffff7b3224 */ /* 0x000fe200078e005f */
[----:B------:R-:W2:Y:S04]  /*b960*/  @P4 LDG.E.U8 R175, desc[UR24][R80.64] ;  /* 0x0000001850af4981 */ /* 0x000ea8000c1e1100 */
[----:B------:R0:W2:Y:S01]  /*b970*/  @P3 LDG.E.U8 R173, desc[UR24][R122.64] ;  /* 0x000000187aad3981 */ /* 0x0000a2000c1e1100 */
[----:B------:R-:W-:Y:S02]  /*b980*/  ISETP.GT.AND P4, PT, R144, 0x1f, PT ;  /* 0x0000001f9000780c */ /* 0x000fe40003f84270 */
[----:B------:R-:W-:Y:S01]  /*b990*/  PRMT R169, RZ, 0x7610, R169 ;  /* 0x00007610ffa97816 */ /* 0x000fe200000000a9 */
[----:B0-----:R-:W-:Y:S02]  /*b9a0*/  @P3 IMAD.MOV.U32 R122, RZ, RZ, R245 ;  /* 0x000000ffff7a3224 */ /* 0x001fe400078e00f5 */
[----:B------:R-:W-:-:S05]  /*b9b0*/  @P3 IMAD.MOV.U32 R123, RZ, RZ, R244 ;  /* 0x000000ffff7b3224 */ /* 0x000fca00078e00f4 */
[----:B------:R0:W2:Y:S01]  /*b9c0*/  @P3 LDG.E.U8 R171, desc[UR24][R122.64] ;  /* 0x000000187aab3981 */ /* 0x0000a2000c1e1100 */
        /* <DEDUP_REMOVED lines=11> */
[----:B------:R3:W2:Y:S04]  /*ba80*/  @P4 LDG.E.U8 R165, desc[UR24][R122.64] ;  /* 0x000000187aa54981 */ /* 0x0006a8000c1e1100 */
[----:B------:R0:W-:Y:S01]  /*ba90*/  STL [R1+0x294], R126 ;  /* 0x0002947e01007387 */ /* 0x0001e20000100800 */
[----:B---3--:R-:W-:Y:S02]  /*baa0*/  @P4 IMAD.MOV.U32 R122, RZ, RZ, R96 ;  /* 0x000000ffff7a4224 */ /* 0x008fe400078e0060 */
[----:B------:R-:W-:Y:S01]  /*bab0*/  @P4 IMAD.MOV.U32 R123, RZ, RZ, R252 ;  /* 0x000000ffff7b4224 */ /* 0x000fe200078e00fc */
[----:B------:R-:W-:Y:S01]  /*bac0*/  ISETP.GT.AND P3, PT, R144, 0x20, PT ;  /* 0x000000209000780c */ /* 0x000fe20003f64270 */
[----:B0-----:R-:W3:Y:S04]  /*bad0*/  LDL R126, [R1+0x24] ;  /* 0x00002400017e7983 */ /* 0x001ee80000100800 */
[----:B------:R0:W2:Y:S01]  /*bae0*/  @P4 LDG.E.U8 R163, desc[UR24][R122.64] ;  /* 0x000000187aa34981 */ /* 0x0000a2000c1e1100 */
[----:B------:R-:W-:-:S02]  /*baf0*/  PRMT R159, RZ, 0x7610, R159 ;  /* 0x00007610ff9f7816 */ /* 0x000fc4000000009f */
[----:B------:R-:W-:Y:S01]  /*bb00*/  PRMT R157, RZ, 0x7610, R157 ;  /* 0x00007610ff9d7816 */ /* 0x000fe2000000009d */
[----:B------:R-:W2:Y:S04]  /*bb10*/  LDL R96, [R1+0x28] ;  /* 0x0000280001607983 */ /* 0x000ea80000100800 */
[----:B------:R-:W0:Y:S04]  /*bb20*/  LDL R122, [R1+0x4] ;  /* 0x00000400017a7983 */ /* 0x000e280000100800 */
[----:B------:R-:W0:Y:S02]  /*bb30*/  LDL R123, [R1+0x8] ;  /* 0x00000800017b7983 */ /* 0x000e240000100800 */
[----:B0-----:R-:W-:-:S04]  /*bb40*/  @P3 LOP3.LUT R123, R123, R122, RZ, 0x3c, !PT ;  /* 0x0000007a7b7b3212 */ /* 0x001fc800078e3cff */
[----:B------:R-:W-:-:S04]  /*bb50*/  @P3 LOP3.LUT R122, R123, R122, RZ, 0x3c, !PT ;  /* 0x0000007a7b7a3212 */ /* 0x000fc800078e3cff */
[----:B------:R-:W-:-:S05]  /*bb60*/  @P3 LOP3.LUT R123, R123, R122, RZ, 0x3c, !PT ;  /* 0x0000007a7b7b3212 */ /* 0x000fca00078e3cff */
[----:B------:R0:W2:Y:S04]  /*bb70*/  @P3 LDG.E.U8 R159, desc[UR24][R122.64] ;  /* 0x000000187a9f3981 */ /* 0x0000a8000c1e1100 */
[----:B------:R-:W0:Y:S04]  /*bb80*/  LDL R122, [R1+0xc] ;  /* 0x00000c00017a7983 */ /* 0x000e280000100800 */
[----:B------:R-:W0:Y:S02]  /*bb90*/  LDL R123, [R1+0x10] ;  /* 0x00001000017b7983 */ /* 0x000e240000100800 */
[----:B0-----:R-:W-:-:S04]  /*bba0*/  @P3 LOP3.LUT R123, R123, R122, RZ, 0x3c, !PT ;  /* 0x0000007a7b7b3212 */ /* 0x001fc800078e3cff */
[----:B------:R-:W-:-:S04]  /*bbb0*/  @P3 LOP3.LUT R122, R123, R122, RZ, 0x3c, !PT ;  /* 0x0000007a7b7a3212 */ /* 0x000fc800078e3cff */
[----:B------:R-:W-:-:S05]  /*bbc0*/  @P3 LOP3.LUT R123, R123, R122, RZ, 0x3c, !PT ;  /* 0x0000007a7b7b3212 */ /* 0x000fca00078e3cff */
[----:B------:R0:W2:Y:S04]  /*bbd0*/  @P3 LDG.E.U8 R157, desc[UR24][R122.64] ;  /* 0x000000187a9d3981 */ /* 0x0000a8000c1e1100 */
[----:B------:R-:W0:Y:S04]  /*bbe0*/  LDL R122, [R1+0x14] ;  /* 0x00001400017a7983 */ /* 0x000e280000100800 */
[----:B------:R-:W0:Y:S01]  /*bbf0*/  LDL R123, [R1+0x18] ;  /* 0x00001800017b7983 */ /* 0x000e220000100800 */
[----:B------:R-:W-:Y:S02]  /*bc00*/  ISETP.GT.AND P2, PT, R144, 0x21, PT ;  /* 0x000000219000780c */ /* 0x000fe40003f44270 */
[----:B------:R-:W-:-:S11]  /*bc10*/  PRMT R155, RZ, 0x7610, R155 ;  /* 0x00007610ff9b7816 */ /* 0x000fd6000000009b */
[----:B0-----:R-:W-:-:S04]  /*bc20*/  @P2 LOP3.LUT R123, R123, R122, RZ, 0x3c, !PT ;  /* 0x0000007a7b7b2212 */ /* 0x001fc800078e3cff */
[----:B------:R-:W-:-:S04]  /*bc30*/  @P2 LOP3.LUT R122, R123, R122, RZ, 0x3c, !PT ;  /* 0x0000007a7b7a2212 */ /* 0x000fc800078e3cff */
[----:B------:R-:W-:-:S05]  /*bc40*/  @P2 LOP3.LUT R123, R123, R122, RZ, 0x3c, !PT ;  /* 0x0000007a7b7b2212 */ /* 0x000fca00078e3cff */
[----:B------:R0:W2:Y:S04]  /*bc50*/  @P2 LDG.E.U8 R155, desc[UR24][R122.64] ;  /* 0x000000187a9b2981 */ /* 0x0000a8000c1e1100 */
[----:B------:R-:W2:Y:S01]  /*bc60*/  LDL R123, [R1+0x1c] ;  /* 0x00001c00017b7983 */ /* 0x000ea20000100800 */
[----:B------:R-:W-:Y:S01]  /*bc70*/  ISETP.GT.AND P4, PT, R144, 0x22, PT ;  /* 0x000000229000780c */ /* 0x000fe20003f84270 */
[----:B0-----:R-:W-:Y:S01]  /*bc80*/  @P2 IMAD.MOV.U32 R122, RZ, RZ, R127 ;  /* 0x000000ffff7a2224 */ /* 0x001fe200078e007f */
[----:B------:R-:W-:Y:S01]  /*bc90*/  PRMT R153, RZ, 0x7610, R153 ;  /* 0x00007610ff997816 */ /* 0x000fe20000000099 */
[----:B------:R-:W3:Y:S01]  /*bca0*/  LDL R127, [R1+0x48] ;  /* 0x00004800017f7983 */ /* 0x000ee20000100800 */
[----:B------:R-:W-:-:S04]  /*bcb0*/  PRMT R151, RZ, 0x7610, R151 ;  /* 0x00007610ff977816 */ /* 0x000fc80000000097 */
[----:B--2---:R0:W2:Y:S05]  /*bcc0*/  @P2 LDG.E.U8 R153, desc[UR24][R122.64] ;  /* 0x000000187a992981 */ /* 0x0040aa000c1e1100 */
[----:B0-----:R-:W-:Y:S02]  /*bcd0*/  @P4 IMAD.MOV.U32 R122, RZ, RZ, R96 ;  /* 0x000000ffff7a4224 */ /* 0x001fe400078e0060 */
[----:B---3--:R-:W-:Y:S01]  /*bce0*/  @P4 IMAD.MOV.U32 R123, RZ, RZ, R126 ;  /* 0x000000ffff7b4224 */ /* 0x008fe200078e007e */
[----:B------:R-:W-:Y:S01]  /*bcf0*/  PRMT R149, RZ, 0x7610, R149 ;  /* 0x00007610ff957816 */ /* 0x000fe20000000095 */
[----:B------:R-:W3:Y:S04]  /*bd00*/  LDL R126, [R1+0x4c] ;  /* 0x00004c00017e7983 */ /* 0x000ee80000100800 */
[----:B------:R0:W2:Y:S01]  /*bd10*/  @P4 LDG.E.U8 R151, desc[UR24][R122.64] ;  /* 0x000000187a974981 */ /* 0x0000a2000c1e1100 */
[----:B------:R-:W-:-:S02]  /*bd20*/  ISETP.GT.AND P3, PT, R144, 0x23, PT ;  /* 0x000000239000780c */ /* 0x000fc40003f64270 */
        /* <DEDUP_REMOVED lines=16> */
[----:B------:R-:W-:Y:S02]  /*be30*/  PRMT R141, RZ, 0x7610, R141 ;  /* 0x00007610ff8d7816 */ /* 0x000fe4000000008d */
[----:B------:R-:W-:-:S02]  /*be40*/  ISETP.GT.AND P2, PT, R144, 0x24, PT ;  /* 0x000000249000780c */ /* 0x000fc40003f44270 */
[----:B0-----:R-:W-:-:S04]  /*be50*/  @P3 LOP3.LUT R123, R123, R122, RZ, 0x3c, !PT ;  /* 0x0000007a7b7b3212 */ /* 0x001fc800078e3cff */
[----:B------:R-:W-:-:S04]  /*be60*/  @P3 LOP3.LUT R122, R123, R122, RZ, 0x3c, !PT ;  /* 0x0000007a7b7a3212 */ /* 0x000fc800078e3cff */
[----:B------:R-:W-:-:S05]  /*be70*/  @P3 LOP3.LUT R123, R123, R122, RZ, 0x3c, !PT ;  /* 0x0000007a7b7b3212 */ /* 0x000fca00078e3cff */
[----:B------:R0:W2:Y:S04]  /*be80*/  @P3 LDG.E.U8 R141, desc[UR24][R122.64] ;  /* 0x000000187a8d3981 */ /* 0x0000a8000c1e1100 */
[----:B------:R-:W2:Y:S01]  /*be90*/  LDL R123, [R1+0x44] ;  /* 0x00004400017b7983 */ /* 0x000ea20000100800 */
[----:B------:R-:W-:Y:S01]  /*bea0*/  PRMT R139, RZ, 0x7610, R139 ;  /* 0x00007610ff8b7816 */ /* 0x000fe2000000008b */
[----:B0-----:R-:W-:Y:S01]  /*beb0*/  @P2 IMAD.MOV.U32 R122, RZ, RZ, R127 ;  /* 0x000000ffff7a2224 */ /* 0x001fe200078e007f */
[----:B------:R-:W-:Y:S01]  /*bec0*/  PRMT R137, RZ, 0x7610, R137 ;  /* 0x00007610ff897816 */ /* 0x000fe20000000089 */
[----:B------:R-:W3:Y:S01]  /*bed0*/  LDL R127, [R1+0x70] ;  /* 0x00007000017f7983 */ /* 0x000ee20000100800 */
[----:B------:R-:W-:-:S03]  /*bee0*/  ISETP.GT.AND P4, PT, R144, 0x25, PT ;  /* 0x000000259000780c */ /* 0x000fc60003f84270 */
[----:B--2---:R0:W2:Y:S02]  /*bef0*/  @P2 LDG.E.U8 R139, desc[UR24][R122.64] ;  /* 0x000000187a8b2981 */ /* 0x0040a4000c1e1100 */
[----:B0-----:R-:W-:Y:S02]  /*bf00*/  @P2 IMAD.MOV.U32 R122, RZ, RZ, R96 ;  /* 0x000000ffff7a2224 */ /* 0x001fe400078e0060 */
[----:B---3--:R-:W-:Y:S01]  /*bf10*/  @P2 IMAD.MOV.U32 R123, RZ, RZ, R126 ;  /* 0x000000ffff7b2224 */ /* 0x008fe200078e007e */
[----:B------:R-:W-:Y:S01]  /*bf20*/  PRMT R135, RZ, 0x7610, R135 ;  /* 0x00007610ff877816 */ /* 0x000fe20000000087 */
[----:B------:R-:W3:Y:S04]  /*bf30*/  LDL R126, [R1+0x74] ;  /* 0x00007400017e7983 */ /* 0x000ee80000100800 */
[----:B------:R0:W2:Y:S01]  /*bf40*/  @P2 LDG.E.U8 R137, desc[UR24][R122.64] ;  /* 0x000000187a892981 */ /* 0x0000a2000c1e1100 */
[----:B------:R-:W-:-:S03]  /*bf50*/  PRMT R133, RZ, 0x7610, R133 ;  /* 0x00007610ff857816 */ /* 0x000fc60000000085 */
        /* <DEDUP_REMOVED lines=15> */
[C---:B------:R-:W-:Y:S02]  /*c050*/  ISETP.GT.AND P3, PT, R144.reuse, 0x26, PT ;  /* 0x000000269000780c */ /* 0x040fe40003f64270 */
[----:B------:R-:W-:-:S02]  /*c060*/  ISETP.GT.AND P2, PT, R144, 0x27, PT ;  /* 0x000000279000780c */ /* 0x000fc40003f44270 */
[----:B------:R-:W-:Y:S02]  /*c070*/  PRMT R131, RZ, 0x7610, R131 ;  /* 0x00007610ff837816 */ /* 0x000fe40000000083 */
[----:B------:R-:W-:-:S07]  /*c080*/  PRMT R125, RZ, 0x7610, R125 ;  /* 0x00007610ff7d7816 */ /* 0x000fce000000007d */
[----:B0-----:R-:W-:-:S04]  /*c090*/  @P3 LOP3.LUT R123, R123, R122, RZ, 0x3c, !PT ;  /* 0x0000007a7b7b3212 */ /* 0x001fc800078e3cff */
[----:B------:R-:W-:-:S04]  /*c0a0*/  @P3 LOP3.LUT R122, R123, R122, RZ, 0x3c, !PT ;  /* 0x0000007a7b7a3212 */ /* 0x000fc800078e3cff */
[----:B------:R-:W-:-:S05]  /*c0b0*/  @P3 LOP3.LUT R123, R123, R122, RZ, 0x3c, !PT ;  /* 0x0000007a7b7b3212 */ /* 0x000fca00078e3cff */
[----:B------:R0:W4:Y:S02]  /*c0c0*/  @P3 LDG.E.U8 R131, desc[UR24][R122.64] ;  /* 0x000000187a833981 */ /* 0x000124000c1e1100 */
[----:B0-----:R-:W-:Y:S02]  /*c0d0*/  @P3 IMAD.MOV.U32 R122, RZ, RZ, R127 ;  /* 0x000000ffff7a3224 */ /* 0x001fe400078e007f */
[----:B------:R-:W4:Y:S01]  /*c0e0*/  LDL R123, [R1+0x6c] ;  /* 0x00006c00017b7983 */ /* 0x000f220000100800 */
[----:B---3--:R-:W-:Y:S02]  /*c0f0*/  @P2 IMAD.MOV.U32 R127, RZ, RZ, R126 ;  /* 0x000000ffff7f2224 */ /* 0x008fe400078e007e */
[----:B--2---:R-:W-:Y:S01]  /*c100*/  @P2 IMAD.MOV.U32 R126, RZ, RZ, R96 ;  /* 0x000000ffff7e2224 */ /* 0x004fe200078e0060 */
[----:B------:R-:W-:Y:S01]  /*c110*/  PRMT R129, RZ, 0x7610, R129 ;  /* 0x00007610ff817816 */ /* 0x000fe20000000081 */
[----:B------:R-:W2:Y:S04]  /*c120*/  LDL R96, [R1+0xa0] ;  /* 0x0000a00001607983 */ /* 0x000ea80000100800 */
[----:B------:R-:W3:Y:S04]  /*c130*/  @P2 LDG.E.U8 R125, desc[UR24][R126.64] ;  /* 0x000000187e7d2981 */ /* 0x000ee8000c1e1100 */
[----:B------:R-:W2:Y:S04]  /*c140*/  LDL R126, [R1+0x7c] ;  /* 0x00007c00017e7983 */ /* 0x000ea80000100800 */
[----:B------:R-:W2:Y:S04]  /*c150*/  LDL R127, [R1+0x80] ;  /* 0x00008000017f7983 */ /* 0x000ea80000100800 */
[----:B----4-:R0:W4:Y:S02]  /*c160*/  @P3 LDG.E.U8 R129, desc[UR24][R122.64] ;  /* 0x000000187a813981 */ /* 0x010124000c1e1100 */
[----:B0-----:R-:W-:-:S02]  /*c170*/  PRMT R122, RZ, 0x7610, R122 ;  /* 0x00007610ff7a7816 */ /* 0x001fc4000000007a */
[----:B--2---:R-:W-:-:S04]  /*c180*/  @P2 LOP3.LUT R127, R127, R126, RZ, 0x3c, !PT ;  /* 0x0000007e7f7f2212 */ /* 0x004fc800078e3cff */
        /* <DEDUP_REMOVED lines=11> */
[----:B------:R-:W0:Y:S04]  /*c240*/  LDL R126, [R1+0x8c] ;  /* 0x00008c00017e7983 */ /* 0x000e280000100800 */
[----:B------:R-:W0:Y:S01]  /*c250*/  LDL R127, [R1+0x90] ;  /* 0x00009000017f7983 */ /* 0x000e220000100800 */
[----:B------:R-:W-:Y:S02]  /*c260*/  PRMT R124, RZ, 0x7610, R124 ;  /* 0x00007610ff7c7816 */ /* 0x000fe4000000007c */
        /* <DEDUP_REMOVED lines=13> */
[----:B------:R-:W-:Y:S01]  /*c340*/  PRMT R130, RZ, 0x7610, R130 ;  /* 0x00007610ff827816 */ /* 0x000fe20000000082 */
[----:B0-----:R-:W-:Y:S01]  /*c350*/  @P3 IMAD.MOV.U32 R126, RZ, RZ, R96 ;  /* 0x000000ffff7e3224 */ /* 0x001fe200078e0060 */
[----:B------:R-:W-:Y:S01]  /*c360*/  ISETP.GT.AND P2, PT, R144, 0x2a, PT ;  /* 0x0000002a9000780c */ /* 0x000fe20003f44270 */
[----:B------:R-:W3:Y:S04]  /*c370*/  LDL R96, [R1+0xc8] ;  /* 0x0000c80001607983 */ /* 0x000ee80000100800 */
[----:B--2---:R0:W2:Y:S04]  /*c380*/  @P3 LDG.E.U8 R130, desc[UR24][R126.64] ;  /* 0x000000187e823981 */ /* 0x0040a8000c1e1100 */
[----:B------:R-:W0:Y:S04]  /*c390*/  LDL R126, [R1+0xa4] ;  /* 0x0000a400017e7983 */ /* 0x000e280000100800 */
[----:B------:R-:W0:Y:S01]  /*c3a0*/  LDL R127, [R1+0xa8] ;  /* 0x0000a800017f7983 */ /* 0x000e220000100800 */
[----:B------:R-:W-:-:S02]  /*c3b0*/  PRMT R132, RZ, 0x7610, R132 ;  /* 0x00007610ff847816 */ /* 0x000fc40000000084 */
        /* <DEDUP_REMOVED lines=29> */
[----:B---3--:R-:W-:Y:S01]  /*c590*/  @P3 IMAD.MOV.U32 R126, RZ, RZ, R96 ;  /* 0x000000ffff7e3224 */ /* 0x008fe200078e0060 */
[----:B------:R-:W-:Y:S01]  /*c5a0*/  PRMT R142, RZ, 0x7610, R142 ;  /* 0x00007610ff8e7816 */ /* 0x000fe2000000008e */
[----:B------:R-:W3:Y:S04]  /*c5b0*/  LDL R96, [R1+0xf0] ;  /* 0x0000f00001607983 */ /* 0x000ee80000100800 */
[----:B--2---:R0:W2:Y:S04]  /*c5c0*/  @P3 LDG.E.U8 R140, desc[UR24][R126.64] ;  /* 0x000000187e8c3981 */ /* 0x0040a8000c1e1100 */
        /* <DEDUP_REMOVED lines=31> */
[----:B---3--:R-:W-:Y:S01]  /*c7c0*/  @P4 IMAD.MOV.U32 R126, RZ, RZ, R96 ;  /* 0x000000ffff7e4224 */ /* 0x008fe200078e0060 */
        /* <DEDUP_REMOVED lines=220> */
[----:B---3--:R-:W-:-:S05]  /*d590*/  @P2 IMAD.MOV.U32 R126, RZ, RZ, R96 ;  /* 0x000000ffff7e2224 */ /* 0x008fca00078e0060 */
[----:B--2---:R0:W2:Y:S04]  /*d5a0*/  @P2 LDG.E.U8 R214, desc[UR24][R126.64] ;  /* 0x000000187ed62981 */ /* 0x0040a8000c1e1100 */
[----:B------:R-:W0:Y:S04]  /*d5b0*/  LDL R126, [R1+0x1ec] ;  /* 0x0001ec00017e7983 */ /* 0x000e280000100800 */
[----:B------:R-:W0:Y:S01]  /*d5c0*/  LDL R127, [R1+0x1f0] ;  /* 0x0001f000017f7983 */ /* 0x000e220000100800 */
[----:B------:R-:W-:Y:S01]  /*d5d0*/  PRMT R216, RZ, 0x7610, R216 ;  /* 0x00007610ffd87816 */ /* 0x000fe200000000d8 */
[----:B------:R-:W1:Y:S01]  /*d5e0*/  S2R R96, SR_TID.X ;  /* 0x0000000000607919 */ /* 0x000e620000002100 */
[----:B0-----:R-:W-:-:S04]  /*d5f0*/  @P2 LOP3.LUT R127, R127, R126, RZ, 0x3c, !PT ;  /* 0x0000007e7f7f2212 */ /* 0x001fc800078e3cff */
[----:B------:R-:W-:-:S04]  /*d600*/  @P2 LOP3.LUT R126, R127, R126, RZ, 0x3c, !PT ;  /* 0x0000007e7f7e2212 */ /* 0x000fc800078e3cff */
[----:B------:R-:W-:-:S05]  /*d610*/  @P2 LOP3.LUT R127, R127, R126, RZ, 0x3c, !PT ;  /* 0x0000007e7f7f2212 */ /* 0x000fca00078e3cff */
[----:B------:R0:W3:Y:S04]  /*d620*/  @P2 LDG.E.U8 R216, desc[UR24][R126.64] ;  /* 0x000000187ed82981 */ /* 0x0000e8000c1e1100 */
[----:B------:R-:W0:Y:S04]  /*d630*/  LDL R126, [R1+0x1f4] ;  /* 0x0001f400017e7983 */ /* 0x000e280000100800 */
[----:B------:R-:W0:Y:S01]  /*d640*/  LDL R127, [R1+0x1f8] ;  /* 0x0001f800017f7983 */ /* 0x000e220000100800 */
[----:B------:R-:W-:Y:S02]  /*d650*/  ISETP.GT.AND P3, PT, R144, 0x3f, PT ;  /* 0x0000003f9000780c */ /* 0x000fe40003f64270 */
[----:B-1----:R-:W-:-:S04]  /*d660*/  LOP3.LUT R96, R96, 0x3f, RZ, 0xc0, !PT ;  /* 0x0000003f60607812 */ /* 0x002fc800078ec0ff */
[----:B------:R-:W-:Y:S02]  /*d670*/  ISETP.GE.AND P2, PT, R96, R144, PT ;  /* 0x000000906000720c */ /* 0x000fe40003f46270 */
[----:B------:R-:W-:Y:S01]  /*d680*/  PRMT R144, RZ, 0x7610, R144 ;  /* 0x00007610ff907816 */ /* 0x000fe20000000090 */
[----:B------:R-:W2:Y:S04]  /*d690*/  LDL.LU R96, [R1+0x2d8] ;  /* 0x0002d80001607983 */ /* 0x000ea80000300800 */
        /* <DEDUP_REMOVED lines=10> */
[----:B------:R0:W2:Y:S01]  /*d740*/  @P3 LDG.E.U8 R220, desc[UR24][R126.64] ;  /* 0x000000187edc3981 */ /* 0x0000a2000c1e1100 */
[----:B------:R-:W-:Y:S06]  /*d750*/  BAR.SYNC.DEFER_BLOCKING 0x0 ;  /* 0x0000000000007b1d */ /* 0x000fec0000010000 */
[----:B------:R-:W0:Y:S04]  /*d760*/  LDL R126, [R1+0x204] ;  /* 0x00020400017e7983 */ /* 0x000e280000100800 */
[----:B------:R-:W0:Y:S01]  /*d770*/  LDL R127, [R1+0x208] ;  /* 0x00020800017f7983 */ /* 0x000e220000100800 */
[----:B------:R-:W-:-:S02]  /*d780*/  PRMT R222, RZ, 0x7610, R222 ;  /* 0x00007610ffde7816 */ /* 0x000fc400000000de */
[----:B0-----:R-:W-:-:S04]  /*d790*/  @!P2 LOP3.LUT R127, R127, R126, RZ, 0x3c, !PT ;  /* 0x0000007e7f7fa212 */ /* 0x001fc800078e3cff */
[----:B------:R-:W-:-:S04]  /*d7a0*/  @!P2 LOP3.LUT R126, R127, R126, RZ, 0x3c, !PT ;  /* 0x0000007e7f7ea212 */ /* 0x000fc800078e3cff */
[----:B------:R-:W-:-:S05]  /*d7b0*/  @!P2 LOP3.LUT R127, R127, R126, RZ, 0x3c, !PT ;  /* 0x0000007e7f7fa212 */ /* 0x000fca00078e3cff */
[----:B------:R0:W2:Y:S04]  /*d7c0*/  @!P2 LDG.E.U8 R222, desc[UR24][R126.64] ;  /* 0x000000187edea981 */ /* 0x0000a8000c1e1100 */
[----:B------:R-:W0:Y:S04]  /*d7d0*/  LDL R126, [R1+0x214] ;  /* 0x00021400017e7983 */ /* 0x000e280000100800 */
[----:B------:R-:W0:Y:S01]  /*d7e0*/  LDL R127, [R1+0x218] ;  /* 0x00021800017f7983 */ /* 0x000e220000100800 */
[----:B------:R-:W-:Y:S02]  /*d7f0*/  PRMT R224, RZ, 0x7610, R224 ;  /* 0x00007610ffe07816 */ /* 0x000fe400000000e0 */
        /* <DEDUP_REMOVED lines=45> */
[----:B------:R0:W3:Y:S04]  /*dad0*/  @!P2 LDG.E.U8 R236, desc[UR24][R126.64] ;  /* 0x000000187eeca981 */ /* 0x0000e8000c1e1100 */
[----:B------:R-:W0:Y:S04]  /*dae0*/  LDL R126, [R1+0x20c] ;  /* 0x00020c00017e7983 */ /* 0x000e280000100800 */
[----:B------:R-:W0:Y:S04]  /*daf0*/  LDL R127, [R1+0x210] ;  /* 0x00021000017f7983 */ /* 0x000e280000100800 */
[----:B--2---:R1:W-:Y:S02]  /*db00*/  STS.U8 [R96+UR9+0x8000], R238 ;  /* 0x008000ee60007988 */ /* 0x0043e40008000009 */
[----:B-1----:R-:W-:-:S02]  /*db10*/  PRMT R238, RZ, 0x7610, R238 ;  /* 0x00007610ffee7816 */ /* 0x002fc400000000ee */
[----:B0-----:R-:W-:-:S04]  /*db20*/  @!P2 LOP3.LUT R127, R127, R126, RZ, 0x3c, !PT ;  /* 0x0000007e7f7fa212 */ /* 0x001fc800078e3cff */
[----:B------:R-:W-:-:S04]  /*db30*/  @!P2 LOP3.LUT R126, R127, R126, RZ, 0x3c, !PT ;  /* 0x0000007e7f7ea212 */ /* 0x000fc800078e3cff */
[----:B------:R-:W-:-:S05]  /*db40*/  @!P2 LOP3.LUT R127, R127, R126, RZ, 0x3c, !PT ;  /* 0x0000007e7f7fa212 */ /* 0x000fca00078e3cff */
[----:B------:R0:W2:Y:S04]  /*db50*/  @!P2 LDG.E.U8 R238, desc[UR24][R126.64] ;  /* 0x000000187eeea981 */ /* 0x0000a8000c1e1100 */
[----:B------:R-:W0:Y:S04]  /*db60*/  LDL R126, [R1+0x21c] ;  /* 0x00021c00017e7983 */ /* 0x000e280000100800 */
[----:B------:R-:W0:Y:S04]  /*db70*/  LDL R127, [R1+0x220] ;  /* 0x00022000017f7983 */ /* 0x000e280000100800 */
[----:B------:R1:W-:Y:S02]  /*db80*/  STS.U8 [R96+UR9+0xc000], R240 ;  /* 0x00c000f060007988 */ /* 0x0003e40008000009 */
        /* <DEDUP_REMOVED lines=49> */
[----:B------:R1:W-:Y:S04]  /*dea0*/  STS.U8 [R96+UR9+0xd000], R157 ;  /* 0x00d0009d60007988 */ /* 0x0003e80008000009 */
[----:B------:R0:W-:Y:S02]  /*deb0*/  STS.U8 [R96+UR9+0x9400], R123 ;  /* 0x0094007b60007988 */ /* 0x0001e40008000009 */
[----:B0-----:R-:W-:-:S04]  /*dec0*/  @!P2 LOP3.LUT R127, R127, R126, RZ, 0x3c, !PT ;  /* 0x0000007e7f7fa212 */ /* 0x001fc800078e3cff */
[----:B------:R-:W-:-:S04]  /*ded0*/  @!P2 LOP3.LUT R126, R127, R126, RZ, 0x3c, !PT ;  /* 0x0000007e7f7ea212 */ /* 0x000fc800078e3cff */
[----:B------:R-:W-:-:S05]  /*dee0*/  @!P2 LOP3.LUT R127, R127, R126, RZ, 0x3c, !PT ;  /* 0x0000007e7f7fa212 */ /* 0x000fca00078e3cff */
[----:B------:R-:W2:Y:S04]  /*def0*/  @!P2 LDG.E.U8 R189, desc[UR24][R126.64] ;  /* 0x000000187ebda981 */ /* 0x000ea8000c1e1100 */
[----:B------:R-:W2:Y:S04]  /*df00*/  LDL.LU R126, [R1+0x28c] ;  /* 0x00028c00017e7983 */ /* 0x000ea80000300800 */
[----:B------:R-:W2:Y:S04]  /*df10*/  LDL.LU R127, [R1+0x288] ;  /* 0x00028800017f7983 */ /* 0x000ea80000300800 */
[----:B-1----:R-:W2:Y:S04]  /*df20*/  LDL.LU R157, [R1+0x290] ;  /* 0x00029000019d7983 */ /* 0x002ea80000300800 */
[----:B------:R-:W2:Y:S04]  /*df30*/  LDL.LU R123, [R1+0x294] ;  /* 0x00029400017b7983 */ /* 0x000ea80000300800 */
[----:B------:R0:W-:Y:S04]  /*df40*/  STS.U8 [R96+UR9+0x9000], R159 ;  /* 0x0090009f60007988 */ /* 0x0001e80008000009 */
[----:B------:R1:W-:Y:S01]  /*df50*/  STS.U8 [R96+UR9+0xd400], R124 ;  /* 0x00d4007c60007988 */ /* 0x0003e20008000009 */
[----:B0-----:R-:W-:-:S03]  /*df60*/  LOP3.LUT R159, R96, 0x10, RZ, 0x3c, !PT ;  /* 0x00000010609f7812 */ /* 0x001fc600078e3cff */
[----:B------:R-:W-:Y:S04]  /*df70*/  STS.U8 [R96+UR9+0x9800], R156 ;  /* 0x0098009c60007988 */ /* 0x000fe80008000009 */
[----:B------:R-:W-:Y:S04]  /*df80*/  STS.U8 [R96+UR9+0xd800], R158 ;  /* 0x00d8009e60007988 */ /* 0x000fe80008000009 */
[----:B------:R-:W-:Y:S04]  /*df90*/  STS.U8 [R96+UR9+0x9c00], R190 ;  /* 0x009c00be60007988 */ /* 0x000fe80008000009 */
[----:B------:R-:W-:Y:S01]  /*dfa0*/  STS.U8 [R96+UR9+0xdc00], R192 ;  /* 0x00dc00c060007988 */ /* 0x000fe20008000009 */
[----:B-1----:R-:W-:-:S03]  /*dfb0*/  LOP3.LUT R124, R96, 0x20, RZ, 0x3c, !PT ;  /* 0x00000020607c7812 */ /* 0x002fc600078e3cff */
[----:B--2---:R0:W-:Y:S04]  /*dfc0*/  STS.U8 [R159+UR9+0x8080], R123 ;  /* 0x0080807b9f007988 */ /* 0x0041e80008000009 */
        /* <DEDUP_REMOVED lines=23> */
[----:B0-----:R-:W-:-:S03]  /*e140*/  LOP3.LUT R123, R96, 0x30, RZ, 0x3c, !PT ;  /* 0x00000030607b7812 */ /* 0x001fc600078e3cff */
[----:B------:R-:W-:Y:S04]  /*e150*/  STS.U8 [R124+UR9+0x9100], R151 ;  /* 0x009100977c007988 */ /* 0x000fe80008000009 */
[----:B------:R-:W-:Y:S04]  /*e160*/  STS.U8 [R124+UR9+0xd100], R149 ;  /* 0x00d100957c007988 */ /* 0x000fe80008000009 */
[----:B------:R-:W-:Y:S04]  /*e170*/  STS.U8 [R124+UR9+0x9500], R132 ;  /* 0x009500847c007988 */ /* 0x000fe80008000009 */
[----:B------:R-:W-:Y:S04]  /*e180*/  STS.U8 [R124+UR9+0xd500], R134 ;  /* 0x00d500867c007988 */ /* 0x000fe80008000009 */
[----:B------:R-:W-:Y:S04]  /*e190*/  STS.U8 [R124+UR9+0x9900], R164 ;  /* 0x009900a47c007988 */ /* 0x000fe80008000009 */
[----:B------:R-:W-:Y:S04]  /*e1a0*/  STS.U8 [R124+UR9+0xd900], R166 ;  /* 0x00d900a67c007988 */ /* 0x000fe80008000009 */
[----:B------:R-:W-:Y:S04]  /*e1b0*/  STS.U8 [R124+UR9+0x9d00], R198 ;  /* 0x009d00c67c007988 */ /* 0x000fe80008000009 */
        /* <DEDUP_REMOVED lines=35> */
[----:B------:R1:W-:Y:S04]  /*e3f0*/  STS.U8 [R123+UR9+0x8280], R2 ;  /* 0x008280027b007988 */ /* 0x0003e80008000009 */
[----:B------:R2:W-:Y:S04]  /*e400*/  STS.U8 [R123+UR9+0xc280], R3 ;  /* 0x00c280037b007988 */ /* 0x0005e80008000009 */
[----:B------:R-:W-:Y:S04]  /*e410*/  STS.U8 [R123+UR9+0x8680], R233 ;  /* 0x008680e97b007988 */ /* 0x000fe80008000009 */
[----:B------:R-:W-:Y:S04]  /*e420*/  STS.U8 [R123+UR9+0xc680], R231 ;  /* 0x00c680e77b007988 */ /* 0x000fe80008000009 */
[----:B------:R-:W-:Y:S04]  /*e430*/  STS.U8 [R123+UR9+0x8a80], R203 ;  /* 0x008a80cb7b007988 */ /* 0x000fe80008000009 */
[----:B------:R-:W-:Y:S04]  /*e440*/  STS.U8 [R123+UR9+0xca80], R201 ;  /* 0x00ca80c97b007988 */ /* 0x000fe80008000009 */
[----:B------:R-:W-:Y:S04]  /*e450*/  STS.U8 [R123+UR9+0x8e80], R173 ;  /* 0x008e80ad7b007988 */ /* 0x000fe80008000009 */
[----:B------:R1:W5:Y:S04]  /*e460*/  LDL.LU R34, [R1+0x2d4] ;  /* 0x0002d40001227983 */ /* 0x0003680000300800 */
[----:B------:R-:W-:Y:S01]  /*e470*/  STS.U8 [R123+UR9+0xce80], R171 ;  /* 0x00ce80ab7b007988 */ /* 0x000fe20008000009 */
[----:B0-----:R-:W-:-:S03]  /*e480*/  LOP3.LUT R124, R96, 0x60, RZ, 0x3c, !PT ;  /* 0x00000060607c7812 */ /* 0x001fc600078e3cff */
[----:B------:R0:W5:Y:S04]  /*e490*/  LDL.LU R35, [R1+0x2d0] ;  /* 0x0002d00001237983 */ /* 0x0001680000300800 */
[----:B------:R-:W-:Y:S04]  /*e4a0*/  STS.U8 [R123+UR9+0x9280], R135 ;  /* 0x009280877b007988 */ /* 0x000fe80008000009 */
        /* <DEDUP_REMOVED lines=12> */
[----:B-1----:R0:W5:Y:S04]  /*e570*/  LDL.LU R2, [R1+0x2b4] ;  /* 0x0002b40001027983 */ /* 0x0021680000300800 */
[----:B------:R-:W-:Y:S04]  /*e580*/  STS.U8 [R123+UR9+0xde80], R212 ;  /* 0x00de80d47b007988 */ /* 0x000fe80008000009 */
[----:B--2---:R0:W5:Y:S04]  /*e590*/  LDL.LU R3, [R1+0x2b0] ;  /* 0x0002b00001037983 */ /* 0x0041680000300800 */
[----:B------:R1:W-:Y:S04]  /*e5a0*/  STS.U8 [R124+UR9+0x8300], R121 ;  /* 0x008300797c007988 */ /* 0x0003e80008000009 */
[----:B-1----:R-:W2:Y:S04]  /*e5b0*/  LDL.LU R121, [R1+0x2ac] ;  /* 0x0002ac0001797983 */ /* 0x002ea80000300800 */
[----:B------:R1:W-:Y:S04]  /*e5c0*/  STS.U8 [R124+UR9+0xc300], R161 ;  /* 0x00c300a17c007988 */ /* 0x0003e80008000009 */
[----:B------:R-:W-:Y:S04]  /*e5d0*/  STS.U8 [R124+UR9+0x8700], R229 ;  /* 0x008700e57c007988 */ /* 0x000fe80008000009 */
[----:B------:R-:W-:Y:S04]  /*e5e0*/  STS.U8 [R124+UR9+0xc700], R227 ;  /* 0x00c700e37c007988 */ /* 0x000fe80008000009 */
[----:B------:R-:W-:Y:S04]  /*e5f0*/  STS.U8 [R124+UR9+0x8b00], R199 ;  /* 0x008b00c77c007988 */ /* 0x000fe80008000009 */
[----:B------:R-:W-:Y:S04]  /*e600*/  STS.U8 [R124+UR9+0xcb00], R197 ;  /* 0x00cb00c57c007988 */ /* 0x000fe80008000009 */
[----:B------:R-:W-:Y:S04]  /*e610*/  STS.U8 [R124+UR9+0x8f00], R169 ;  /* 0x008f00a97c007988 */ /* 0x000fe80008000009 */
[----:B------:R-:W-:Y:S01]  /*e620*/  STS.U8 [R124+UR9+0xcf00], R167 ;  /* 0x00cf00a77c007988 */ /* 0x000fe20008000009 */
[----:B------:R-:W-:-:S03]  /*e630*/  LOP3.LUT R123, R96, 0x70, RZ, 0x3c, !PT ;  /* 0x00000070607b7812 */ /* 0x000fc600078e3cff */
[----:B------:R-:W-:Y:S04]  /*e640*/  STS.U8 [R124+UR9+0x9300], R131 ;  /* 0x009300837c007988 */ /* 0x000fe80008000009 */
[----:B----4-:R-:W-:Y:S04]  /*e650*/  STS.U8 [R124+UR9+0xd300], R129 ;  /* 0x00d300817c007988 */ /* 0x010fe80008000009 */
[----:B------:R-:W-:Y:S04]  /*e660*/  STS.U8 [R124+UR9+0x9700], R148 ;  /* 0x009700947c007988 */ /* 0x000fe80008000009 */
[----:B------:R-:W-:Y:S04]  /*e670*/  STS.U8 [R124+UR9+0xd700], R150 ;  /* 0x00d700967c007988 */ /* 0x000fe80008000009 */
[----:B------:R-:W-:Y:S04]  /*e680*/  STS.U8 [R124+UR9+0x9b00], R182 ;  /* 0x009b00b67c007988 */ /* 0x000fe80008000009 */
[----:B------:R-:W-:Y:S04]  /*e690*/  STS.U8 [R124+UR9+0xdb00], R184 ;  /* 0x00db00b87c007988 */ /* 0x000fe80008000009 */
[----:B------:R-:W-:Y:S04]  /*e6a0*/  STS.U8 [R124+UR9+0x9f00], R214 ;  /* 0x009f00d67c007988 */ /* 0x000fe80008000009 */
[----:B---3--:R-:W-:Y:S04]  /*e6b0*/  STS.U8 [R124+UR9+0xdf00], R216 ;  /* 0x00df00d87c007988 */ /* 0x008fe80008000009 */
[----:B-1----:R0:W5:Y:S04]  /*e6c0*/  LDL.LU R161, [R1+0x2a8] ;  /* 0x0002a80001a17983 */ /* 0x0021680000300800 */
[----:B------:R1:W-:Y:S04]  /*e6d0*/  STS.U8 [R123+UR9+0x8380], R145 ;  /* 0x008380917b007988 */ /* 0x0003e80008000009 */
[----:B------:R3:W-:Y:S04]  /*e6e0*/  STS.U8 [R123+UR9+0xc380], R0 ;  /* 0x00c380007b007988 */ /* 0x0007e80008000009 */
[----:B-1----:R0:W5:Y:S04]  /*e6f0*/  LDL.LU R145, [R1+0x2a4] ;  /* 0x0002a40001917983 */ /* 0x0021680000300800 */
[----:B---3--:R0:W5:Y:S04]  /*e700*/  LDL.LU R0, [R1+0x2a0] ;  /* 0x0002a00001007983 */ /* 0x0081680000300800 */
        /* <DEDUP_REMOVED lines=13> */
[----:B------:R2:W-:Y:S01]  /*e7e0*/  STS.U8 [R123+UR9+0xdf80], R220 ;  /* 0x00df80dc7b007988 */ /* 0x0005e20008000009 */
[----:B------:R-:W-:Y:S01]  /*e7f0*/  ULEA UR12, UR7, UR9, 0x3 ;  /* 0x00000009070c7291 */ /* 0x000fe2000f8e18ff */
[----:B------:R-:W-:-:S03]  /*e800*/  UMOV UR6, UR4 ;  /* 0x0000000400067c82 */ /* 0x000fc60008000000 */
[----:B------:R-:W-:Y:S01]  /*e810*/  UIADD3 UR12, UPT, UPT, UR12, 0x12000, URZ ;  /* 0x000120000c0c7890 */ /* 0x000fe2000fffe0ff */
[----:B--2---:R-:W-:Y:S01]  /*e820*/  LOP3.LUT R123, R121, 0x20, RZ, 0x3c, !PT ;  /* 0x00000020797b7812 */ /* 0x004fe200078e3cff */
[----:B------:R0:W-:Y:S04]  /*e830*/  STS.U8 [R121+UR9+0x11000], R222 ;  /* 0x011000de79007988 */ /* 0x0001e80008000009 */
        /* <DEDUP_REMOVED lines=14> */
[----:B------:R0:W-:Y:S01]  /*e920*/  STS.U8 [R123+UR9+0x11f00], R189 ;  /* 0x011f00bd7b007988 */ /* 0x0001e20008000009 */
[----:B------:R1:W-:Y:S06]  /*e930*/  MEMBAR.ALL.CTA ;  /* 0x0000000000007992 */ /* 0x0003ec0000008000 */
[----:B-1----:R-:W1:Y:S02]  /*e940*/  FENCE.VIEW.ASYNC.S ;  /* 0x00000000000073c6 */ /* 0x002e640000000000 */
[----:B-1----:R-:W-:Y:S06]  /*e950*/  BAR.SYNC.DEFER_BLOCKING 0x0 ;  /* 0x0000000000007b1d */ /* 0x002fec0000010000 */
[----:B------:R-:W-:Y:S05]  /*e960*/  @P1 BRA `(.L_x_9) ;  /* 0x0000000000901947 */ /* 0x000fea0003800000 */
[----:B------:R-:W-:Y:S02]  /*e970*/  UIADD3 UR55, UPT, UPT, UR8, 0x40, URZ ;  /* 0x0000004008377890 */ /* 0x000fe4000fffe0ff */
[----:B------:R-:W-:Y:S02]  /*e980*/  UIADD3 UR56, UPT, UPT, UR8, 0x40, URZ ;  /* 0x0000004008387890 */ /* 0x000fe4000fffe0ff */
[----:B------:R-:W-:Y:S02]  /*e990*/  UIADD3 UR57, UPT, UPT, UR8, 0x80, URZ ;  /* 0x0000008008397890 */ /* 0x000fe4000fffe0ff */
[----:B------:R-:W-:Y:S02]  /*e9a0*/  UIADD3 UR58, UPT, UPT, UR8, 0x80, URZ ;  /* 0x00000080083a7890 */ /* 0x000fe4000fffe0ff */
[----:B------:R-:W-:Y:S01]  /*e9b0*/  UIADD3 UR59, UPT, UPT, UR8, 0xc0, URZ ;  /* 0x000000c0083b7890 */ /* 0x000fe2000fffe0ff */
[----:B------:R-:W-:Y:S01]  /*e9c0*/  UMOV UR20, 0x0 ;  /* 0x0000000000147882 */ /* 0x000fe20000000000 */
[----:B------:R-:W-:Y:S01]  /*e9d0*/  UMOV UR21, 0x8108010 ;  /* 0x0810801000157882 */ /* 0x000fe20000000000 */
[----:B------:R-:W-:Y:S01]  /*e9e0*/  UMOV UR19, 0x40004040 ;  /* 0x4000404000137882 */ /* 0x000fe20000000000 */
[----:B------:R-:W-:-:S02]  /*e9f0*/  UIADD3 UR60, UPT, UPT, UR8, 0xc0, URZ ;  /* 0x000000c0083c7890 */ /* 0x000fc4000fffe0ff */
[----:B------:R1:W-:Y:S01]  /*ea00*/  UTCQMMA gdesc[UR18], gdesc[UR16], tmem[UR8], tmem[UR20], idesc[UR21], UPT ;  /* 0x00ff1410120075ea */ /* 0x0003e2000b800308 */
[----:B------:R-:W-:Y:S01]  /*ea10*/  UMOV UR40, 0x0 ;  /* 0x0000000000287882 */ /* 0x000fe20000000000 */
[----:B------:R-:W-:Y:S01]  /*ea20*/  UMOV UR41, 0x8108010 ;  /* 0x0810801000297882 */ /* 0x000fe20000000000 */
[----:B------:R-:W-:Y:S01]  /*ea30*/  UMOV UR42, 0x0 ;  /* 0x00000000002a7882 */ /* 0x000fe20000000000 */
[----:B------:R-:W-:Y:S01]  /*ea40*/  UMOV UR43, 0x8108010 ;  /* 0x08108010002b7882 */ /* 0x000fe20000000000 */
[----:B------:R-:W-:Y:S01]  /*ea50*/  UMOV UR48, 0x0 ;  /* 0x0000000000307882 */ /* 0x000fe20000000000 */
[----:B------:R-:W-:Y:S01]  /*ea60*/  UMOV UR49, 0x8108010 ;  /* 0x0810801000317882 */ /* 0x000fe20000000000 */
[----:B------:R1:W-:Y:S01]  /*ea70*/  UTCQMMA gdesc[UR26], gdesc[UR14], tmem[UR8], tmem[UR40], idesc[UR41], UPT ;  /* 0x00ff280e1a0075ea */ /* 0x0003e2000b800308 */
        /* <DEDUP_REMOVED lines=8> */
[----:B------:R-:W-:Y:S01]  /*eb00*/  UMOV UR4, UR12 ;  /* 0x0000000c00047c82 */ /* 0x000fe20008000000 */
[----:B------:R-:W-:Y:S01]  /*eb10*/  UMOV UR5, URZ ;  /* 0x000000ff00057c82 */ /* 0x000fe20008000000 */
[----:B------:R1:W-:Y:S01]  /*eb20*/  UTCQMMA gdesc[UR32], gdesc[UR16], tmem[UR57], tmem[UR46], idesc[UR47], UPT ;  /* 0x00ff2e10200075ea */ /* 0x0003e2000b800339 */
[----:B------:R-:W-:Y:S01]  /*eb30*/  UMOV UR52, 0x0 ;  /* 0x0000000000347882 */ /* 0x000fe20000000000 */
[----:B------:R-:W-:Y:S01]  /*eb40*/  UMOV UR53, 0x8108010 ;  /* 0x0810801000357882 */ /* 0x000fe20000000000 */
[----:B------:R1:W-:Y:S01]  /*eb50*/  UTCQMMA gdesc[UR34], gdesc[UR14], tmem[UR58], tmem[UR44], idesc[UR45], UPT ;  /* 0x00ff2c0e220075ea */ /* 0x0003e2000b80033a */
[----:B------:R-:W-:Y:S01]  /*eb60*/  UMOV UR4, UR4 ;  /* 0x0000000400047c82 */ /* 0x000fe20008000000 */
[----:B------:R1:W-:Y:S01]  /*eb70*/  UTCQMMA gdesc[UR36], gdesc[UR16], tmem[UR59], tmem[UR50], idesc[UR51], UPT ;  /* 0x00ff3210240075ea */ /* 0x0003e2000b80033b */
[----:B------:R1:W-:Y:S01]  /*eb80*/  UTCQMMA gdesc[UR38], gdesc[UR14], tmem[UR60], tmem[UR52], idesc[UR53], UPT ;  /* 0x00ff340e260075ea */ /* 0x0003e2000b80033c */
[----:B------:R1:W-:Y:S01]  /*eb90*/  UTCBAR [UR4], URZ ;  /* 0x000000ff040073e9 */ /* 0x0003e200080000ff */
[----:B------:R-:W-:Y:S01]  /*eba0*/  NOP ;  /* 0x0000000000007918 */ /* 0x000fe20000000000 */
.L_x_9:
[----:B0-----:R-:W2:Y:S04]  /*ebb0*/  LDL R123, [R1+0x29c] ;  /* 0x00029c00017b7983 */ /* 0x001ea80000100800 */
[----:B------:R-:W2:Y:S01]  /*ebc0*/  LDL.LU R122, [R1+0x284] ;  /* 0x00028400017a7983 */ /* 0x000ea20000300800 */
[----:B------:R-:W-:-:S04]  /*ebd0*/  UIADD3 UR7, UPT, UPT, UR7, 0x1, URZ ;  /* 0x0000000107077890 */ /* 0x000fc8000fffe0ff */
[----:B------:R-:W-:-:S04]  /*ebe0*/  UISETP.GT.AND UP1, UPT, UR7, 0x1, UPT ;  /* 0x000000010700788c */ /* 0x000fc8000bf24270 */
[----:B-1----:R-:W-:Y:S02]  /*ebf0*/  USEL UR4, URZ, 0x1, !UP1 ;  /* 0x00000001ff047887 */ /* 0x002fe4000c800000 */
[----:B------:R-:W-:Y:S02]  /*ec00*/  USEL UR7, UR7, URZ, !UP1 ;  /* 0x000000ff07077287 */ /* 0x000fe4000c800000 */
[----:B------:R-:W-:Y:S01]  /*ec10*/  ULOP3.LUT UR4, UR6, UR4, URZ, 0x3c, !UPT ;  /* 0x0000000406047292 */ /* 0x000fe2000f8e3cff */
[----:B--2---:R-:W-:Y:S02]  /*ec20*/  ISETP.NE.U32.AND P2, PT, R122, R123, PT ;  /* 0x0000007b7a00720c */ /* 0x004fe40003f45070 */
[----:B------:R-:W2:Y:S01]  /*ec30*/  LDL.LU R123, [R1+0x298] ;  /* 0x00029800017b7983 */ /* 0x000ea20000300800 */
[----:B------:R-:W-:-:S03]  /*ec40*/  IMAD.U32 R122, RZ, RZ, UR6 ;  /* 0x00000006ff7a7e24 */ /* 0x000fc6000f8e00ff */
[----:B--2---:R1:W-:Y:S07]  /*ec50*/  STL [R1+0x284], R123 ;  /* 0x0002847b01007387 */ /* 0x0043ee0000100800 */
[----:B------:R-:W-:Y:S05]  /*ec60*/  @P2 BRA `(.L_x_10) ;  /* 0xffffff9800142947 */ /* 0x000fea000383ffff */
.L_x_7:
[----:B01----:R-:W0:Y:S02]  /*ec70*/  LDC R123, c[0x0][0x3a0] ;  /* 0x0000e800ff7b7b82 */ /* 0x003e240000000800 */
[----:B0-----:R-:W-:-:S05]  /*ec80*/  VIADD R123, R123, 0x3f ;  /* 0x0000003f7b7b7836 */ /* 0x001fca0000000000 */
[----:B------:R-:W-:-:S13]  /*ec90*/  ISETP.GE.AND P1, PT, R123, 0x40, PT ;  /* 0x000000407b00780c */ /* 0x000fda0003f26270 */
[----:B------:R-:W-:Y:S05]  /*eca0*/  @!P1 BRA `(.L_x_11) ;  /* 0x0000000000109947 */ /* 0x000fea0003800000 */
[----:B------:R-:W-:-:S06]  /*ecb0*/  USHF.L.U32 UR6, UR6, 0x1f, URZ ;  /* 0x0000001f06067899 */ /* 0x000fcc00080006ff */
[----:B-----5:R-:W-:-:S04]  /*ecc0*/  IMAD.U32 R2, RZ, RZ, UR6 ;  /* 0x00000006ff027e24 */ /* 0x020fc8000f8e00ff */
[----:B------:R-:W0:Y:S02]  /*ecd0*/  SYNCS.PHASECHK.TRANS64.TRYWAIT P1, [UR12], R2 ;  /* 0x00000002ff0075a7 */ /* 0x000e24000802110c */
[----:B0-----:R-:W-:Y:S05]  /*ece0*/  @!P1 BRA `(.L_x_12) ;  /* 0x0000004800fc9947 */ /* 0x001fea0003800000 */
.L_x_11:
[----:B------:R-:W-:Y:S01]  /*ecf0*/  BAR.SYNC.DEFER_BLOCKING 0x0 ;  /* 0x0000000000007b1d */ /* 0x000fe20000010000 */
[----:B------:R-:W-:Y:S01]  /*ed00*/  ULEA UR11, UR11, UR9, 0x5 ;  /* 0x000000090b0b7291 */ /* 0x000fe2000f8e28ff */
[C---:B-----5:R-:W-:Y:S02]  /*ed10*/  VIADD R3, R0.reuse, 0x2 ;  /* 0x0000000200037836 */ /* 0x060fe40000000000 */
[C---:B------:R-:W-:Y:S02]  /*ed20*/  VIADD R2, R0.reuse, 0x3 ;  /* 0x0000000300027836 */ /* 0x040fe40000000000 */
[----:B------:R-:W0:Y:S01]  /*ed30*/  LDCU.128 UR28, c[0x0][0x390] ;  /* 0x00007200ff1c77ac */ /* 0x000e220008000c00 */
[----:B------:R-:W-:Y:S01]  /*ed40*/  VIADD R132, R0, 0x1 ;  /* 0x0000000100847836 */ /* 0x000fe20000000000 */
[----:B------:R-:W1:Y:S01]  /*ed50*/  S2R R133, SR_TID.X ;  /* 0x0000000000857919 */ /* 0x000e620000002100 */
[----:B------:R-:W2:Y:S01]  /*ed60*/  LDCU.64 UR32, c[0x0][0x398] ;  /* 0x00007300ff2077ac */ /* 0x000ea20008000a00 */
[----:B------:R-:W3:Y:S01]  /*ed70*/  LDCU.64 UR4, c[0x0][0x398] ;  /* 0x00007300ff0477ac */ /* 0x000ee20008000a00 */
[----:B------:R-:W4:Y:S01]  /*ed80*/  LDCU.64 UR14, c[0x0][0x398] ;  /* 0x00007300ff0e77ac */ /* 0x000f220008000a00 */
[----:B------:R-:W1:Y:S01]  /*ed90*/  LDCU.64 UR12, c[0x0][0x398] ;  /* 0x00007300ff0c77ac */ /* 0x000e620008000a00 */
[----:B------:R-:W0:Y:S02]  /*eda0*/  @!P0 SYNCS.CCTL.IV [UR9+0x12000] ;  /* 0x01200000ff0089b1 */ /* 0x000e240008000009 */
[----:B0-----:R-:W-:Y:S01]  /*edb0*/  BAR.SYNC.DEFER_BLOCKING 0x0 ;  /* 0x0000000000007b1d */ /* 0x001fe20000010000 */
[----:B------:R-:W-:-:S02]  /*edc0*/  ISETP.GE.AND P2, PT, R3, UR31, PT ;  /* 0x0000001f03007c0c */ /* 0x000fc4000bf46270 */
[----:B------:R-:W-:Y:S02]  /*edd0*/  ISETP.GE.AND P3, PT, R2, UR31, PT ;  /* 0x0000001f02007c0c */ /* 0x000fe4000bf66270 */
[----:B------:R-:W-:Y:S01]  /*ede0*/  ISETP.GE.AND P5, PT, R0, UR31, PT ;  /* 0x0000001f00007c0c */ /* 0x000fe2000bfa6270 */
[----:B------:R-:W0:Y:S01]  /*edf0*/  LDCU.64 UR6, c[0x0][0x398] ;  /* 0x00007300ff0677ac */ /* 0x000e220008000a00 */
[----:B------:R-:W-:Y:S01]  /*ee00*/  ISETP.GE.AND P1, PT, R132, UR31, PT ;  /* 0x0000001f84007c0c */ /* 0x000fe2000bf26270 */
[----:B------:R-:W0:Y:S01]  /*ee10*/  LDTM.x128 R4, tmem[UR10] ;  /* 0x0000000a000479ee */ /* 0x000e2200083c0000 */
[----:B---3--:R-:W-:Y:S01]  /*ee20*/  ISETP.LT.AND P5, PT, R161, UR4, !P5 ;  /* 0x00000004a1007c0c */ /* 0x008fe2000efa1270 */
[----:B------:R-:W3:Y:S01]  /*ee30*/  LDCU.64 UR26, c[0x0][0x398] ;  /* 0x00007300ff1a77ac */ /* 0x000ee20008000a00 */
[----:B----4-:R-:W-:Y:S01]  /*ee40*/  ISETP.LT.AND P6, PT, R145, UR14, !P1 ;  /* 0x0000000e91007c0c */ /* 0x010fe2000cfc1270 */
[----:B------:R-:W4:Y:S01]  /*ee50*/  LDCU.64 UR22, c[0x0][0x398] ;  /* 0x00007300ff1677ac */ /* 0x000f220008000a00 */
[----:B-1----:R-:W-:-:S02]  /*ee60*/  LOP3.LUT R133, R133, 0x7f, RZ, 0xc0, !PT ;  /* 0x0000007f85857812 */ /* 0x002fc400078ec0ff */
[----:B------:R-:W-:Y:S01]  /*ee70*/  ISETP.LT.AND P1, PT, R161, UR12, !P1 ;  /* 0x0000000ca1007c0c */ /* 0x000fe2000cf21270 */
[----:B------:R-:W1:Y:S01]  /*ee80*/  LDCU.64 UR20, c[0x0][0x398] ;  /* 0x00007300ff1477ac */ /* 0x000e620008000a00 */
[----:B------:R-:W1:Y:S01]  /*ee90*/  LDCU.64 UR18, c[0x0][0x398] ;  /* 0x00007300ff1277ac */ /* 0x000e620008000a00 */
[----:B------:R-:W1:Y:S01]  /*eea0*/  @!P0 SYNCS.CCTL.IV [UR9+0x12008] ;  /* 0x01200800ff0089b1 */ /* 0x000e620008000009 */
[----:B------:R-:W-:Y:S01]  /*eeb0*/  NOP ;  /* 0x0000000000007918 */ /* 0x000fe20000000000 */
[----:B------:R-:W-:Y:S01]  /*eec0*/  ISETP.GE.AND P0, PT, R145, UR30, PT ;  /* 0x0000001e91007c0c */ /* 0x000fe2000bf06270 */
[----:B------:R-:W1:Y:S03]  /*eed0*/  LDCU.64 UR16, c[0x0][0x398] ;  /* 0x00007300ff1077ac */ /* 0x000e660008000a00 */
[----:B--2---:R-:W-:Y:S01]  /*eee0*/  ISETP.LT.AND P0, PT, R0, UR33, !P0 ;  /* 0x0000002100007c0c */ /* 0x004fe2000c701270 */
[----:B------:R-:W2:Y:S01]  /*eef0*/  LDCU UR4, c[0x0][0x398] ;  /* 0x00007300ff0477ac */ /* 0x000ea20008000800 */
[----:B0-----:R-:W-:-:S02]  /*ef00*/  F2FP.SATFINITE.E4M3.F32.PACK_AB_MERGE_C R34, R35, R34, RZ ;  /* 0x000000222322723e */ /* 0x001fc400048070ff */
[----:B------:R-:W-:Y:S01]  /*ef10*/  LEA R35, R133, UR11, 0x4 ;  /* 0x0000000b85237c11 */ /* 0x000fe2000f8e20ff */
[----:B------:R-:W0:Y:S01]  /*ef20*/  LDCU.64 UR10, c[0x0][0x398] ;  /* 0x00007300ff0a77ac */ /* 0x000e220008000a00 */
[----:B------:R-:W0:Y:S01]  /*ef30*/  S2R R133, SR_TID.X ;  /* 0x0000000000857919 */ /* 0x000e220000002100 */
[----:B------:R-:W-:Y:S02]  /*ef40*/  F2FP.SATFINITE.E4M3.F32.PACK_AB_MERGE_C R6, R7, R6, RZ ;  /* 0x000000060706723e */ /* 0x000fe400048070ff */
[----:B------:R-:W-:Y:S01]  /*ef50*/  F2FP.SATFINITE.E4M3.F32.PACK_AB_MERGE_C R70, R71, R70, RZ ;  /* 0x000000464746723e */ /* 0x000fe200048070ff */
[----:B------:R-:W0:Y:S01]  /*ef60*/  LDCU UR12, c[0x0][0x398] ;  /* 0x00007300ff0c77ac */ /* 0x000e220008000800 */
[----:B------:R-:W-:Y:S02]  /*ef70*/  F2FP.SATFINITE.E4M3.F32.PACK_AB_MERGE_C R10, R11, R10, RZ ;  /* 0x0000000a0b0a723e */ /* 0x000fe400048070ff */
[----:B------:R-:W-:Y:S01]  /*ef80*/  F2FP.SATFINITE.E4M3.F32.PACK_AB_MERGE_C R14, R15, R14, RZ ;  /* 0x0000000e0f0e723e */ /* 0x000fe200048070ff */
[----:B------:R-:W0:Y:S01]  /*ef90*/  LDCU UR14, c[0x0][0x398] ;  /* 0x00007300ff0e77ac */ /* 0x000e220008000800 */
[----:B------:R-:W-:-:S02]  /*efa0*/  F2FP.SATFINITE.E4M3.F32.PACK_AB_MERGE_C R7, R19, R18, RZ ;  /* 0x000000121307723e */ /* 0x000fc400048070ff */
[----:B------:R-:W-:Y:S02]  /*efb0*/  F2FP.SATFINITE.E4M3.F32.PACK_AB_MERGE_C R74, R75, R74, RZ ;  /* 0x0000004a4b4a723e */ /* 0x000fe400048070ff */
[----:B------:R-:W-:Y:S02]  /*efc0*/  F2FP.SATFINITE.E4M3.F32.PACK_AB_MERGE_C R78, R79, R78, RZ ;  /* 0x0000004e4f4e723e */ /* 0x000fe400048070ff */
[----:B------:R-:W-:Y:S02]  /*efd0*/  F2FP.SATFINITE.E4M3.F32.PACK_AB_MERGE_C R82, R83, R82, RZ ;  /* 0x000000525352723e */ /* 0x000fe400048070ff */
[----:B------:R-:W-:Y:S02]  /*efe0*/  F2FP.SATFINITE.E4M3.F32.PACK_AB_MERGE_C R4, R5, R4, R6 ;  /* 0x000000040504723e */ /* 0x000fe40004807006 */
[----:B------:R-:W-:Y:S02]  /*eff0*/  F2FP.SATFINITE.E4M3.F32.PACK_AB_MERGE_C R68, R69, R68, R70 ;  /* 0x000000444544723e */ /* 0x000fe40004807046 */
[----:B------:R-:W-:-:S02]  /*f000*/  F2FP.SATFINITE.E4M3.F32.PACK_AB_MERGE_C R5, R9, R8, R10 ;  /* 0x000000080905723e */ /* 0x000fc4000480700a */
[----:B------:R-:W-:Y:S02]  /*f010*/  F2FP.SATFINITE.E4M3.F32.PACK_AB_MERGE_C R6, R13, R12, R14 ;  /* 0x0000000c0d06723e */ /* 0x000fe4000480700e */
[----:B------:R-:W-:Y:S02]  /*f020*/  F2FP.SATFINITE.E4M3.F32.PACK_AB_MERGE_C R7, R17, R16, R7 ;  /* 0x000000101107723e */ /* 0x000fe40004807007 */
[----:B------:R-:W-:Y:S02]  /*f030*/  F2FP.SATFINITE.E4M3.F32.PACK_AB_MERGE_C R69, R73, R72, R74 ;  /* 0x000000484945723e */ /* 0x000fe4000480704a */
[----:B------:R-:W-:Y:S01]  /*f040*/  F2FP.SATFINITE.E4M3.F32.PACK_AB_MERGE_C R70, R77, R76, R78 ;  /* 0x0000004c4d46723e */ /* 0x000fe2000480704e */
[----:B-1----:R-:W-:Y:S01]  /*f050*/  STS.128 [R35], R4 ;  /* 0x0000000423007388 */ /* 0x002fe20000000c00 */
[----:B------:R-:W-:Y:S02]  /*f060*/  F2FP.SATFINITE.E4M3.F32.PACK_AB_MERGE_C R71, R81, R80, R82 ;  /* 0x000000505147723e */ /* 0x000fe40004807052 */
[----:B------:R-:W-:-:S02]  /*f070*/  F2FP.SATFINITE.E4M3.F32.PACK_AB_MERGE_C R22, R23, R22, RZ ;  /* 0x000000161716723e */ /* 0x000fc400048070ff */
[----:B0-----:R-:W-:Y:S01]  /*f080*/  LOP3.LUT R133, R133, 0xff, RZ, 0xc0, !PT ;  /* 0x000000ff85857812 */ /* 0x001fe200078ec0ff */
[----:B------:R-:W-:Y:S01]  /*f090*/  STS.128 [R35+0x800], R68 ;  /* 0x0008004423007388 */ /* 0x000fe20000000c00 */
[----:B------:R-:W-:Y:S02]  /*f0a0*/  F2FP.SATFINITE.E4M3.F32.PACK_AB_MERGE_C R26, R27, R26, RZ ;  /* 0x0000001a1b1a723e */ /* 0x000fe400048070ff */
[----:B------:R-:W-:Y:S02]  /*f0b0*/  F2FP.SATFINITE.E4M3.F32.PACK_AB_MERGE_C R30, R31, R30, RZ ;  /* 0x0000001e1f1e723e */ /* 0x000fe400048070ff */
[----:B------:R-:W-:Y:S02]  /*f0c0*/  F2FP.SATFINITE.E4M3.F32.PACK_AB_MERGE_C R8, R21, R20, R22 ;  /* 0x000000141508723e */ /* 0x000fe40004807016 */
[----:B------:R-:W-:Y:S01]  /*f0d0*/  LEA R22, R133, UR9, 0x4 ;  /* 0x0000000985167c11 */ /* 0x000fe2000f8e20ff */
[----:B------:R-:W-:Y:S01]  /*f0e0*/  BAR.SYNC.DEFER_BLOCKING 0x0 ;  /* 0x0000000000007b1d */ /* 0x000fe20000010000 */
[----:B------:R-:W-:-:S02]  /*f0f0*/  F2FP.SATFINITE.E4M3.F32.PACK_AB_MERGE_C R9, R25, R24, R26 ;  /* 0x000000181909723e */ /* 0x000fc4000480701a */
[----:B------:R-:W-:Y:S02]  /*f100*/  F2FP.SATFINITE.E4M3.F32.PACK_AB_MERGE_C R10, R29, R28, R30 ;  /* 0x0000001c1d0a723e */ /* 0x000fe4000480701e */
[----:B------:R-:W-:-:S03]  /*f110*/  F2FP.SATFINITE.E4M3.F32.PACK_AB_MERGE_C R86, R87, R86, RZ ;  /* 0x000000565756723e */ /* 0x000fc600048070ff */
[----:B------:R-:W0:Y:S01]  /*f120*/  LDC R21, c[0x0][0x3b4] ;  /* 0x0000ed00ff157b82 */ /* 0x000e220000000800 */
[----:B------:R-:W-:Y:S01]  /*f130*/  F2FP.SATFINITE.E4M3.F32.PACK_AB_MERGE_C R90, R91, R90, RZ ;  /* 0x0000005a5b5a723e */ /* 0x000fe200048070ff */
[----:B------:R-:W1:Y:S01]  /*f140*/  LDCU UR9, c[0x0][0x3b8] ;  /* 0x00007700ff0977ac */ /* 0x000e620008000800 */
[----:B------:R-:W-:Y:S02]  /*f150*/  F2FP.SATFINITE.E4M3.F32.PACK_AB_MERGE_C R94, R95, R94, RZ ;  /* 0x0000005e5f5e723e */ /* 0x000fe400048070ff */
[----:B------:R-:W-:Y:S02]  /*f160*/  F2FP.SATFINITE.E4M3.F32.PACK_AB_MERGE_C R98, R99, R98, RZ ;  /* 0x000000626362723e */ /* 0x000fe400048070ff */
[----:B------:R-:W-:Y:S02]  /*f170*/  F2FP.SATFINITE.E4M3.F32.PACK_AB_MERGE_C R84, R85, R84, R86 ;  /* 0x000000545554723e */ /* 0x000fe40004807056 */
[----:B------:R-:W-:Y:S02]  /*f180*/  F2FP.SATFINITE.E4M3.F32.PACK_AB_MERGE_C R11, R33, R32, R34 ;  /* 0x00000020210b723e */ /* 0x000fe40004807022 */
[----:B------:R-:W-:-:S02]  /*f190*/  F2FP.SATFINITE.E4M3.F32.PACK_AB_MERGE_C R85, R89, R88, R90 ;  /* 0x000000585955723e */ /* 0x000fc4000480705a */
[----:B------:R-:W-:Y:S02]  /*f1a0*/  F2FP.SATFINITE.E4M3.F32.PACK_AB_MERGE_C R86, R93, R92, R94 ;  /* 0x0000005c5d56723e */ /* 0x000fe4000480705e */
[----:B------:R-:W-:Y:S02]  /*f1b0*/  F2FP.SATFINITE.E4M3.F32.PACK_AB_MERGE_C R87, R97, R96, R98 ;  /* 0x000000606157723e */ /* 0x000fe40004807062 */
[----:B------:R-:W-:Y:S01]  /*f1c0*/  F2FP.SATFINITE.E4M3.F32.PACK_AB_MERGE_C R38, R39, R38, RZ ;  /* 0x000000262726723e */ /* 0x000fe200048070ff */
[----:B------:R-:W-:Y:S01]  /*f1d0*/  LDS.128 R24, [R22] ;  /* 0x0000000016187984 */ /* 0x000fe20000000c00 */
[----:B------:R-:W-:Y:S01]  /*f1e0*/  F2FP.SATFINITE.E4M3.F32.PACK_AB_MERGE_C R102, R103, R102, RZ ;  /* 0x000000666766723e */ /* 0x000fe200048070ff */
[----:B-1----:R-:W-:Y:S01]  /*f1f0*/  IMAD R23, R0, UR9, RZ ;  /* 0x0000000900177c24 */ /* 0x002fe2000f8e02ff */
[----:B------:R-:W-:Y:S01]  /*f200*/  F2FP.SATFINITE.E4M3.F32.PACK_AB_MERGE_C R42, R43, R42, RZ ;  /* 0x0000002a2b2a723e */ /* 0x000fe200048070ff */
[----:B------:R-:W1:Y:S01]  /*f210*/  LDS.128 R28, [R22+0x1000] ;  /* 0x00100000161c7984 */ /* 0x000e620000000c00 */
[----:B------:R-:W-:Y:S01]  /*f220*/  F2FP.SATFINITE.E4M3.F32.PACK_AB_MERGE_C R46, R47, R46, RZ ;  /* 0x0000002e2f2e723e */ /* 0x000fe200048070ff */
[----:B0-----:R-:W-:Y:S01]  /*f230*/  IMAD R20, R145, R21, RZ ;  /* 0x0000001591147224 */ /* 0x001fe200078e02ff */
[----:B------:R-:W-:Y:S01]  /*f240*/  F2FP.SATFINITE.E4M3.F32.PACK_AB_MERGE_C R50, R51, R50, RZ ;  /* 0x000000323332723e */ /* 0x000fe200048070ff */
[----:B------:R-:W-:Y:S01]  /*f250*/  BAR.SYNC.DEFER_BLOCKING 0x0 ;  /* 0x0000000000007b1d */ /* 0x000fe20000010000 */
[----:B------:R-:W-:Y:S01]  /*f260*/  F2FP.SATFINITE.E4M3.F32.PACK_AB_MERGE_C R106, R107, R106, RZ ;  /* 0x0000006a6b6a723e */ /* 0x000fe200048070ff */
[----:B------:R-:W-:Y:S01]  /*f270*/  IMAD R21, R21, 0x100, R20 ;  /* 0x0000010015157824 */ /* 0x000fe200078e0214 */
[----:B------:R-:W-:-:S02]  /*f280*/  F2FP.SATFINITE.E4M3.F32.PACK_AB_MERGE_C R110, R111, R110, RZ ;  /* 0x0000006e6f6e723e */ /* 0x000fc400048070ff */
[----:B------:R-:W-:Y:S02]  /*f290*/  F2FP.SATFINITE.E4M3.F32.PACK_AB_MERGE_C R114, R115, R114, RZ ;  /* 0x000000727372723e */ /* 0x000fe400048070ff */
[----:B------:R-:W-:Y:S02]  /*f2a0*/  F2FP.SATFINITE.E4M3.F32.PACK_AB_MERGE_C R36, R37, R36, R38 ;  /* 0x000000242524723e */ /* 0x000fe40004807026 */
[----:B------:R-:W-:Y:S02]  /*f2b0*/  F2FP.SATFINITE.E4M3.F32.PACK_AB_MERGE_C R100, R101, R100, R102 ;  /* 0x000000646564723e */ /* 0x000fe40004807066 */
[----:B------:R-:W-:Y:S02]  /*f2c0*/  F2FP.SATFINITE.E4M3.F32.PACK_AB_MERGE_C R37, R41, R40, R42 ;  /* 0x000000282925723e */ /* 0x000fe4000480702a */
[----:B------:R-:W-:Y:S01]  /*f2d0*/  F2FP.SATFINITE.E4M3.F32.PACK_AB_MERGE_C R38, R45, R44, R46 ;  /* 0x0000002c2d26723e */ /* 0x000fe2000480702e */
[C---:B------:R-:W-:Y:S01]  /*f2e0*/  VIADD R45, R0.reuse, 0x5 ;  /* 0x00000005002d7836 */ /* 0x040fe20000000000 */
[----:B------:R-:W-:Y:S01]  /*f2f0*/  F2FP.SATFINITE.E4M3.F32.PACK_AB_MERGE_C R39, R49, R48, R50 ;  /* 0x000000303127723e */ /* 0x000fe20004807032 */
[----:B------:R-:W-:Y:S01]  /*f300*/  VIADD R46, R0, 0x4 ;  /* 0x00000004002e7836 */ /* 0x000fe20000000000 */
[----:B------:R-:W-:-:S02]  /*f310*/  F2FP.SATFINITE.E4M3.F32.PACK_AB_MERGE_C R101, R105, R104, R106 ;  /* 0x000000686965723e */ /* 0x000fc4000480706a */
[----:B------:R-:W-:Y:S02]  /*f320*/  F2FP.SATFINITE.E4M3.F32.PACK_AB_MERGE_C R102, R109, R108, R110 ;  /* 0x0000006c6d66723e */ /* 0x000fe4000480706e */
[----:B------:R-:W-:Y:S02]  /*f330*/  F2FP.SATFINITE.E4M3.F32.PACK_AB_MERGE_C R103, R113, R112, R114 ;  /* 0x000000707167723e */ /* 0x000fe40004807072 */
[----:B------:R-:W-:Y:S01]  /*f340*/  F2FP.SATFINITE.E4M3.F32.PACK_AB_MERGE_C R54, R55, R54, RZ ;  /* 0x000000363736723e */ /* 0x000fe200048070ff */
[----:B------:R-:W-:Y:S01]  /*f350*/  STS.128 [R35], R8 ;  /* 0x0000000823007388 */ /* 0x000fe20000000c00 */
[----:B------:R-:W-:Y:S02]  /*f360*/  F2FP.SATFINITE.E4M3.F32.PACK_AB_MERGE_C R118, R119, R118, RZ ;  /* 0x000000767776723e */ /* 0x000fe400048070ff */
[----:B------:R-:W-:Y:S01]  /*f370*/  F2FP.SATFINITE.E4M3.F32.PACK_AB_MERGE_C R58, R59, R58, RZ ;  /* 0x0000003a3b3a723e */ /* 0x000fe200048070ff */
[----:B------:R-:W-:Y:S01]  /*f380*/  STS.128 [R35+0x800], R84 ;  /* 0x0008005423007388 */ /* 0x000fe20000000c00 */
[----:B------:R-:W-:-:S02]  /*f390*/  F2FP.SATFINITE.E4M3.F32.PACK_AB_MERGE_C R62, R63, R62, RZ ;  /* 0x0000003e3f3e723e */ /* 0x000fc400048070ff */
[----:B------:R-:W-:Y:S01]  /*f3a0*/  F2FP.SATFINITE.E4M3.F32.PACK_AB_MERGE_C R66, R67, R66, RZ ;  /* 0x000000424342723e */ /* 0x000fe200048070ff */
[----:B------:R-:W-:Y:S01]  /*f3b0*/  BAR.SYNC.DEFER_BLOCKING 0x0 ;  /* 0x0000000000007b1d */ /* 0x000fe20000010000 */
[----:B------:R-:W-:Y:S02]  /*f3c0*/  F2FP.SATFINITE.E4M3.F32.PACK_AB_MERGE_C R122, R123, R122, RZ ;  /* 0x0000007a7b7a723e */ /* 0x000fe400048070ff */
[----:B------:R-:W-:Y:S02]  /*f3d0*/  F2FP.SATFINITE.E4M3.F32.PACK_AB_MERGE_C R126, R127, R126, RZ ;  /* 0x0000007e7f7e723e */ /* 0x000fe400048070ff */
[----:B------:R-:W-:Y:S02]  /*f3e0*/  F2FP.SATFINITE.E4M3.F32.PACK_AB_MERGE_C R130, R131, R130, RZ ;  /* 0x000000828382723e */ /* 0x000fe400048070ff */
[----:B------:R-:W-:Y:S02]  /*f3f0*/  F2FP.SATFINITE.E4M3.F32.PACK_AB_MERGE_C R52, R53, R52, R54 ;  /* 0x000000343534723e */ /* 0x000fe40004807036 */
[----:B------:R-:W-:-:S02]  /*f400*/  F2FP.SATFINITE.E4M3.F32.PACK_AB_MERGE_C R116, R117, R116, R118 ;  /* 0x000000747574723e */ /* 0x000fc40004807076 */
[----:B------:R-:W-:Y:S02]  /*f410*/  F2FP.SATFINITE.E4M3.F32.PACK_AB_MERGE_C R53, R57, R56, R58 ;  /* 0x000000383935723e */ /* 0x000fe4000480703a */
[----:B------:R-:W-:Y:S02]  /*f420*/  F2FP.SATFINITE.E4M3.F32.PACK_AB_MERGE_C R54, R61, R60, R62 ;  /* 0x0000003c3d36723e */ /* 0x000fe4000480703e */
[----:B------:R-:W-:Y:S02]  /*f430*/  F2FP.SATFINITE.E4M3.F32.PACK_AB_MERGE_C R55, R65, R64, R66 ;  /* 0x000000404137723e */ /* 0x000fe40004807042 */
[----:B------:R-:W-:Y:S02]  /*f440*/  F2FP.SATFINITE.E4M3.F32.PACK_AB_MERGE_C R117, R121, R120, R122 ;  /* 0x000000787975723e */ /* 0x000fe4000480707a */
[----:B------:R-:W-:Y:S02]  /*f450*/  F2FP.SATFINITE.E4M3.F32.PACK_AB_MERGE_C R118, R125, R124, R126 ;  /* 0x0000007c7d76723e */ /* 0x000fe4000480707e */
[----:B------:R-:W-:-:S02]  /*f460*/  F2FP.SATFINITE.E4M3.F32.PACK_AB_MERGE_C R119, R129, R128, R130 ;  /* 0x000000808177723e */ /* 0x000fc40004807082 */
[C---:B------:R-:W-:Y:S01]  /*f470*/  IADD3 R3, P4, PT, R20.reuse, UR28, RZ ;  /* 0x0000001c14037c10 */ /* 0x040fe2000ff9e0ff */
[----:B------:R-:W0:Y:S01]  /*f480*/  LDS.128 R12, [R22] ;  /* 0x00000000160c7984 */ /* 0x000e220000000c00 */
[----:B------:R-:W-:Y:S02]  /*f490*/  SHF.R.S32.HI R41, RZ, 0x1f, R23 ;  /* 0x0000001fff297819 */ /* 0x000fe40000011417 */
[----:B------:R-:W-:Y:S01]  /*f4a0*/  LEA.HI.X.SX32 R2, R20, UR29, 0x1, P4 ;  /* 0x0000001d14027c11 */ /* 0x000fe2000a0f0eff */
[----:B------:R-:W0:Y:S01]  /*f4b0*/  LDS.128 R16, [R22+0x1000] ;  /* 0x0010000016107984 */ /* 0x000e220000000c00 */
[----:B------:R-:W-:Y:S01]  /*f4c0*/  BAR.SYNC.DEFER_BLOCKING 0x0 ;  /* 0x0000000000007b1d */ /* 0x000fe20000010000 */
[----:B------:R-:W-:Y:S02]  /*f4d0*/  IADD3 R32, P4, PT, R23, R3, RZ ;  /* 0x0000000317207210 */ /* 0x000fe40007f9e0ff */
[C---:B-1----:R-:W-:Y:S02]  /*f4e0*/  PRMT R49, R28.reuse, 0x7770, RZ ;  /* 0x000077701c317816 */ /* 0x042fe400000000ff */
[----:B------:R-:W-:Y:S01]  /*f4f0*/  PRMT R51, R28, 0x7771, RZ ;  /* 0x000077711c337816 */ /* 0x000fe200000000ff */
[----:B------:R-:W-:Y:S01]  /*f500*/  IMAD.X R33, R41, 0x1, R2, P4 ;  /* 0x0000000129217824 */ /* 0x000fe200020e0602 */
[C---:B------:R-:W-:Y:S01]  /*f510*/  PRMT R47, R24.reuse, 0x7772, RZ ;  /* 0x00007772182f7816 */ /* 0x040fe200000000ff */
[----:B------:R1:W-:Y:S04]  /*f520*/  STS.128 [R35], R36 ;  /* 0x0000002423007388 */ /* 0x0003e80000000c00 */
[----:B------:R-:W-:Y:S01]  /*f530*/  STS.128 [R35+0x800], R100 ;  /* 0x0008006423007388 */ /* 0x000fe20000000c00 */
[----:B------:R-:W-:Y:S01]  /*f540*/  BAR.SYNC.DEFER_BLOCKING 0x0 ;  /* 0x0000000000007b1d */ /* 0x000fe20000010000 */
[----:B-1----:R-:W-:Y:S01]  /*f550*/  PRMT R37, R24, 0x7770, RZ ;  /* 0x0000777018257816 */ /* 0x002fe200000000ff */
[----:B------:R-:W-:-:S04]  /*f560*/  VIADD R36, R23, UR9 ;  /* 0x0000000917247c36 */ /* 0x000fc80008000000 */
[----:B------:R-:W-:-:S05]  /*f570*/  VIADD R40, R36, UR9 ;  /* 0x0000000924287c36 */ /* 0x000fca0008000000 */
[----:B------:R-:W-:Y:S01]  /*f580*/  SHF.R.S32.HI R43, RZ, 0x1f, R40 ;  /* 0x0000001fff2b7819 */ /* 0x000fe20000011428 */
[----:B------:R-:W1:Y:S04]  /*f590*/  LDS.128 R8, [R22] ;  /* 0x0000000016087984 */ /* 0x000e680000000c00 */
[----:B------:R-:W0:Y:S01]  /*f5a0*/  LDS.128 R4, [R22+0x1000] ;  /* 0x0010000016047984 */ /* 0x000e220000000c00 */
[----:B------:R-:W-:Y:S06]  /*f5b0*/  BAR.SYNC.DEFER_BLOCKING 0x0 ;  /* 0x0000000000007b1d */ /* 0x000fec0000010000 */
[----:B------:R-:W-:Y:S04]  /*f5c0*/  STS.128 [R35], R52 ;  /* 0x0000003423007388 */ /* 0x000fe80000000c00 */
[----:B------:R-:W-:Y:S01]  /*f5d0*/  STS.128 [R35+0x800], R116 ;  /* 0x0008007423007388 */ /* 0x000fe20000000c00 */
[----:B------:R-:W-:Y:S06]  /*f5e0*/  BAR.SYNC.DEFER_BLOCKING 0x0 ;  /* 0x0000000000007b1d */ /* 0x000fec0000010000 */
[----:B------:R2:W-:Y:S01]  /*f5f0*/  @P0 STG.E.U8 desc[UR24][R32.64], R37 ;  /* 0x0000002520000986 */ /* 0x0005e2000c101118 */
[----:B------:R-:W-:-:S04]  /*f600*/  IADD3 R20, P0, PT, R21, UR28, RZ ;  /* 0x0000001c15147c10 */ /* 0x000fc8000ff1e0ff */
[----:B------:R-:W-:Y:S01]  /*f610*/  LEA.HI.X.SX32 R21, R21, UR29, 0x1, P0 ;  /* 0x0000001d15157c11 */ /* 0x000fe200080f0eff */
[----:B------:R-:W0:Y:S01]  /*f620*/  LDCU.64 UR28, c[0x0][0x398] ;  /* 0x00007300ff1c77ac */ /* 0x000e220008000a00 */
[----:B------:R-:W-:Y:S02]  /*f630*/  IADD3 R34, P0, PT, R36, R3, RZ ;  /* 0x0000000324227210 */ /* 0x000fe40007f1e0ff */
[----:B--2---:R-:W-:Y:S01]  /*f640*/  IADD3 R32, P4, PT, R23, R20, RZ ;  /* 0x0000001417207210 */ /* 0x004fe20007f9e0ff */
[----:B------:R-:W-:Y:S01]  /*f650*/  VIADD R23, R40, UR9 ;  /* 0x0000000928177c36 */ /* 0x000fe20008000000 */
[----:B------:R-:W-:-:S03]  /*f660*/  SHF.R.S32.HI R37, RZ, 0x1f, R36 ;  /* 0x0000001fff257819 */ /* 0x000fc60000011424 */
[----:B------:R-:W-:Y:S01]  /*f670*/  IMAD.X R33, R41, 0x1, R21, P4 ;  /* 0x0000000129217824 */ /* 0x000fe200020e0615 */
[-C--:B------:R-:W-:Y:S01]  /*f680*/  IADD3 R36, P4, PT, R36, R20.reuse, RZ ;  /* 0x0000001424247210 */ /* 0x080fe20007f9e0ff */
[C-C-:B------:R-:W-:Y:S01]  /*f690*/  IMAD.X R35, R37.reuse, 0x1, R2.reuse, P0 ;  /* 0x0000000125237824 */ /* 0x140fe200000e0602 */
[CC--:B------:R-:W-:Y:S02]  /*f6a0*/  IADD3 R38, P0, PT, R40.reuse, R3.reuse, RZ ;  /* 0x0000000328267210 */ /* 0x0c0fe40007f1e0ff */
[----:B------:R-:W-:Y:S01]  /*f6b0*/  SHF.R.S32.HI R44, RZ, 0x1f, R23 ;  /* 0x0000001fff2c7819 */ /* 0x000fe20000011417 */
[--C-:B------:R-:W-:Y:S01]  /*f6c0*/  IMAD.X R37, R37, 0x1, R21.reuse, P4 ;  /* 0x0000000125257824 */ /* 0x100fe200020e0615 */
[----:B------:R-:W-:Y:S01]  /*f6d0*/  IADD3 R40, P4, PT, R40, R20, RZ ;  /* 0x0000001428287210 */ /* 0x000fe20007f9e0ff */
[--C-:B------:R-:W-:Y:S01]  /*f6e0*/  IMAD.X R39, R43, 0x1, R2.reuse, P0 ;  /* 0x000000012b277824 */ /* 0x100fe200000e0602 */
[----:B------:R-:W-:Y:S01]  /*f6f0*/  IADD3 R42, P0, PT, R23, R3, RZ ;  /* 0x00000003172a7210 */ /* 0x000fe20007f1e0ff */
[----:B------:R2:W-:Y:S01]  /*f700*/  @P5 STG.E.U8 desc[UR24][R32.64], R49 ;  /* 0x0000003120005986 */ /* 0x0005e2000c101118 */
[----:B------:R-:W-:Y:S01]  /*f710*/  ISETP.LT.AND P5, PT, R145, UR10, !P2 ;  /* 0x0000000a91007c0c */ /* 0x000fe2000d7a1270 */
[----:B------:R-:W-:Y:S01]  /*f720*/  IMAD.X R41, R43, 0x1, R21, P4 ;  /* 0x000000012b297824 */ /* 0x000fe200020e0615 */
[----:B------:R-:W-:Y:S01]  /*f730*/  ISETP.LT.AND P2, PT, R161, UR6, !P2 ;  /* 0x00000006a1007c0c */ /* 0x000fe2000d741270 */
[----:B------:R-:W-:Y:S01]  /*f740*/  IMAD.X R43, R44, 0x1, R2, P0 ;  /* 0x000000012c2b7824 */ /* 0x000fe200000e0602 */
[----:B------:R-:W-:Y:S01]  /*f750*/  ISETP.GE.AND P0, PT, R45, UR31, PT ;  /* 0x0000001f2d007c0c */ /* 0x000fe2000bf06270 */
[----:B------:R-:W1:Y:S01]  /*f760*/  LDCU UR6, c[0x0][0x398] ;  /* 0x00007300ff0677ac */ /* 0x000e620008000800 */
[----:B------:R-:W-:-:S02]  /*f770*/  PRMT R45, R24, 0x7771, RZ ;  /* 0x00007771182d7816 */ /* 0x000fc400000000ff */
[----:B------:R-:W-:Y:S01]  /*f780*/  ISETP.GE.AND P4, PT, R46, UR31, PT ;  /* 0x0000001f2e007c0c */ /* 0x000fe2000bf86270 */
[----:B------:R-:W-:Y:S01]  /*f790*/  VIADD R46, R0, 0x6 ;  /* 0x00000006002e7836 */ /* 0x000fe20000000000 */
[----:B------:R-:W1:Y:S01]  /*f7a0*/  LDCU UR10, c[0x0][0x398] ;  /* 0x00007300ff0a77ac */ /* 0x000e620008000800 */
[----:B--2---:R-:W-:Y:S01]  /*f7b0*/  PRMT R49, R28, 0x7772, RZ ;  /* 0x000077721c317816 */ /* 0x004fe200000000ff */
[----:B------:R2:W-:Y:S01]  /*f7c0*/  @P6 STG.E.U8 desc[UR24][R34.64], R45 ;  /* 0x0000002d22006986 */ /* 0x0005e2000c101118 */
[----:B0-----:R-:W-:Y:S02]  /*f7d0*/  ISETP.LT.AND P6, PT, R145, UR28, !P3 ;  /* 0x0000001c91007c0c */ /* 0x001fe4000dfc1270 */
[----:B---3--:R-:W-:Y:S01]  /*f7e0*/  ISETP.LT.AND P3, PT, R161, UR26, !P3 ;  /* 0x0000001aa1007c0c */ /* 0x008fe2000df61270 */
[----:B------:R-:W-:Y:S01]  /*f7f0*/  @P1 STG.E.U8 desc[UR24][R36.64], R51 ;  /* 0x0000003324001986 */ /* 0x000fe2000c101118 */
[----:B------:R-:W-:-:S03]  /*f800*/  ISETP.GE.AND P1, PT, R46, UR31, PT ;  /* 0x0000001f2e007c0c */ /* 0x000fc6000bf26270 */
[----:B------:R0:W-:Y:S01]  /*f810*/  @P5 STG.E.U8 desc[UR24][R38.64], R47 ;  /* 0x0000002f26005986 */ /* 0x0001e2000c101118 */
[----:B----4-:R-:W-:Y:S02]  /*f820*/  ISETP.LT.AND P5, PT, R145, UR22, !P4 ;  /* 0x0000001691007c0c */ /* 0x010fe4000e7a1270 */
[----:B------:R-:W-:Y:S01]  /*f830*/  ISETP.LT.AND P4, PT, R161, UR20, !P4 ;  /* 0x00000014a1007c0c */ /* 0x000fe2000e781270 */
[----:B------:R3:W-:Y:S01]  /*f840*/  @P2 STG.E.U8 desc[UR24][R40.64], R49 ;  /* 0x0000003128002986 */ /* 0x0007e2000c101118 */
[C---:B------:R-:W-:Y:S01]  /*f850*/  IADD3 R32, P2, PT, R23.reuse, R20, RZ ;  /* 0x0000001417207210 */ /* 0x040fe20007f5e0ff */
[----:B------:R-:W-:Y:S01]  /*f860*/  VIADD R23, R23, UR9 ;  /* 0x0000000917177c36 */ /* 0x000fe20008000000 */
[----:B--2---:R-:W-:Y:S01]  /*f870*/  PRMT R45, R24, 0x7773, RZ ;  /* 0x00007773182d7816 */ /* 0x004fe200000000ff */
[----:B------:R-:W-:Y:S02]  /*f880*/  VIADD R24, R0, 0x7 ;  /* 0x0000000700187836 */ /* 0x000fe40000000000 */
[----:B------:R-:W-:Y:S01]  /*f890*/  IMAD.X R33, R44, 0x1, R21, P2 ;  /* 0x000000012c217824 */ /* 0x000fe200010e0615 */
[----:B0-----:R-:W-:Y:S01]  /*f8a0*/  PRMT R47, R28, 0x7773, RZ ;  /* 0x000077731c2f7816 */ /* 0x001fe200000000ff */
[----:B------:R0:W-:Y:S01]  /*f8b0*/  @P6 STG.E.U8 desc[UR24][R42.64], R45 ;  /* 0x0000002d2a006986 */ /* 0x0001e2000c101118 */
[----:B------:R-:W-:-:S02]  /*f8c0*/  SHF.R.S32.HI R28, RZ, 0x1f, R23 ;  /* 0x0000001fff1c7819 */ /* 0x000fc40000011417 */
[CC--:B------:R-:W-:Y:S01]  /*f8d0*/  IADD3 R34, P6, PT, R23.reuse, R3.reuse, RZ ;  /* 0x0000000317227210 */ /* 0x0c0fe20007fde0ff */
[----:B------:R2:W-:Y:S01]  /*f8e0*/  @P3 STG.E.U8 desc[UR24][R32.64], R47 ;  /* 0x0000002f20003986 */ /* 0x0005e2000c101118 */
[----:B------:R-:W-:Y:S02]  /*f8f0*/  IADD3 R36, P3, PT, R23, R20, RZ ;  /* 0x0000001417247210 */ /* 0x000fe40007f7e0ff */
[----:B------:R-:W-:Y:S01]  /*f900*/  ISETP.GE.AND P2, PT, R24, UR31, PT ;  /* 0x0000001f18007c0c */ /* 0x000fe2000bf46270 */
[C---:B------:R-:W-:Y:S01]  /*f910*/  IMAD.X R35, R28.reuse, 0x1, R2, P6 ;  /* 0x000000011c237824 */ /* 0x040fe200030e0602 */
[----:B------:R-:W-:Y:S01]  /*f920*/  ISETP.LT.AND P6, PT, R145, UR18, !P0 ;  /* 0x0000001291007c0c */ /* 0x000fe2000c7c1270 */
[----:B------:R-:W-:Y:S01]  /*f930*/  IMAD.X R37, R28, 0x1, R21, P3 ;  /* 0x000000011c257824 */ /* 0x000fe200018e0615 */
[----:B---3--:R-:W-:Y:S01]  /*f940*/  PRMT R41, R25, 0x7771, RZ ;  /* 0x0000777119297816 */ /* 0x008fe200000000ff */
[----:B------:R-:W-:Y:S01]  /*f950*/  VIADD R24, R23, UR9 ;  /* 0x0000000917187c36 */ /* 0x000fe20008000000 */
[----:B0-----:R-:W-:Y:S01]  /*f960*/  PRMT R43, R25, 0x7770, RZ ;  /* 0x00007770192b7816 */ /* 0x001fe200000000ff */
[----:B------:R-:W-:Y:S01]  /*f970*/  VIADD R23, R0, 0x8 ;  /* 0x0000000800177836 */ /* 0x000fe20000000000 */
[----:B------:R-:W-:Y:S01]  /*f980*/  PRMT R45, R29, 0x7770, RZ ;  /* 0x000077701d2d7816 */ /* 0x000fe200000000ff */
[----:B------:R-:W0:Y:S01]  /*f990*/  LDCU UR18, c[0x0][0x398] ;  /* 0x00007300ff1277ac */ /* 0x000e220008000800 */
[----:B------:R-:W-:Y:S01]  /*f9a0*/  SHF.R.S32.HI R40, RZ, 0x1f, R24 ;  /* 0x0000001fff287819 */ /* 0x000fe20000011418 */
[----:B------:R3:W-:Y:S01]  /*f9b0*/  @P5 STG.E.U8 desc[UR24][R34.64], R43 ;  /* 0x0000002b22005986 */ /* 0x0007e2000c101118 */
[----:B------:R-:W-:-:S02]  /*f9c0*/  IADD3 R38, P5, PT, R24, R3, RZ ;  /* 0x0000000318267210 */ /* 0x000fc40007fbe0ff */
[----:B------:R-:W-:Y:S01]  /*f9d0*/  ISETP.GE.AND P3, PT, R23, UR31, PT ;  /* 0x0000001f17007c0c */ /* 0x000fe2000bf66270 */
[----:B------:R4:W-:Y:S01]  /*f9e0*/  @P4 STG.E.U8 desc[UR24][R36.64], R45 ;  /* 0x0000002d24004986 */ /* 0x0009e2000c101118 */
[----:B------:R-:W-:Y:S01]  /*f9f0*/  ISETP.LT.AND P4, PT, R161, UR16, !P0 ;  /* 0x00000010a1007c0c */ /* 0x000fe2000c781270 */
[----:B------:R-:W-:Y:S01]  /*fa00*/  IMAD.X R39, R40, 0x1, R2, P5 ;  /* 0x0000000128277824 */ /* 0x000fe200028e0602 */
[C---:B--2---:R-:W-:Y:S01]  /*fa10*/  IADD3 R32, P0, PT, R24.reuse, R20, RZ ;  /* 0x0000001418207210 */ /* 0x044fe20007f1e0ff */
[----:B------:R-:W-:Y:S01]  /*fa20*/  VIADD R23, R24, UR9 ;  /* 0x0000000918177c36 */ /* 0x000fe20008000000 */
[----:B------:R-:W-:Y:S01]  /*fa30*/  ISETP.LT.AND P5, PT, R145, UR32, !P1 ;  /* 0x0000002091007c0c */ /* 0x000fe2000cfa1270 */
[----:B------:R-:W-:Y:S01]  /*fa40*/  VIADD R24, R0, 0x9 ;  /* 0x0000000900187836 */ /* 0x000fe20000000000 */
[----:B------:R2:W-:Y:S01]  /*fa50*/  @P6 STG.E.U8 desc[UR24][R38.64], R41 ;  /* 0x0000002926006986 */ /* 0x0005e2000c101118 */
[----:B------:R-:W-:Y:S01]  /*fa60*/  IMAD.X R33, R40, 0x1, R21, P0 ;  /* 0x0000000128217824 */ /* 0x000fe200000e0615 */
[----:B---3--:R-:W-:Y:S01]  /*fa70*/  PRMT R43, R29, 0x7771, RZ ;  /* 0x000077711d2b7816 */ /* 0x008fe200000000ff */
[----:B------:R-:W3:Y:S01]  /*fa80*/  LDCU UR16, c[0x0][0x398] ;  /* 0x00007300ff1077ac */ /* 0x000ee20008000800 */
[----:B------:R-:W-:-:S02]  /*fa90*/  SHF.R.S32.HI R28, RZ, 0x1f, R23 ;  /* 0x0000001fff1c7819 */ /* 0x000fc40000011417 */
[-C--:B------:R-:W-:Y:S01]  /*faa0*/  IADD3 R34, P6, PT, R23, R3.reuse, RZ ;  /* 0x0000000317227210 */ /* 0x080fe20007fde0ff */
[----:B------:R0:W-:Y:S01]  /*fab0*/  @P4 STG.E.U8 desc[UR24][R32.64], R43 ;  /* 0x0000002b20004986 */ /* 0x0001e2000c101118 */
[----:B------:R-:W-:Y:S01]  /*fac0*/  ISETP.LT.AND P4, PT, R161, UR4, !P1 ;  /* 0x00000004a1007c0c */ /* 0x000fe2000cf81270 */
[----:B------:R-:W3:Y:S01]  /*fad0*/  LDCU UR4, c[0x0][0x398] ;  /* 0x00007300ff0477ac */ /* 0x000ee20008000800 */
[-C--:B----4-:R-:W-:Y:S01]  /*fae0*/  IADD3 R36, P1, PT, R23, R20.reuse, RZ ;  /* 0x0000001417247210 */ /* 0x090fe20007f3e0ff */
[----:B------:R-:W-:Y:S01]  /*faf0*/  IMAD.X R35, R28, 0x1, R2, P6 ;  /* 0x000000011c237824 */ /* 0x000fe200030e0602 */
[----:B--2---:R-:W-:Y:S02]  /*fb00*/  PRMT R41, R25, 0x7772, RZ ;  /* 0x0000777219297816 */ /* 0x004fe400000000ff */
[----:B------:R-:W-:Y:S01]  /*fb10*/  ISETP.GE.AND P0, PT, R24, UR31, PT ;  /* 0x0000001f18007c0c */ /* 0x000fe2000bf06270 */
[----:B------:R-:W-:Y:S02]  /*fb20*/  VIADD R24, R23, UR9 ;  /* 0x0000000917187c36 */ /* 0x000fe40008000000 */
[----:B------:R2:W-:Y:S01]  /*fb30*/  @P5 STG.E.U8 desc[UR24][R34.64], R41 ;  /* 0x0000002922005986 */ /* 0x0005e2000c101118 */
[----:B-1----:R-:W-:Y:S01]  /*fb40*/  ISETP.LT.AND P5, PT, R145, UR6, !P2 ;  /* 0x0000000691007c0c */ /* 0x002fe2000d7a1270 */
[--C-:B------:R-:W-:Y:S01]  /*fb50*/  IMAD.X R37, R28, 0x1, R21.reuse, P1 ;  /* 0x000000011c257824 */ /* 0x100fe200008e0615 */
[----:B0-----:R-:W-:Y:S01]  /*fb60*/  PRMT R33, R29, 0x7772, RZ ;  /* 0x000077721d217816 */ /* 0x001fe200000000ff */
[----:B------:R-:W-:Y:S01]  /*fb70*/  VIADD R23, R0, 0xa ;  /* 0x0000000a00177836 */ /* 0x000fe20000000000 */
[----:B------:R-:W-:Y:S01]  /*fb80*/  SHF.R.S32.HI R40, RZ, 0x1f, R24 ;  /* 0x0000001fff287819 */ /* 0x000fe20000011418 */
[C---:B------:R-:W-:Y:S01]  /*fb90*/  VIADD R32, R24.reuse, UR9 ;  /* 0x0000000918207c36 */ /* 0x040fe20008000000 */
[-C--:B------:R-:W-:Y:S01]  /*fba0*/  IADD3 R38, P6, PT, R24, R3.reuse, RZ ;  /* 0x0000000318267210 */ /* 0x080fe20007fde0ff */
[----:B------:R0:W-:Y:S01]  /*fbb0*/  @P4 STG.E.U8 desc[UR24][R36.64], R33 ;  /* 0x0000002124004986 */ /* 0x0001e2000c101118 */
[----:B------:R-:W-:Y:S01]  /*fbc0*/  ISETP.LT.AND P4, PT, R161, UR10, !P2 ;  /* 0x0000000aa1007c0c */ /* 0x000fe2000d781270 */
[----:B------:R-:W1:Y:S01]  /*fbd0*/  LDCU UR6, c[0x0][0x398] ;  /* 0x00007300ff0677ac */ /* 0x000e620008000800 */
[----:B------:R-:W-:Y:S01]  /*fbe0*/  ISETP.GE.AND P1, PT, R23, UR31, PT ;  /* 0x0000001f17007c0c */ /* 0x000fe2000bf26270 */
[----:B------:R-:W-:Y:S01]  /*fbf0*/  IMAD.X R39, R40, 0x1, R2, P6 ;  /* 0x0000000128277824 */ /* 0x000fe200030e0602 */
[----:B------:R-:W-:Y:S01]  /*fc00*/  PRMT R23, R25, 0x7773, RZ ;  /* 0x0000777319177816 */ /* 0x000fe200000000ff */
[----:B------:R-:W4:Y:S01]  /*fc10*/  LDCU UR10, c[0x0][0x398] ;  /* 0x00007300ff0a77ac */ /* 0x000f220008000800 */
[----:B------:R-:W-:Y:S01]  /*fc20*/  IADD3 R24, P2, PT, R24, R20, RZ ;  /* 0x0000001418187210 */ /* 0x000fe20007f5e0ff */
[----:B--2---:R-:W-:Y:S01]  /*fc30*/  VIADD R34, R0, 0xb ;  /* 0x0000000b00227836 */ /* 0x004fe20000000000 */
[----:B------:R-:W-:Y:S01]  /*fc40*/  SHF.R.S32.HI R35, RZ, 0x1f, R32 ;  /* 0x0000001fff237819 */ /* 0x000fe20000011420 */
[----:B------:R2:W-:Y:S01]  /*fc50*/  @P5 STG.E.U8 desc[UR24][R38.64], R23 ;  /* 0x0000001726005986 */ /* 0x0005e2000c101118 */
[----:B------:R-:W-:Y:S01]  /*fc60*/  ISETP.LT.AND P5, PT, R145, UR12, !P3 ;  /* 0x0000000c91007c0c */ /* 0x000fe2000dfa1270 */
[----:B------:R-:W-:Y:S01]  /*fc70*/  IMAD.X R25, R40, 0x1, R21, P2 ;  /* 0x0000000128197824 */ /* 0x000fe200010e0615 */
[----:B------:R-:W-:Y:S01]  /*fc80*/  IADD3 R28, P6, PT, R32, R3, RZ ;  /* 0x00000003201c7210 */ /* 0x000fe20007fde0ff */
[----:B------:R-:W1:Y:S01]  /*fc90*/  LDCU UR12, c[0x0][0x398] ;  /* 0x00007300ff0c77ac */ /* 0x000e620008000800 */
[----:B0-----:R-:W-:Y:S01]  /*fca0*/  PRMT R37, R26, 0x7770, RZ ;  /* 0x000077701a257816 */ /* 0x001fe200000000ff */
[----:B------:R-:W-:Y:S01]  /*fcb0*/  VIADD R36, R0, 0xc ;  /* 0x0000000c00247836 */ /* 0x000fe20000000000 */
[----:B------:R-:W-:-:S02]  /*fcc0*/  ISETP.GE.AND P2, PT, R34, UR31, PT ;  /* 0x0000001f22007c0c */ /* 0x000fc4000bf46270 */
[----:B--2---:R-:W-:Y:S01]  /*fcd0*/  PRMT R39, R29, 0x7773, RZ ;  /* 0x000077731d277816 */ /* 0x004fe200000000ff */
[C---:B------:R-:W-:Y:S02]  /*fce0*/  VIADD R23, R32.reuse, UR9 ;  /* 0x0000000920177c36 */ /* 0x040fe40008000000 */
[----:B------:R-:W-:Y:S02]  /*fcf0*/  IMAD.X R29, R35, 0x1, R2, P6 ;  /* 0x00000001231d7824 */ /* 0x000fe400030e0602 */
[----:B------:R0:W-:Y:S01]  /*fd00*/  @P4 STG.E.U8 desc[UR24][R24.64], R39 ;  /* 0x0000002718004986 */ /* 0x0001e2000c101118 */
[----:B---3--:R-:W-:Y:S01]  /*fd10*/  ISETP.LT.AND P4, PT, R161, UR4, !P3 ;  /* 0x00000004a1007c0c */ /* 0x008fe2000df81270 */
[----:B------:R-:W2:Y:S01]  /*fd20*/  LDCU UR4, c[0x0][0x398] ;  /* 0x00007300ff0477ac */ /* 0x000ea20008000800 */
[----:B------:R-:W-:Y:S01]  /*fd30*/  IADD3 R32, P3, PT, R32, R20, RZ ;  /* 0x0000001420207210 */ /* 0x000fe20007f7e0ff */
[----:B------:R3:W-:Y:S01]  /*fd40*/  @P5 STG.E.U8 desc[UR24][R28.64], R37 ;  /* 0x000000251c005986 */ /* 0x0007e2000c101118 */
[----:B-1----:R-:W-:Y:S01]  /*fd50*/  ISETP.LT.AND P5, PT, R145, UR6, !P0 ;  /* 0x0000000691007c0c */ /* 0x002fe2000c7a1270 */
[----:B------:R-:W1:Y:S01]  /*fd60*/  LDCU UR6, c[0x0][0x398] ;  /* 0x00007300ff0677ac */ /* 0x000e620008000800 */
[----:B------:R-:W-:Y:S01]  /*fd70*/  SHF.R.S32.HI R38, RZ, 0x1f, R23 ;  /* 0x0000001fff267819 */ /* 0x000fe20000011417 */
[----:B------:R-:W-:Y:S01]  /*fd80*/  IMAD.X R33, R35, 0x1, R21, P3 ;  /* 0x0000000123217824 */ /* 0x000fe200018e0615 */
[----:B------:R-:W-:-:S02]  /*fd90*/  IADD3 R34, P6, PT, R23, R3, RZ ;  /* 0x0000000317227210 */ /* 0x000fc40007fde0ff */
[----:B------:R-:W-:Y:S01]  /*fda0*/  ISETP.GE.AND P3, PT, R36, UR31, PT ;  /* 0x0000001f24007c0c */ /* 0x000fe2000bf66270 */
[----:B------:R-:W-:Y:S01]  /*fdb0*/  VIADD R36, R23, UR9 ;  /* 0x0000000917247c36 */ /* 0x000fe20008000000 */
[----:B0-----:R-:W-:Y:S01]  /*fdc0*/  PRMT R39, R30, 0x7770, RZ ;  /* 0x000077701e277816 */ /* 0x001fe200000000ff */
[----:B------:R-:W-:Y:S01]  /*fdd0*/  IMAD.X R35, R38, 0x1, R2, P6 ;  /* 0x0000000126237824 */ /* 0x000fe200030e0602 */
[----:B---3--:R-:W-:-:S03]  /*fde0*/  PRMT R37, R26, 0x7771, RZ ;  /* 0x000077711a257816 */ /* 0x008fc600000000ff */
[----:B------:R0:W-:Y:S01]  /*fdf0*/  @P4 STG.E.U8 desc[UR24][R32.64], R39 ;  /* 0x0000002720004986 */ /* 0x0001e2000c101118 */
[----:B----4-:R-:W-:Y:S01]  /*fe00*/  ISETP.LT.AND P4, PT, R161, UR10, !P0 ;  /* 0x0000000aa1007c0c */ /* 0x010fe2000c781270 */
[----:B------:R-:W3:Y:S01]  /*fe10*/  LDCU UR10, c[0x0][0x398] ;  /* 0x00007300ff0a77ac */ /* 0x000ee20008000800 */
[----:B------:R-:W-:Y:S01]  /*fe20*/  IADD3 R24, P0, PT, R23, R20, RZ ;  /* 0x0000001417187210 */ /* 0x000fe20007f1e0ff */
[----:B------:R4:W-:Y:S01]  /*fe30*/  @P5 STG.E.U8 desc[UR24][R34.64], R37 ;  /* 0x0000002522005986 */ /* 0x0009e2000c101118 */
[----:B------:R-:W-:Y:S01]  /*fe40*/  ISETP.LT.AND P5, PT, R145, UR12, !P1 ;  /* 0x0000000c91007c0c */ /* 0x000fe2000cfa1270 */
[----:B------:R-:W-:Y:S01]  /*fe50*/  VIADD R23, R0, 0xd ;  /* 0x0000000d00177836 */ /* 0x000fe20000000000 */
[----:B------:R-:W-:Y:S01]  /*fe60*/  SHF.R.S32.HI R40, RZ, 0x1f, R36 ;  /* 0x0000001fff287819 */ /* 0x000fe20000011424 */
[----:B------:R-:W-:Y:S01]  /*fe70*/  IMAD.X R25, R38, 0x1, R21, P0 ;  /* 0x0000000126197824 */ /* 0x000fe200000e0615 */
[C---:B------:R-:W-:Y:S01]  /*fe80*/  IADD3 R28, P6, PT, R36.reuse, R3, RZ ;  /* 0x00000003241c7210 */ /* 0x040fe20007fde0ff */
[----:B------:R-:W3:Y:S01]  /*fe90*/  LDCU UR12, c[0x0][0x398] ;  /* 0x00007300ff0c77ac */ /* 0x000ee20008000800 */
[----:B------:R-:W-:Y:S01]  /*fea0*/  ISETP.GE.AND P0, PT, R23, UR31, PT ;  /* 0x0000001f17007c0c */ /* 0x000fe2000bf06270 */
[----:B------:R-:W-:Y:S01]  /*feb0*/  VIADD R23, R36, UR9 ;  /* 0x0000000924177c36 */ /* 0x000fe20008000000 */
[----:B0-----:R-:W-:Y:S01]  /*fec0*/  PRMT R39, R30, 0x7771, RZ ;  /* 0x000077711e277816 */ /* 0x001fe200000000ff */
[----:B------:R-:W-:Y:S01]  /*fed0*/  IMAD.X R29, R40, 0x1, R2, P6 ;  /* 0x00000001281d7824 */ /* 0x000fe200030e0602 */
[----:B----4-:R-:W-:Y:S01]  /*fee0*/  PRMT R37, R26, 0x7772, RZ ;  /* 0x000077721a257816 */ /* 0x010fe200000000ff */
[----:B------:R-:W-:-:S02]  /*fef0*/  VIADD R35, R0, 0xe ;  /* 0x0000000e00237836 */ /* 0x000fc40000000000 */
[----:B------:R0:W-:Y:S01]  /*ff00*/  @P4 STG.E.U8 desc[UR24][R24.64], R39 ;  /* 0x0000002718004986 */ /* 0x0001e2000c101118 */
[----:B--2---:R-:W-:Y:S01]  /*ff10*/  ISETP.LT.AND P4, PT, R161, UR4, !P1 ;  /* 0x00000004a1007c0c */ /* 0x004fe2000cf81270 */
[----:B------:R-:W2:Y:S01]  /*ff20*/  LDCU UR4, c[0x0][0x398] ;  /* 0x00007300ff0477ac */ /* 0x000ea20008000800 */
[----:B------:R-:W-:Y:S01]  /*ff30*/  IADD3 R32, P1, PT, R36, R20, RZ ;  /* 0x0000001424207210 */ /* 0x000fe20007f3e0ff */
[----:B------:R4:W-:Y:S01]  /*ff40*/  @P5 STG.E.U8 desc[UR24][R28.64], R37 ;  /* 0x000000251c005986 */ /* 0x0009e2000c101118 */
[----:B-1----:R-:W-:Y:S01]  /*ff50*/  ISETP.LT.AND P5, PT, R145, UR6, !P2 ;  /* 0x0000000691007c0c */ /* 0x002fe2000d7a1270 */
[----:B------:R-:W1:Y:S01]  /*ff60*/  LDCU UR6, c[0x0][0x398] ;  /* 0x00007300ff0677ac */ /* 0x000e620008000800 */
[----:B------:R-:W-:Y:S01]  /*ff70*/  SHF.R.S32.HI R36, RZ, 0x1f, R23 ;  /* 0x0000001fff247819 */ /* 0x000fe20000011417 */
[----:B------:R-:W-:Y:S01]  /*ff80*/  IMAD.X R33, R40, 0x1, R21, P1 ;  /* 0x0000000128217824 */ /* 0x000fe200008e0615 */
[----:B------:R-:W-:Y:S02]  /*ff90*/  IADD3 R34, P6, PT, R23, R3, RZ ;  /* 0x0000000317227210 */ /* 0x000fe40007fde0ff */
[----:B------:R-:W-:-:S02]  /*ffa0*/  ISETP.GE.AND P1, PT, R35, UR31, PT ;  /* 0x0000001f23007c0c */ /* 0x000fc4000bf26270 */
[----:B0-----:R-:W-:Y:S01]  /*ffb0*/  PRMT R39, R30, 0x7772, RZ ;  /* 0x000077721e277816 */ /* 0x001fe200000000ff */
[----:B------:R-:W-:Y:S01]  /*ffc0*/  IMAD.X R35, R36, 0x1, R2, P6 ;  /* 0x0000000124237824 */ /* 0x000fe200030e0602 */
[----:B----4-:R-:W-:Y:S01]  /*ffd0*/  PRMT R37, R26, 0x7773, RZ ;  /* 0x000077731a257816 */ /* 0x010fe200000000ff */
[----:B------:R-:W-:Y:S02]  /*ffe0*/  VIADD R26, R23, UR9 ;  /* 0x00000009171a7c36 */ /* 0x000fe40008000000 */
[----:B------:R0:W-:Y:S01]  /*fff0*/  @P4 STG.E.U8 desc[UR24][R32.64], R39 ;  /* 0x0000002720004986 */ /* 0x0001e2000c101118 */
[----:B---3--:R-:W-:Y:S01]  /*10000*/  ISETP.LT.AND P4, PT, R161, UR10, !P2 ;  /* 0x0000000aa1007c0c */ /* 0x008fe2000d781270 */
        /* <DEDUP_REMOVED lines=13> */
[----:B----4-:R-:W-:-:S03]  /*100e0*/  PRMT R37, R27, 0x7770, RZ ;  /* 0x000077701b257816 */ /* 0x010fc600000000ff */
[----:B------:R0:W-:Y:S01]  /*100f0*/  @P4 STG.E.U8 desc[UR24][R24.64], R39 ;  /* 0x0000002718004986 */ /* 0x0001e2000c101118 */
[----:B--2---:R-:W-:Y:S01]  /*10100*/  ISETP.LT.AND P4, PT, R161, UR4, !P3 ;  /* 0x00000004a1007c0c */ /* 0x004fe2000df81270 */
[----:B------:R-:W2:Y:S01]  /*10110*/  LDCU UR4, c[0x0][0x39c] ;  /* 0x00007380ff0477ac */ /* 0x000ea20008000800 */
[----:B------:R-:W-:Y:S01]  /*10120*/  IADD3 R32, P3, PT, R26, R20, RZ ;  /* 0x000000141a207210 */ /* 0x000fe20007f7e0ff */
[----:B------:R-:W-:Y:S01]  /*10130*/  VIADD R26, R0, 0x10 ;  /* 0x00000010001a7836 */ /* 0x000fe20000000000 */
[----:B------:R4:W-:Y:S01]  /*10140*/  @P5 STG.E.U8 desc[UR24][R28.64], R37 ;  /* 0x000000251c005986 */ /* 0x0009e2000c101118 */
[----:B-1----:R-:W-:Y:S01]  /*10150*/  ISETP.LT.AND P5, PT, R145, UR6, !P0 ;  /* 0x0000000691007c0c */ /* 0x002fe2000c7a1270 */
[----:B------:R-:W1:Y:S01]  /*10160*/  LDCU UR6, c[0x0][0x398] ;  /* 0x00007300ff0677ac */ /* 0x000e620008000800 */
[----:B------:R-:W-:Y:S01]  /*10170*/  IMAD.X R33, R38, 0x1, R21, P3 ;  /* 0x0000000126217824 */ /* 0x000fe200018e0615 */
[----:B------:R-:W-:Y:S01]  /*10180*/  ISETP.GE.AND P3, PT, R26, UR31, PT ;  /* 0x0000001f1a007c0c */ /* 0x000fe2000bf66270 */
[----:B------:R-:W-:Y:S01]  /*10190*/  VIADD R26, R23, UR9 ;  /* 0x00000009171a7c36 */ /* 0x000fe20008000000 */
[----:B------:R-:W-:-:S02]  /*101a0*/  SHF.R.S32.HI R30, RZ, 0x1f, R23 ;  /* 0x0000001fff1e7819 */ /* 0x000fc40000011417 */
[----:B0-----:R-:W-:Y:S02]  /*101b0*/  PRMT R39, R31, 0x7770, RZ ;  /* 0x000077701f277816 */ /* 0x001fe400000000ff */
[-C--:B------:R-:W-:Y:S02]  /*101c0*/  IADD3 R34, P6, PT, R23, R3.reuse, RZ ;  /* 0x0000000317227210 */ /* 0x080fe40007fde0ff */
[----:B----4-:R-:W-:Y:S01]  /*101d0*/  PRMT R37, R27, 0x7771, RZ ;  /* 0x000077711b257816 */ /* 0x010fe200000000ff */
[----:B------:R0:W-:Y:S01]  /*101e0*/  @P4 STG.E.U8 desc[UR24][R32.64], R39 ;  /* 0x0000002720004986 */ /* 0x0001e2000c101118 */
[----:B---3--:R-:W-:Y:S01]  /*101f0*/  ISETP.LT.AND P4, PT, R161, UR10, !P0 ;  /* 0x0000000aa1007c0c */ /* 0x008fe2000c781270 */
[----:B------:R-:W-:Y:S01]  /*10200*/  IMAD.X R35, R30, 0x1, R2, P6 ;  /* 0x000000011e237824 */ /* 0x000fe200030e0602 */
[-C--:B------:R-:W-:Y:S01]  /*10210*/  IADD3 R24, P0, PT, R23, R20.reuse, RZ ;  /* 0x0000001417187210 */ /* 0x080fe20007f1e0ff */
[----:B------:R-:W-:Y:S01]  /*10220*/  VIADD R23, R0, 0x11 ;  /* 0x0000001100177836 */ /* 0x000fe20000000000 */
[----:B------:R-:W-:Y:S01]  /*10230*/  SHF.R.S32.HI R36, RZ, 0x1f, R26 ;  /* 0x0000001fff247819 */ /* 0x000fe2000001141a */
[----:B------:R-:W3:Y:S01]  /*10240*/  LDCU UR10, c[0x0][0x398] ;  /* 0x00007300ff0a77ac */ /* 0x000ee20008000800 */
[----:B------:R4:W-:Y:S01]  /*10250*/  @P5 STG.E.U8 desc[UR24][R34.64], R37 ;  /* 0x0000002522005986 */ /* 0x0009e2000c101118 */
[----:B------:R-:W-:Y:S01]  /*10260*/  IMAD.X R25, R30, 0x1, R21, P0 ;  /* 0x000000011e197824 */ /* 0x000fe200000e0615 */
[----:B--2---:R-:W-:Y:S01]  /*10270*/  ISETP.GE.AND P0, PT, R23, UR4, PT ;  /* 0x0000000417007c0c */ /* 0x004fe2000bf06270 */
[----:B------:R-:W2:Y:S01]  /*10280*/  LDCU UR4, c[0x0][0x39c] ;  /* 0x00007380ff0477ac */ /* 0x000ea20008000800 */
[----:B------:R-:W-:Y:S01]  /*10290*/  ISETP.LT.AND P5, PT, R145, UR12, !P1 ;  /* 0x0000000c91007c0c */ /* 0x000fe2000cfa1270 */
[----:B------:R-:W-:Y:S01]  /*102a0*/  VIADD R30, R0, 0x12 ;  /* 0x00000012001e7836 */ /* 0x000fe20000000000 */
[----:B0-----:R-:W-:Y:S01]  /*102b0*/  PRMT R39, R31, 0x7771, RZ ;  /* 0x000077711f277816 */ /* 0x001fe200000000ff */
[C---:B------:R-:W-:Y:S01]  /*102c0*/  VIADD R23, R26.reuse, UR9 ;  /* 0x000000091a177c36 */ /* 0x040fe20008000000 */
[----:B------:R-:W-:Y:S01]  /*102d0*/  IADD3 R28, P6, PT, R26, R3, RZ ;  /* 0x000000031a1c7210 */ /* 0x000fe20007fde0ff */
[----:B------:R-:W0:Y:S02]  /*102e0*/  LDCU UR12, c[0x0][0x398] ;  /* 0x00007300ff0c77ac */ /* 0x000e240008000800 */
[----:B------:R-:W-:Y:S01]  /*102f0*/  @P4 STG.E.U8 desc[UR24][R24.64], R39 ;  /* 0x0000002718004986 */ /* 0x000fe2000c101118 */
[----:B------:R-:W-:Y:S01]  /*10300*/  ISETP.LT.AND P4, PT, R161, UR14, !P1 ;  /* 0x0000000ea1007c0c */ /* 0x000fe2000cf81270 */
[----:B------:R-:W-:Y:S01]  /*10310*/  IMAD.X R29, R36, 0x1, R2, P6 ;  /* 0x00000001241d7824 */ /* 0x000fe200030e0602 */
[----:B------:R-:W-:Y:S01]  /*10320*/  IADD3 R32, P1, PT, R26, R20, RZ ;  /* 0x000000141a207210 */ /* 0x000fe20007f3e0ff */
[----:B------:R-:W0:Y:S01]  /*10330*/  LDCU UR14, c[0x0][0x398] ;  /* 0x00007300ff0e77ac */ /* 0x000e220008000800 */
[----:B----4-:R-:W-:-:S02]  /*10340*/  PRMT R37, R27, 0x7772, RZ ;  /* 0x000077721b257816 */ /* 0x010fc400000000ff */
[----:B------:R-:W-:Y:S01]  /*10350*/  SHF.R.S32.HI R26, RZ, 0x1f, R23 ;  /* 0x0000001fff1a7819 */ /* 0x000fe20000011417 */
[----:B------:R-:W-:Y:S01]  /*10360*/  IMAD.X R33, R36, 0x1, R21, P1 ;  /* 0x0000000124217824 */ /* 0x000fe200008e0615 */
[----:B------:R-:W-:Y:S01]  /*10370*/  IADD3 R34, P6, PT, R23, R3, RZ ;  /* 0x0000000317227210 */ /* 0x000fe20007fde0ff */
[----:B------:R4:W-:Y:S01]  /*10380*/  @P5 STG.E.U8 desc[UR24][R28.64], R37 ;  /* 0x000000251c005986 */ /* 0x0009e2000c101118 */
[----:B--2---:R-:W-:Y:S01]  /*10390*/  ISETP.GE.AND P1, PT, R30, UR4, PT ;  /* 0x000000041e007c0c */ /* 0x004fe2000bf26270 */
[----:B------:R-:W2:Y:S01]  /*103a0*/  LDCU UR4, c[0x0][0x39c] ;  /* 0x00007380ff0477ac */ /* 0x000ea20008000800 */
[----:B-1----:R-:W-:Y:S01]  /*103b0*/  ISETP.LT.AND P5, PT, R145, UR6, !P2 ;  /* 0x0000000691007c0c */ /* 0x002fe2000d7a1270 */
[----:B------:R-:W-:Y:S01]  /*103c0*/  IMAD.X R35, R26, 0x1, R2, P6 ;  /* 0x000000011a237824 */ /* 0x000fe200030e0602 */
[----:B------:R-:W1:Y:S01]  /*103d0*/  LDCU UR6, c[0x0][0x398] ;  /* 0x00007300ff0677ac */ /* 0x000e620008000800 */
[----:B----4-:R-:W-:Y:S01]  /*103e0*/  PRMT R37, R31, 0x7772, RZ ;  /* 0x000077721f257816 */ /* 0x010fe200000000ff */
[----:B------:R-:W-:Y:S01]  /*103f0*/  VIADD R28, R23, UR9 ;  /* 0x00000009171c7c36 */ /* 0x000fe20008000000 */
[----:B------:R-:W-:-:S03]  /*10400*/  PRMT R29, R27, 0x7773, RZ ;  /* 0x000077731b1d7816 */ /* 0x000fc600000000ff */
[----:B------:R4:W-:Y:S01]  /*10410*/  @P4 STG.E.U8 desc[UR24][R32.64], R37 ;  /* 0x0000002520004986 */ /* 0x0009e2000c101118 */
[----:B------:R-:W-:Y:S01]  /*10420*/  ISETP.LT.AND P4, PT, R161, UR16, !P2 ;  /* 0x00000010a1007c0c */ /* 0x000fe2000d781270 */
[----:B------:R-:W1:Y:S01]  /*10430*/  LDCU UR16, c[0x0][0x398] ;  /* 0x00007300ff1077ac */ /* 0x000e620008000800 */
[-C--:B------:R-:W-:Y:S01]  /*10440*/  IADD3 R24, P2, PT, R23, R20.reuse, RZ ;  /* 0x0000001417187210 */ /* 0x080fe20007f5e0ff */
[----:B------:R-:W-:Y:S01]  /*10450*/  VIADD R23, R0, 0x13 ;  /* 0x0000001300177836 */ /* 0x000fe20000000000 */
[----:B------:R0:W-:Y:S01]  /*10460*/  @P5 STG.E.U8 desc[UR24][R34.64], R29 ;  /* 0x0000001d22005986 */ /* 0x0001e2000c101118 */
[----:B---3--:R-:W-:Y:S01]  /*10470*/  ISETP.LT.AND P5, PT, R145, UR10, !P3 ;  /* 0x0000000a91007c0c */ /* 0x008fe2000dfa1270 */
[----:B------:R-:W3:Y:S01]  /*10480*/  LDCU UR10, c[0x0][0x398] ;  /* 0x00007300ff0a77ac */ /* 0x000ee20008000800 */
[----:B------:R-:W-:Y:S01]  /*10490*/  IMAD.X R25, R26, 0x1, R21, P2 ;  /* 0x000000011a197824 */ /* 0x000fe200010e0615 */
[----:B--2---:R-:W-:Y:S01]  /*104a0*/  ISETP.GE.AND P2, PT, R23, UR4, PT ;  /* 0x0000000417007c0c */ /* 0x004fe2000bf46270 */
[----:B------:R-:W-:Y:S01]  /*104b0*/  VIADD R23, R28, UR9 ;  /* 0x000000091c177c36 */ /* 0x000fe20008000000 */
[----:B------:R-:W2:Y:S01]  /*104c0*/  LDCU UR4, c[0x0][0x39c] ;  /* 0x00007380ff0477ac */ /* 0x000ea20008000800 */
[----:B----4-:R-:W-:Y:S01]  /*104d0*/  PRMT R33, R31, 0x7773, RZ ;  /* 0x000077731f217816 */ /* 0x010fe200000000ff */
[----:B------:R-:W-:Y:S01]  /*104e0*/  VIADD R31, R0, 0x14 ;  /* 0x00000014001f7836 */ /* 0x000fe20000000000 */
[----:B------:R-:W-:Y:S01]  /*104f0*/  SHF.R.S32.HI R30, RZ, 0x1f, R28 ;  /* 0x0000001fff1e7819 */ /* 0x000fe2000001141c */
[----:B------:R-:W-:Y:S01]  /*10500*/  VIADD R32, R23, UR9 ;  /* 0x0000000917207c36 */ /* 0x000fe20008000000 */
[C---:B------:R-:W-:Y:S01]  /*10510*/  IADD3 R26, P6, PT, R28.reuse, R3, RZ ;  /* 0x000000031c1a7210 */ /* 0x040fe20007fde0ff */
[----:B------:R4:W-:Y:S01]  /*10520*/  @P4 STG.E.U8 desc[UR24][R24.64], R33 ;  /* 0x0000002118004986 */ /* 0x0009e2000c101118 */
[----:B0-----:R-:W-:Y:S01]  /*10530*/  ISETP.LT.AND P4, PT, R161, UR12, !P3 ;  /* 0x0000000ca1007c0c */ /* 0x001fe2000df81270 */
[----:B------:R-:W0:Y:S01]  /*10540*/  LDCU UR12, c[0x0][0x398] ;  /* 0x00007300ff0c77ac */ /* 0x000e220008000800 */
[----:B------:R-:W-:Y:S01]  /*10550*/  IADD3 R28, P3, PT, R28, R20, RZ ;  /* 0x000000141c1c7210 */ /* 0x000fe20007f7e0ff */
[----:B------:R-:W-:Y:S01]  /*10560*/  IMAD.X R27, R30, 0x1, R2, P6 ;  /* 0x000000011e1b7824 */ /* 0x000fe200030e0602 */
[----:B------:R-:W-:-:S02]  /*10570*/  PRMT R35, R12, 0x7770, RZ ;  /* 0x000077700c237816 */ /* 0x000fc400000000ff */
[----:B------:R-:W-:Y:S01]  /*10580*/  SHF.R.S32.HI R34, RZ, 0x1f, R23 ;  /* 0x0000001fff227819 */ /* 0x000fe20000011417 */
[----:B------:R-:W-:Y:S01]  /*10590*/  IMAD.X R29, R30, 0x1, R21, P3 ;  /* 0x000000011e1d7824 */ /* 0x000fe200018e0615 */
[----:B------:R-:W-:Y:S01]  /*105a0*/  IADD3 R30, P6, PT, R23, R3, RZ ;  /* 0x00000003171e7210 */ /* 0x000fe20007fde0ff */
[----:B------:R0:W-:Y:S01]  /*105b0*/  @P5 STG.E.U8 desc[UR24][R26.64], R35 ;  /* 0x000000231a005986 */ /* 0x0001e2000c101118 */
[----:B-1----:R-:W-:Y:S01]  /*105c0*/  ISETP.LT.AND P5, PT, R145, UR6, !P0 ;  /* 0x0000000691007c0c */ /* 0x002fe2000c7a1270 */
[----:B------:R-:W1:Y:S01]  /*105d0*/  LDCU UR6, c[0x0][0x398] ;  /* 0x00007300ff0677ac */ /* 0x000e620008000800 */
[----:B--2---:R-:W-:Y:S01]  /*105e0*/  ISETP.GE.AND P3, PT, R31, UR4, PT ;  /* 0x000000041f007c0c */ /* 0x004fe2000bf66270 */
[----:B------:R-:W-:Y:S01]  /*105f0*/  IMAD.X R31, R34, 0x1, R2, P6 ;  /* 0x00000001221f7824 */ /* 0x000fe200030e0602 */
[----:B----4-:R-:W-:Y:S01]  /*10600*/  PRMT R33, R12, 0x7771, RZ ;  /* 0x000077710c217816 */ /* 0x010fe200000000ff */
[----:B------:R-:W2:Y:S01]  /*10610*/  LDCU UR4, c[0x0][0x39c] ;  /* 0x00007380ff0477ac */ /* 0x000ea20008000800 */
[----:B------:R-:W-:-:S02]  /*10620*/  SHF.R.S32.HI R36, RZ, 0x1f, R32 ;  /* 0x0000001fff247819 */ /* 0x000fc40000011420 */
[----:B0-----:R-:W-:Y:S02]  /*10630*/  PRMT R35, R16, 0x7770, RZ ;  /* 0x0000777010237816 */ /* 0x001fe400000000ff */
[----:B------:R-:W-:-:S03]  /*10640*/  IADD3 R26, P6, PT, R32, R3, RZ ;  /* 0x00000003201a7210 */ /* 0x000fc60007fde0ff */
[----:B------:R0:W-:Y:S01]  /*10650*/  @P4 STG.E.U8 desc[UR24][R28.64], R35 ;  /* 0x000000231c004986 */ /* 0x0001e2000c101118 */
[----:B------:R-:W-:Y:S01]  /*10660*/  ISETP.LT.AND P4, PT, R161, UR14, !P0 ;  /* 0x0000000ea1007c0c */ /* 0x000fe2000c781270 */
[----:B------:R-:W-:Y:S01]  /*10670*/  IMAD.X R27, R36, 0x1, R2, P6 ;  /* 0x00000001241b7824 */ /* 0x000fe200030e0602 */
        /* <DEDUP_REMOVED lines=9> */
[----:B0-----:R-:W-:Y:S01]  /*10710*/  PRMT R35, R16, 0x7771, RZ ;  /* 0x0000777110237816 */ /* 0x001fe200000000ff */
[----:B------:R-:W0:Y:S04]  /*10720*/  LDCU UR14, c[0x0][0x398] ;  /* 0x00007300ff0e77ac */ /* 0x000e280008000800 */
[----:B------:R0:W-:Y:S01]  /*10730*/  @P4 STG.E.U8 desc[UR24][R24.64], R35 ;  /* 0x0000002318004986 */ /* 0x0001e2000c101118 */
[----:B------:R-:W-:Y:S01]  /*10740*/  ISETP.LT.AND P4, PT, R161, UR16, !P1 ;  /* 0x00000010a1007c0c */ /* 0x000fe2000cf81270 */
[----:B----4-:R-:W-:Y:S01]  /*10750*/  VIADD R31, R0, 0x16 ;  /* 0x00000016001f7836 */ /* 0x010fe20000000000 */
[----:B------:R-:W-:Y:S01]  /*10760*/  IADD3 R28, P1, PT, R32, R20, RZ ;  /* 0x00000014201c7210 */ /* 0x000fe20007f3e0ff */
[----:B------:R-:W4:Y:S01]  /*10770*/  LDCU UR16, c[0x0][0x398] ;  /* 0x00007300ff1077ac */ /* 0x000f220008000800 */
        /* <DEDUP_REMOVED lines=9> */
[----:B0-----:R-:W-:Y:S01]  /*10810*/  PRMT R35, R16, 0x7772, RZ ;  /* 0x0000777210237816 */ /* 0x001fe200000000ff */
[----:B------:R-:W0:Y:S04]  /*10820*/  LDCU UR4, c[0x0][0x39c] ;  /* 0x00007380ff0477ac */ /* 0x000e280008000800 */
[----:B------:R-:W-:Y:S01]  /*10830*/  @P4 STG.E.U8 desc[UR24][R28.64], R35 ;  /* 0x000000231c004986 */ /* 0x000fe2000c101118 */
[----:B------:R-:W-:Y:S01]  /*10840*/  ISETP.LT.AND P4, PT, R161, UR12, !P2 ;  /* 0x0000000ca1007c0c */ /* 0x000fe2000d781270 */
[----:B------:R-:W2:Y:S01]  /*10850*/  LDCU UR12, c[0x0][0x398] ;  /* 0x00007300ff0c77ac */ /* 0x000ea20008000800 */
[----:B---3--:R-:W-:Y:S01]  /*10860*/  PRMT R33, R12, 0x7773, RZ ;  /* 0x000077730c217816 */ /* 0x008fe200000000ff */
[C---:B------:R-:W-:Y:S01]  /*10870*/  VIADD R12, R23.reuse, UR9 ;  /* 0x00000009170c7c36 */ /* 0x040fe20008000000 */
[----:B------:R-:W-:Y:S01]  /*10880*/  IADD3 R24, P2, PT, R23, R20, RZ ;  /* 0x0000001417187210 */ /* 0x000fe20007f5e0ff */
[----:B------:R-:W-:-:S02]  /*10890*/  VIADD R23, R0, 0x17 ;  /* 0x0000001700177836 */ /* 0x000fc40000000000 */
[----:B------:R3:W-:Y:S01]  /*108a0*/  @P5 STG.E.U8 desc[UR24][R30.64], R33 ;  /* 0x000000211e005986 */ /* 0x0007e2000c101118 */
[----:B------:R-:W-:Y:S01]  /*108b0*/  ISETP.LT.AND P5, PT, R145, UR10, !P3 ;  /* 0x0000000a91007c0c */ /* 0x000fe2000dfa1270 */
[----:B------:R-:W-:Y:S01]  /*108c0*/  IMAD.X R25, R32, 0x1, R21, P2 ;  /* 0x0000000120197824 */ /* 0x000fe200010e0615 */
[----:B------:R-:W-:Y:S01]  /*108d0*/  SHF.R.S32.HI R34, RZ, 0x1f, R12 ;  /* 0x0000001fff227819 */ /* 0x000fe2000001140c */
[----:B------:R-:W1:Y:S01]  /*108e0*/  LDCU UR10, c[0x0][0x398] ;  /* 0x00007300ff0a77ac */ /* 0x000e620008000800 */
[----:B------:R-:W-:Y:S02]  /*108f0*/  IADD3 R26, P6, PT, R12, R3, RZ ;  /* 0x000000030c1a7210 */ /* 0x000fe40007fde0ff */
[----:B0-----:R-:W-:Y:S01]  /*10900*/  ISETP.GE.AND P2, PT, R23, UR4, PT ;  /* 0x0000000417007c0c */ /* 0x001fe2000bf46270 */
[----:B------:R-:W0:Y:S01]  /*10910*/  LDCU UR4, c[0x0][0x39c] ;  /* 0x00007380ff0477ac */ /* 0x000e220008000800 */
[----:B------:R-:W-:Y:S01]  /*10920*/  PRMT R23, R13, 0x7770, RZ ;  /* 0x000077700d177816 */ /* 0x000fe200000000ff */
[----:B------:R-:W-:Y:S01]  /*10930*/  IMAD.X R27, R34, 0x1, R2, P6 ;  /* 0x00000001221b7824 */ /* 0x000fe200030e0602 */
[----:B---3--:R-:W-:Y:S01]  /*10940*/  PRMT R33, R16, 0x7773, RZ ;  /* 0x0000777310217816 */ /* 0x008fe200000000ff */
[----:B------:R-:W-:-:S04]  /*10950*/  VIADD R16, R12, UR9 ;  /* 0x000000090c107c36 */ /* 0x000fc80008000000 */
[----:B------:R3:W-:Y:S01]  /*10960*/  @P4 STG.E.U8 desc[UR24][R24.64], R33 ;  /* 0x0000002118004986 */ /* 0x0007e2000c101118 */
[----:B------:R-:W-:Y:S01]  /*10970*/  ISETP.LT.AND P4, PT, R161, UR14, !P3 ;  /* 0x0000000ea1007c0c */ /* 0x000fe2000df81270 */
[----:B------:R-:W2:Y:S01]  /*10980*/  LDCU UR14, c[0x0][0x398] ;  /* 0x00007300ff0e77ac */ /* 0x000ea20008000800 */
[----:B------:R-:W-:Y:S01]  /*10990*/  IADD3 R28, P3, PT, R12, R20, RZ ;  /* 0x000000140c1c7210 */ /* 0x000fe20007f7e0ff */
[----:B------:R-:W-:Y:S01]  /*109a0*/  VIADD R12, R0, 0x18 ;  /* 0x00000018000c7836 */ /* 0x000fe20000000000 */
[----:B------:R2:W-:Y:S01]  /*109b0*/  @P5 STG.E.U8 desc[UR24][R26.64], R23 ;  /* 0x000000171a005986 */ /* 0x0005e2000c101118 */
[----:B-1----:R-:W-:Y:S01]  /*109c0*/  ISETP.LT.AND P5, PT, R145, UR6, !P0 ;  /* 0x0000000691007c0c */ /* 0x002fe2000c7a1270 */
[----:B------:R-:W1:Y:S01]  /*109d0*/  LDCU UR6, c[0x0][0x398] ;  /* 0x00007300ff0677ac */ /* 0x000e620008000800 */
[----:B------:R-:W-:Y:S01]  /*109e0*/  IMAD.X R29, R34, 0x1, R21, P3 ;  /* 0x00000001221d7824 */ /* 0x000fe200018e0615 */
[----:B0-----:R-:W-:Y:S01]  /*109f0*/  ISETP.GE.AND P3, PT, R12, UR4, PT ;  /* 0x000000040c007c0c */ /* 0x001fe2000bf66270 */
[----:B------:R-:W-:Y:S01]  /*10a00*/  VIADD R12, R16, UR9 ;  /* 0x00000009100c7c36 */ /* 0x000fe20008000000 */
[----:B------:R-:W0:Y:S01]  /*10a10*/  LDCU UR4, c[0x0][0x39c] ;  /* 0x00007380ff0477ac */ /* 0x000e220008000800 */
[----:B---3--:R-:W-:-:S02]  /*10a20*/  PRMT R33, R17, 0x7770, RZ ;  /* 0x0000777011217816 */ /* 0x008fc400000000ff */
[----:B------:R-:W-:Y:S02]  /*10a30*/  SHF.R.S32.HI R32, RZ, 0x1f, R16 ;  /* 0x0000001fff207819 */ /* 0x000fe40000011410 */
[CC--:B------:R-:W-:Y:S01]  /*10a40*/  IADD3 R30, P6, PT, R16.reuse, R3.reuse, RZ ;  /* 0x00000003101e7210 */ /* 0x0c0fe20007fde0ff */
[----:B------:R3:W-:Y:S01]  /*10a50*/  @P4 STG.E.U8 desc[UR24][R28.64], R33 ;  /* 0x000000211c004986 */ /* 0x0007e2000c101118 */
[----:B----4-:R-:W-:Y:S01]  /*10a60*/  ISETP.LT.AND P4, PT, R161, UR16, !P0 ;  /* 0x00000010a1007c0c */ /* 0x010fe2000c781270 */
[----:B------:R-:W4:Y:S01]  /*10a70*/  LDCU UR16, c[0x0][0x398] ;  /* 0x00007300ff1077ac */ /* 0x000f220008000800 */
[----:B------:R-:W-:Y:S01]  /*10a80*/  IADD3 R24, P0, PT, R16, R20, RZ ;  /* 0x0000001410187210 */ /* 0x000fe20007f1e0ff */
[----:B------:R-:W-:Y:S01]  /*10a90*/  VIADD R16, R0, 0x19 ;  /* 0x0000001900107836 */ /* 0x000fe20000000000 */
[----:B--2---:R-:W-:Y:S01]  /*10aa0*/  PRMT R23, R13, 0x7771, RZ ;  /* 0x000077710d177816 */ /* 0x004fe200000000ff */
[C---:B------:R-:W-:Y:S01]  /*10ab0*/  IMAD.X R31, R32.reuse, 0x1, R2, P6 ;  /* 0x00000001201f7824 */ /* 0x040fe200030e0602 */
[----:B------:R-:W-:Y:S01]  /*10ac0*/  SHF.R.S32.HI R34, RZ, 0x1f, R12 ;  /* 0x0000001fff227819 */ /* 0x000fe2000001140c */
[----:B------:R-:W-:Y:S01]  /*10ad0*/  IMAD.X R25, R32, 0x1, R21, P0 ;  /* 0x0000000120197824 */ /* 0x000fe200000e0615 */
[----:B------:R-:W-:-:S02]  /*10ae0*/  IADD3 R26, P6, PT, R12, R3, RZ ;  /* 0x000000030c1a7210 */ /* 0x000fc40007fde0ff */
[----:B------:R2:W-:Y:S01]  /*10af0*/  @P5 STG.E.U8 desc[UR24][R30.64], R23 ;  /* 0x000000171e005986 */ /* 0x0005e2000c101118 */
[----:B0-----:R-:W-:Y:S01]  /*10b00*/  ISETP.GE.AND P0, PT, R16, UR4, PT ;  /* 0x0000000410007c0c */ /* 0x001fe2000bf06270 */
[----:B------:R-:W0:Y:S01]  /*10b10*/  LDCU UR4, c[0x0][0x39c] ;  /* 0x00007380ff0477ac */ /* 0x000e220008000800 */
[----:B---3--:R-:W-:Y:S01]  /*10b20*/  PRMT R33, R17, 0x7771, RZ ;  /* 0x0000777111217816 */ /* 0x008fe200000000ff */
[----:B------:R-:W-:Y:S01]  /*10b30*/  VIADD R16, R12, UR9 ;  /* 0x000000090c107c36 */ /* 0x000fe20008000000 */
[----:B------:R-:W-:Y:S01]  /*10b40*/  ISETP.LT.AND P5, PT, R145, UR10, !P1 ;  /* 0x0000000a91007c0c */ /* 0x000fe2000cfa1270 */
[----:B------:R-:W-:Y:S01]  /*10b50*/  IMAD.X R27, R34, 0x1, R2, P6 ;  /* 0x00000001221b7824 */ /* 0x000fe200030e0602 */
[----:B------:R-:W3:Y:S01]  /*10b60*/  LDCU UR10, c[0x0][0x398] ;  /* 0x00007300ff0a77ac */ /* 0x000ee20008000800 */
[----:B------:R0:W-:Y:S01]  /*10b70*/  @P4 STG.E.U8 desc[UR24][R24.64], R33 ;  /* 0x0000002118004986 */ /* 0x0001e2000c101118 */
[----:B------:R-:W-:Y:S02]  /*10b80*/  ISETP.LT.AND P4, PT, R161, UR12, !P1 ;  /* 0x0000000ca1007c0c */ /* 0x000fe4000cf81270 */
[-C--:B------:R-:W-:Y:S01]  /*10b90*/  IADD3 R28, P1, PT, R12, R20.reuse, RZ ;  /* 0x000000140c1c7210 */ /* 0x080fe20007f3e0ff */
[----:B------:R-:W-:Y:S01]  /*10ba0*/  VIADD R12, R0, 0x1a ;  /* 0x0000001a000c7836 */ /* 0x000fe20000000000 */
[----:B--2---:R-:W-:Y:S01]  /*10bb0*/  PRMT R23, R13, 0x7772, RZ ;  /* 0x000077720d177816 */ /* 0x004fe200000000ff */
[----:B------:R-:W2:Y:S01]  /*10bc0*/  LDCU UR12, c[0x0][0x398] ;  /* 0x00007300ff0c77ac */ /* 0x000ea20008000800 */
[----:B------:R-:W-:Y:S01]  /*10bd0*/  SHF.R.S32.HI R32, RZ, 0x1f, R16 ;  /* 0x0000001fff207819 */ /* 0x000fe20000011410 */
[----:B------:R-:W-:Y:S01]  /*10be0*/  IMAD.X R29, R34, 0x1, R21, P1 ;  /* 0x00000001221d7824 */ /* 0x000fe200008e0615 */
[C---:B------:R-:W-:Y:S01]  /*10bf0*/  IADD3 R30, P6, PT, R16.reuse, R3, RZ ;  /* 0x00000003101e7210 */ /* 0x040fe20007fde0ff */
[----:B------:R3:W-:Y:S01]  /*10c00*/  @P5 STG.E.U8 desc[UR24][R26.64], R23 ;  /* 0x000000171a005986 */ /* 0x0007e2000c101118 */
[----:B-1----:R-:W-:Y:S01]  /*10c10*/  ISETP.LT.AND P5, PT, R145, UR6, !P2 ;  /* 0x0000000691007c0c */ /* 0x002fe2000d7a1270 */
[----:B0-----:R-:W-:Y:S01]  /*10c20*/  VIADD R24, R16, UR9 ;  /* 0x0000000910187c36 */ /* 0x001fe20008000000 */
[----:B------:R-:W-:Y:S01]  /*10c30*/  ISETP.GE.AND P1, PT, R12, UR4, PT ;  /* 0x000000040c007c0c */ /* 0x000fe2000bf26270 */
[----:B------:R-:W0:Y:S01]  /*10c40*/  LDCU UR4, c[0x0][0x39c] ;  /* 0x00007380ff0477ac */ /* 0x000e220008000800 */
[----:B------:R-:W-:Y:S01]  /*10c50*/  PRMT R25, R17, 0x7772, RZ ;  /* 0x0000777211197816 */ /* 0x000fe200000000ff */
[----:B------:R-:W-:Y:S01]  /*10c60*/  IMAD.X R31, R32, 0x1, R2, P6 ;  /* 0x00000001201f7824 */ /* 0x000fe200030e0602 */
[----:B------:R-:W1:Y:S03]  /*10c70*/  LDCU UR6, c[0x0][0x398] ;  /* 0x00007300ff0677ac */ /* 0x000e660008000800 */
[----:B------:R0:W-:Y:S01]  /*10c80*/  @P4 STG.E.U8 desc[UR24][R28.64], R25 ;  /* 0x000000191c004986 */ /* 0x0001e2000c101118 */
[----:B------:R-:W-:Y:S01]  /*10c90*/  ISETP.LT.AND P4, PT, R161, UR14, !P2 ;  /* 0x0000000ea1007c0c */ /* 0x000fe2000d781270 */
[----:B---3--:R-:W-:Y:S01]  /*10ca0*/  VIADD R27, R0, 0x1b ;  /* 0x0000001b001b7836 */ /* 0x008fe20000000000 */
[----:B------:R-:W-:Y:S01]  /*10cb0*/  IADD3 R12, P2, PT, R16, R20, RZ ;  /* 0x00000014100c7210 */ /* 0x000fe20007f5e0ff */
[----:B------:R-:W3:Y:S01]  /*10cc0*/  LDCU UR14, c[0x0][0x398] ;  /* 0x00007300ff0e77ac */ /* 0x000ee20008000800 */
[----:B------:R-:W-:-:S02]  /*10cd0*/  PRMT R23, R13, 0x7773, RZ ;  /* 0x000077730d177816 */ /* 0x000fc400000000ff */
[----:B------:R-:W-:Y:S01]  /*10ce0*/  SHF.R.S32.HI R26, RZ, 0x1f, R24 ;  /* 0x0000001fff1a7819 */ /* 0x000fe20000011418 */
[----:B------:R-:W-:Y:S01]  /*10cf0*/  IMAD.X R13, R32, 0x1, R21, P2 ;  /* 0x00000001200d7824 */ /* 0x000fe200010e0615 */
[----:B------:R-:W-:Y:S01]  /*10d00*/  IADD3 R16, P6, PT, R24, R3, RZ ;  /* 0x0000000318107210 */ /* 0x000fe20007fde0ff */
[----:B------:R1:W-:Y:S01]  /*10d10*/  @P5 STG.E.U8 desc[UR24][R30.64], R23 ;  /* 0x000000171e005986 */ /* 0x0003e2000c101118 */
[----:B------:R-:W-:Y:S01]  /*10d20*/  ISETP.LT.AND P5, PT, R145, UR10, !P3 ;  /* 0x0000000a91007c0c */ /* 0x000fe2000dfa1270 */
[----:B------:R-:W2:Y:S01]  /*10d30*/  LDCU UR10, c[0x0][0x398] ;  /* 0x00007300ff0a77ac */ /* 0x000ea20008000800 */
[----:B0-----:R-:W-:Y:S01]  /*10d40*/  ISETP.GE.AND P2, PT, R27, UR4, PT ;  /* 0x000000041b007c0c */ /* 0x001fe2000bf46270 */
[----:B------:R-:W-:Y:S01]  /*10d50*/  VIADD R27, R0, 0x1c ;  /* 0x0000001c001b7836 */ /* 0x000fe20000000000 */
[----:B------:R-:W-:Y:S01]  /*10d60*/  PRMT R29, R14, 0x7770, RZ ;  /* 0x000077700e1d7816 */ /* 0x000fe200000000ff */
[----:B------:R-:W0:Y:S01]  /*10d70*/  LDCU UR4, c[0x0][0x39c] ;  /* 0x00007380ff0477ac */ /* 0x000e220008000800 */
[----:B-1----:R-:W-:Y:S01]  /*10d80*/  PRMT R31, R17, 0x7773, RZ ;  /* 0x00007773111f7816 */ /* 0x002fe200000000ff */
[----:B------:R-:W-:-:S02]  /*10d90*/  VIADD R23, R24, UR9 ;  /* 0x0000000918177c36 */ /* 0x000fc40008000000 */
[----:B------:R-:W-:Y:S02]  /*10da0*/  IMAD.X R17, R26, 0x1, R2, P6 ;  /* 0x000000011a117824 */ /* 0x000fe400030e0602 */
[----:B------:R1:W-:Y:S01]  /*10db0*/  @P4 STG.E.U8 desc[UR24][R12.64], R31 ;  /* 0x0000001f0c004986 */ /* 0x0003e2000c101118 */
[----:B----4-:R-:W-:Y:S01]  /*10dc0*/  ISETP.LT.AND P4, PT, R161, UR16, !P3 ;  /* 0x00000010a1007c0c */ /* 0x010fe2000df81270 */
[----:B------:R-:W-:Y:S01]  /*10dd0*/  VIADD R28, R23, UR9 ;  /* 0x00000009171c7c36 */ /* 0x000fe20008000000 */
[----:B------:R-:W-:Y:S01]  /*10de0*/  IADD3 R24, P3, PT, R24, R20, RZ ;  /* 0x0000001418187210 */ /* 0x000fe20007f7e0ff */
[----:B------:R4:W-:Y:S01]  /*10df0*/  @P5 STG.E.U8 desc[UR24][R16.64], R29 ;  /* 0x0000001d10005986 */ /* 0x0009e2000c101118 */
[----:B------:R-:W-:Y:S01]  /*10e00*/  ISETP.LT.AND P5, PT, R145, UR6, !P0 ;  /* 0x0000000691007c0c */ /* 0x000fe2000c7a1270 */
[----:B------:R-:W3:Y:S01]  /*10e10*/  LDCU UR6, c[0x0][0x398] ;  /* 0x00007300ff0677ac */ /* 0x000ee20008000800 */
[----:B------:R-:W-:Y:S01]  /*10e20*/  SHF.R.S32.HI R30, RZ, 0x1f, R23 ;  /* 0x0000001fff1e7819 */ /* 0x000fe20000011417 */
[----:B------:R-:W-:Y:S01]  /*10e30*/  IMAD.X R25, R26, 0x1, R21, P3 ;  /* 0x000000011a197824 */ /* 0x000fe200018e0615 */
[----:B0-----:R-:W-:Y:S01]  /*10e40*/  ISETP.GE.AND P3, PT, R27, UR4, PT ;  /* 0x000000041b007c0c */ /* 0x001fe2000bf66270 */
[----:B------:R-:W0:Y:S01]  /*10e50*/  LDCU UR4, c[0x0][0x39c] ;  /* 0x00007380ff0477ac */ /* 0x000e220008000800 */
[----:B------:R-:W-:-:S02]  /*10e60*/  IADD3 R26, P6, PT, R23, R3, RZ ;  /* 0x00000003171a7210 */ /* 0x000fc40007fde0ff */
[----:B-1----:R-:W-:Y:S01]  /*10e70*/  PRMT R31, R18, 0x7770, RZ ;  /* 0x00007770121f7816 */ /* 0x002fe200000000ff */
[----:B------:R-:W1:Y:S01]  /*10e80*/  LDCU UR16, c[0x0][0x398] ;  /* 0x00007300ff1077ac */ /* 0x000e620008000800 */
[----:B------:R-:W-:Y:S01]  /*10e90*/  SHF.R.S32.HI R32, RZ, 0x1f, R28 ;  /* 0x0000001fff207819 */ /* 0x000fe2000001141c */
[----:B----4-:R-:W-:Y:S01]  /*10ea0*/  VIADD R17, R0, 0x1d ;  /* 0x0000001d00117836 */ /* 0x010fe20000000000 */
[----:B------:R-:W-:Y:S01]  /*10eb0*/  PRMT R29, R14, 0x7771, RZ ;  /* 0x000077710e1d7816 */ /* 0x000fe200000000ff */
[----:B------:R4:W-:Y:S01]  /*10ec0*/  @P4 STG.E.U8 desc[UR24][R24.64], R31 ;  /* 0x0000001f18004986 */ /* 0x0009e2000c101118 */
[----:B--2---:R-:W-:Y:S01]  /*10ed0*/  ISETP.LT.AND P4, PT, R161, UR12, !P0 ;  /* 0x0000000ca1007c0c */ /* 0x004fe2000c781270 */
[--C-:B------:R-:W-:Y:S01]  /*10ee0*/  IMAD.X R27, R30, 0x1, R2.reuse, P6 ;  /* 0x000000011e1b7824 */ /* 0x100fe200030e0602 */
[-C--:B------:R-:W-:Y:S01]  /*10ef0*/  IADD3 R12, P0, PT, R23, R20.reuse, RZ ;  /* 0x00000014170c7210 */ /* 0x080fe20007f1e0ff */
[C---:B------:R-:W-:Y:S01]  /*10f00*/  VIADD R23, R28.reuse, UR9 ;  /* 0x000000091c177c36 */ /* 0x040fe20008000000 */
[----:B------:R-:W-:Y:S01]  /*10f10*/  IADD3 R16, P6, PT, R28, R3, RZ ;  /* 0x000000031c107210 */ /* 0x000fe20007fde0ff */
[----:B------:R-:W2:Y:S01]  /*10f20*/  LDCU UR12, c[0x0][0x398] ;  /* 0x00007300ff0c77ac */ /* 0x000ea20008000800 */
[----:B------:R1:W-:Y:S01]  /*10f30*/  @P5 STG.E.U8 desc[UR24][R26.64], R29 ;  /* 0x0000001d1a005986 */ /* 0x0003e2000c101118 */
[----:B------:R-:W-:Y:S01]  /*10f40*/  IMAD.X R13, R30, 0x1, R21, P0 ;  /* 0x000000011e0d7824 */ /* 0x000fe200000e0615 */
[----:B------:R-:W-:Y:S01]  /*10f50*/  ISETP.LT.AND P5, PT, R145, UR10, !P1 ;  /* 0x0000000a91007c0c */ /* 0x000fe2000cfa1270 */
[----:B------:R-:W2:Y:S01]  /*10f60*/  LDCU UR10, c[0x0][0x398] ;  /* 0x00007300ff0a77ac */ /* 0x000ea20008000800 */
[----:B0-----:R-:W-:Y:S01]  /*10f70*/  ISETP.GE.AND P0, PT, R17, UR4, PT ;  /* 0x0000000411007c0c */ /* 0x001fe2000bf06270 */
[----:B------:R-:W-:Y:S01]  /*10f80*/  IMAD.X R17, R32, 0x1, R2, P6 ;  /* 0x0000000120117824 */ /* 0x000fe200030e0602 */
[----:B----4-:R-:W-:Y:S01]  /*10f90*/  PRMT R31, R18, 0x7771, RZ ;  /* 0x00007771121f7816 */ /* 0x010fe200000000ff */
[----:B------:R-:W0:Y:S04]  /*10fa0*/  LDCU UR4, c[0x0][0x39c] ;  /* 0x00007380ff0477ac */ /* 0x000e280008000800 */
[----:B------:R4:W-:Y:S01]  /*10fb0*/  @P4 STG.E.U8 desc[UR24][R12.64], R31 ;  /* 0x0000001f0c004986 */ /* 0x0009e2000c101118 */
[----:B---3--:R-:W-:Y:S01]  /*10fc0*/  ISETP.LT.AND P4, PT, R161, UR14, !P1 ;  /* 0x0000000ea1007c0c */ /* 0x008fe2000cf81270 */
[----:B-1----:R-:W-:Y:S01]  /*10fd0*/  VIADD R27, R0, 0x1e ;  /* 0x0000001e001b7836 */ /* 0x002fe20000000000 */
[----:B------:R-:W-:Y:S01]  /*10fe0*/  IADD3 R24, P1, PT, R28, R20, RZ ;  /* 0x000000141c187210 */ /* 0x000fe20007f3e0ff */
[----:B------:R-:W1:Y:S01]  /*10ff0*/  LDCU UR14, c[0x0][0x398] ;  /* 0x00007300ff0e77ac */ /* 0x000e620008000800 */
[----:B------:R-:W-:-:S02]  /*11000*/  PRMT R29, R14, 0x7772, RZ ;  /* 0x000077720e1d7816 */ /* 0x000fc400000000ff */
[----:B------:R-:W-:Y:S01]  /*11010*/  SHF.R.S32.HI R28, RZ, 0x1f, R23 ;  /* 0x0000001fff1c7819 */ /* 0x000fe20000011417 */
[--C-:B------:R-:W-:Y:S01]  /*11020*/  IMAD.X R25, R32, 0x1, R21.reuse, P1 ;  /* 0x0000000120197824 */ /* 0x100fe200008e0615 */
[----:B------:R-:W-:Y:S01]  /*11030*/  IADD3 R26, P6, PT, R23, R3, RZ ;  /* 0x00000003171a7210 */ /* 0x000fe20007fde0ff */
[----:B------:R3:W-:Y:S01]  /*11040*/  @P5 STG.E.U8 desc[UR24][R16.64], R29 ;  /* 0x0000001d10005986 */ /* 0x0007e2000c101118 */
[----:B------:R-:W-:Y:S01]  /*11050*/  ISETP.LT.AND P5, PT, R145, UR6, !P2 ;  /* 0x0000000691007c0c */ /* 0x000fe2000d7a1270 */
[----:B------:R-:W1:Y:S01]  /*11060*/  LDCU UR6, c[0x0][0x398] ;  /* 0x00007300ff0677ac */ /* 0x000e620008000800 */
[----:B----4-:R-:W-:Y:S02]  /*11070*/  PRMT R31, R18, 0x7772, RZ ;  /* 0x00007772121f7816 */ /* 0x010fe400000000ff */
[----:B0-----:R-:W-:Y:S01]  /*11080*/  ISETP.GE.AND P1, PT, R27, UR4, PT ;  /* 0x000000041b007c0c */ /* 0x001fe2000bf26270 */
[----:B------:R-:W0:Y:S01]  /*11090*/  LDCU UR4, c[0x0][0x39c] ;  /* 0x00007380ff0477ac */ /* 0x000e220008000800 */
[----:B------:R-:W-:Y:S01]  /*110a0*/  IMAD.X R27, R28, 0x1, R2, P6 ;  /* 0x000000011c1b7824 */ /* 0x000fe200030e0602 */
[----:B------:R-:W-:Y:S01]  /*110b0*/  @P4 STG.E.U8 desc[UR24][R24.64], R31 ;  /* 0x0000001f18004986 */ /* 0x000fe2000c101118 */
[----:B------:R-:W-:Y:S01]  /*110c0*/  ISETP.LT.AND P4, PT, R161, UR16, !P2 ;  /* 0x00000010a1007c0c */ /* 0x000fe2000d781270 */
[----:B------:R-:W4:Y:S01]  /*110d0*/  LDCU UR16, c[0x0][0x398] ;  /* 0x00007300ff1077ac */ /* 0x000f220008000800 */
[C---:B------:R-:W-:Y:S01]  /*110e0*/  IADD3 R12, P2, PT, R23.reuse, R20, RZ ;  /* 0x00000014170c7210 */ /* 0x040fe20007f5e0ff */
[----:B---3--:R-:W-:Y:S01]  /*110f0*/  VIADD R17, R0, 0x1f ;  /* 0x0000001f00117836 */ /* 0x008fe20000000000 */
[----:B------:R-:W-:Y:S01]  /*11100*/  PRMT R29, R14, 0x7773, RZ ;  /* 0x000077730e1d7816 */ /* 0x000fe200000000ff */
[----:B------:R-:W-:Y:S01]  /*11110*/  VIADD R14, R23, UR9 ;  /* 0x00000009170e7c36 */ /* 0x000fe20008000000 */
[----:B------:R-:W-:Y:S01]  /*11120*/  PRMT R23, R15, 0x7770, RZ ;  /* 0x000077700f177816 */ /* 0x000fe200000000ff */
[----:B------:R-:W-:-:S02]  /*11130*/  IMAD.X R13, R28, 0x1, R21, P2 ;  /* 0x000000011c0d7824 */ /* 0x000fc400010e0615 */
[----:B------:R3:W-:Y:S01]  /*11140*/  @P5 STG.E.U8 desc[UR24][R26.64], R29 ;  /* 0x0000001d1a005986 */ /* 0x0007e2000c101118 */
[----:B--2---:R-:W-:Y:S01]  /*11150*/  ISETP.LT.AND P5, PT, R145, UR10, !P3 ;  /* 0x0000000a91007c0c */ /* 0x004fe2000dfa1270 */
[----:B------:R-:W2:Y:S01]  /*11160*/  LDCU UR10, c[0x0][0x398] ;  /* 0x00007300ff0a77ac */ /* 0x000ea20008000800 */
[----:B------:R-:W-:Y:S02]  /*11170*/  SHF.R.S32.HI R30, RZ, 0x1f, R14 ;  /* 0x0000001fff1e7819 */ /* 0x000fe4000001140e */
[----:B------:R-:W-:Y:S02]  /*11180*/  IADD3 R16, P6, PT, R14, R3, RZ ;  /* 0x000000030e107210 */ /* 0x000fe40007fde0ff */
[----:B0-----:R-:W-:Y:S01]  /*11190*/  ISETP.GE.AND P2, PT, R17, UR4, PT ;  /* 0x0000000411007c0c */ /* 0x001fe2000bf46270 */
[----:B------:R-:W0:Y:S02]  /*111a0*/  LDCU UR4, c[0x0][0x39c] ;  /* 0x00007380ff0477ac */ /* 0x000e240008000800 */
        /* <DEDUP_REMOVED lines=17> */
[-C--:B------:R-:W-:Y:S01]  /*112c0*/  IADD3 R26, P6, PT, R18, R3.reuse, RZ ;  /* 0x00000003121a7210 */ /* 0x080fe20007fde0ff */
[----:B------:R3:W-:Y:S01]  /*112d0*/  @P4 STG.E.U8 desc[UR24][R24.64], R29 ;  /* 0x0000001d18004986 */ /* 0x0007e2000c101118 */
[----:B------:R-:W-:Y:S01]  /*112e0*/  ISETP.LT.AND P4, PT, R161, UR14, !P0 ;  /* 0x0000000ea1007c0c */ /* 0x000fe2000c781270 */
[----:B----4-:R-:W-:Y:S01]  /*112f0*/  VIADD R17, R0, 0x21 ;  /* 0x0000002100117836 */ /* 0x010fe20000000000 */
[-C--:B------:R-:W-:Y:S01]  /*11300*/  IADD3 R12, P0, PT, R18, R20.reuse, RZ ;  /* 0x00000014120c7210 */ /* 0x080fe20007f1e0ff */
[----:B------:R-:W-:Y:S01]  /*11310*/  IMAD.X R27, R28, 0x1, R2, P6 ;  /* 0x000000011c1b7824 */ /* 0x000fe200030e0602 */
[----:B------:R-:W-:Y:S01]  /*11320*/  PRMT R23, R15, 0x7771, RZ ;  /* 0x000077710f177816 */ /* 0x000fe200000000ff */
[----:B------:R-:W-:Y:S01]  /*11330*/  VIADD R18, R14, UR9 ;  /* 0x000000090e127c36 */ /* 0x000fe20008000000 */
[----:B------:R-:W-:Y:S01]  /*11340*/  SHF.R.S32.HI R30, RZ, 0x1f, R14 ;  /* 0x0000001fff1e7819 */ /* 0x000fe2000001140e */
[----:B------:R-:W-:Y:S01]  /*11350*/  IMAD.X R13, R28, 0x1, R21, P0 ;  /* 0x000000011c0d7824 */ /* 0x000fe200000e0615 */
[----:B------:R-:W-:Y:S01]  /*11360*/  IADD3 R16, P6, PT, R14, R3, RZ ;  /* 0x000000030e107210 */ /* 0x000fe20007fde0ff */
[----:B------:R4:W-:Y:S01]  /*11370*/  @P5 STG.E.U8 desc[UR24][R26.64], R23 ;  /* 0x000000171a005986 */ /* 0x0009e2000c101118 */
[----:B--2---:R-:W-:Y:S01]  /*11380*/  ISETP.LT.AND P5, PT, R145, UR10, !P1 ;  /* 0x0000000a91007c0c */ /* 0x004fe2000cfa1270 */
[----:B------:R-:W2:Y:S01]  /*11390*/  LDCU UR10, c[0x0][0x398] ;  /* 0x00007300ff0a77ac */ /* 0x000ea20008000800 */
[----:B0-----:R-:W-:Y:S01]  /*113a0*/  ISETP.GE.AND P0, PT, R17, UR4, PT ;  /* 0x0000000411007c0c */ /* 0x001fe2000bf06270 */
[----:B------:R-:W-:Y:S01]  /*113b0*/  IMAD.X R17, R30, 0x1, R2, P6 ;  /* 0x000000011e117824 */ /* 0x000fe200030e0602 */
[----:B---3--:R-:W-:Y:S01]  /*113c0*/  PRMT R29, R19, 0x7771, RZ ;  /* 0x00007771131d7816 */ /* 0x008fe200000000ff */
[----:B------:R-:W0:Y:S04]  /*113d0*/  LDCU UR4, c[0x0][0x39c] ;  /* 0x00007380ff0477ac */ /* 0x000e280008000800 */
[----:B------:R-:W-:Y:S01]  /*113e0*/  @P4 STG.E.U8 desc[UR24][R12.64], R29 ;  /* 0x0000001d0c004986 */ /* 0x000fe2000c101118 */
[----:B------:R-:W-:Y:S01]  /*113f0*/  ISETP.LT.AND P4, PT, R161, UR16, !P1 ;  /* 0x00000010a1007c0c */ /* 0x000fe2000cf81270 */
[----:B----4-:R-:W-:Y:S01]  /*11400*/  VIADD R27, R0, 0x22 ;  /* 0x00000022001b7836 */ /* 0x010fe20000000000 */
[----:B------:R-:W-:Y:S01]  /*11410*/  IADD3 R24, P1, PT, R14, R20, RZ ;  /* 0x000000140e187210 */ /* 0x000fe20007f3e0ff */
[----:B------:R-:W3:Y:S01]  /*11420*/  LDCU UR14, c[0x0][0x398] ;  /* 0x00007300ff0e77ac */ /* 0x000ee20008000800 */
[----:B------:R-:W-:-:S02]  /*11430*/  PRMT R23, R15, 0x7772, RZ ;  /* 0x000077720f177816 */ /* 0x000fc400000000ff */
[----:B------:R-:W-:Y:S01]  /*11440*/  SHF.R.S32.HI R14, RZ, 0x1f, R18 ;  /* 0x0000001fff0e7819 */ /* 0x000fe20000011412 */
[----:B------:R-:W-:Y:S01]  /*11450*/  IMAD.X R25, R30, 0x1, R21, P1 ;  /* 0x000000011e197824 */ /* 0x000fe200008e0615 */
[----:B------:R-:W-:Y:S01]  /*11460*/  IADD3 R26, P6, PT, R18, R3, RZ ;  /* 0x00000003121a7210 */ /* 0x000fe20007fde0ff */
[----:B------:R4:W-:Y:S01]  /*11470*/  @P5 STG.E.U8 desc[UR24][R16.64], R23 ;  /* 0x0000001710005986 */ /* 0x0009e2000c101118 */
[----:B-1----:R-:W-:Y:S01]  /*11480*/  ISETP.LT.AND P5, PT, R145, UR6, !P2 ;  /* 0x0000000691007c0c */ /* 0x002fe2000d7a1270 */
[----:B------:R-:W1:Y:S01]  /*11490*/  LDCU UR6, c[0x0][0x398] ;  /* 0x00007300ff0677ac */ /* 0x000e620008000800 */
[----:B0-----:R-:W-:Y:S01]  /*114a0*/  ISETP.GE.AND P1, PT, R27, UR4, PT ;  /* 0x000000041b007c0c */ /* 0x001fe2000bf26270 */
[----:B------:R-:W-:Y:S01]  /*114b0*/  IMAD.X R27, R14, 0x1, R2, P6 ;  /* 0x000000010e1b7824 */ /* 0x000fe200030e0602 */
[----:B------:R-:W0:Y:S01]  /*114c0*/  LDCU UR4, c[0x0][0x39c] ;  /* 0x00007380ff0477ac */ /* 0x000e220008000800 */
[----:B------:R-:W0:Y:S01]  /*114d0*/  LDCU UR16, c[0x0][0x398] ;  /* 0x00007300ff1077ac */ /* 0x000e220008000800 */
[----:B----4-:R-:W-:Y:S01]  /*114e0*/  PRMT R23, R19, 0x7772, RZ ;  /* 0x0000777213177816 */ /* 0x010fe200000000ff */
[----:B------:R-:W-:Y:S01]  /*114f0*/  VIADD R16, R18, UR9 ;  /* 0x0000000912107c36 */ /* 0x000fe20008000000 */
[----:B------:R-:W-:Y:S01]  /*11500*/  PRMT R17, R15, 0x7773, RZ ;  /* 0x000077730f117816 */ /* 0x000fe200000000ff */
[----:B------:R-:W-:-:S02]  /*11510*/  VIADD R15, R0, 0x23 ;  /* 0x00000023000f7836 */ /* 0x000fc40000000000 */
[----:B------:R4:W-:Y:S01]  /*11520*/  @P4 STG.E.U8 desc[UR24][R24.64], R23 ;  /* 0x0000001718004986 */ /* 0x0009e2000c101118 */
[----:B------:R-:W-:Y:S01]  /*11530*/  ISETP.LT.AND P4, PT, R161, UR12, !P2 ;  /* 0x0000000ca1007c0c */ /* 0x000fe2000d781270 */
[----:B------:R-:W1:Y:S01]  /*11540*/  LDCU UR12, c[0x0][0x398] ;  /* 0x00007300ff0c77ac */ /* 0x000e620008000800 */
[----:B------:R-:W-:Y:S01]  /*11550*/  IADD3 R12, P2, PT, R18, R20, RZ ;  /* 0x00000014120c7210 */ /* 0x000fe20007f5e0ff */
[----:B------:R3:W-:Y:S01]  /*11560*/  @P5 STG.E.U8 desc[UR24][R26.64], R17 ;  /* 0x000000111a005986 */ /* 0x0007e2000c101118 */
[----:B--2---:R-:W-:Y:S01]  /*11570*/  ISETP.LT.AND P5, PT, R145, UR10, !P3 ;  /* 0x0000000a91007c0c */ /* 0x004fe2000dfa1270 */
[----:B------:R-:W2:Y:S01]  /*11580*/  LDCU UR10, c[0x0][0x398] ;  /* 0x00007300ff0a77ac */ /* 0x000ea20008000800 */
[----:B------:R-:W-:Y:S01]  /*11590*/  SHF.R.S32.HI R18, RZ, 0x1f, R16 ;  /* 0x0000001fff127819 */ /* 0x000fe20000011410 */
[----:B------:R-:W-:Y:S01]  /*115a0*/  IMAD.X R13, R14, 0x1, R21, P2 ;  /* 0x000000010e0d7824 */ /* 0x000fe200010e0615 */
[----:B0-----:R-:W-:Y:S01]  /*115b0*/  ISETP.GE.AND P2, PT, R15, UR4, PT ;  /* 0x000000040f007c0c */ /* 0x001fe2000bf46270 */
[----:B------:R-:W0:Y:S01]  /*115c0*/  LDCU UR4, c[0x0][0x39c] ;  /* 0x00007380ff0477ac */ /* 0x000e220008000800 */
[C---:B------:R-:W-:Y:S01]  /*115d0*/  IADD3 R14, P6, PT, R16.reuse, R3, RZ ;  /* 0x00000003100e7210 */ /* 0x040fe20007fde0ff */
[----:B----4-:R-:W-:Y:S01]  /*115e0*/  VIADD R23, R16, UR9 ;  /* 0x0000000910177c36 */ /* 0x010fe20008000000 */
[----:B------:R-:W-:Y:S01]  /*115f0*/  PRMT R25, R19, 0x7773, RZ ;  /* 0x0000777313197816 */ /* 0x000fe200000000ff */
[----:B------:R-:W-:-:S02]  /*11600*/  VIADD R19, R0, 0x24 ;  /* 0x0000002400137836 */ /* 0x000fc40000000000 */
[----:B------:R-:W-:Y:S01]  /*11610*/  IMAD.X R15, R18, 0x1, R2, P6 ;  /* 0x00000001120f7824 */ /* 0x000fe200030e0602 */
[----:B---3--:R-:W-:Y:S01]  /*11620*/  PRMT R27, R8, 0x7770, RZ ;  /* 0x00007770081b7816 */ /* 0x008fe200000000ff */
[----:B------:R3:W-:Y:S01]  /*11630*/  @P4 STG.E.U8 desc[UR24][R12.64], R25 ;  /* 0x000000190c004986 */ /* 0x0007e2000c101118 */
[----:B------:R-:W-:Y:S01]  /*11640*/  ISETP.LT.AND P4, PT, R161, UR14, !P3 ;  /* 0x0000000ea1007c0c */ /* 0x000fe2000df81270 */
[----:B------:R-:W-:Y:S01]  /*11650*/  VIADD R24, R23, UR9 ;  /* 0x0000000917187c36 */ /* 0x000fe20008000000 */
[----:B------:R-:W-:Y:S01]  /*11660*/  IADD3 R16, P3, PT, R16, R20, RZ ;  /* 0x0000001410107210 */ /* 0x000fe20007f7e0ff */
[----:B------:R4:W-:Y:S01]  /*11670*/  @P5 STG.E.U8 desc[UR24][R14.64], R27 ;  /* 0x0000001b0e005986 */ /* 0x0009e2000c101118 */
[----:B-1----:R-:W-:Y:S01]  /*11680*/  ISETP.LT.AND P5, PT, R145, UR6, !P0 ;  /* 0x0000000691007c0c */ /* 0x002fe2000c7a1270 */
[----:B------:R-:W1:Y:S01]  /*11690*/  LDCU UR6, c[0x0][0x398] ;  /* 0x00007300ff0677ac */ /* 0x000e620008000800 */
[----:B------:R-:W-:Y:S01]  /*116a0*/  SHF.R.S32.HI R26, RZ, 0x1f, R23 ;  /* 0x0000001fff1a7819 */ /* 0x000fe20000011417 */
[----:B------:R-:W-:Y:S01]  /*116b0*/  IMAD.X R17, R18, 0x1, R21, P3 ;  /* 0x0000000112117824 */ /* 0x000fe200018e0615 */
[----:B------:R-:W-:Y:S01]  /*116c0*/  IADD3 R18, P6, PT, R23, R3, RZ ;  /* 0x0000000317127210 */ /* 0x000fe20007fde0ff */
[----:B------:R-:W1:Y:S01]  /*116d0*/  LDCU UR14, c[0x0][0x398] ;  /* 0x00007300ff0e77ac */ /* 0x000e620008000800 */
[----:B0-----:R-:W-:-:S02]  /*116e0*/  ISETP.GE.AND P3, PT, R19, UR4, PT ;  /* 0x0000000413007c0c */ /* 0x001fc4000bf66270 */
[----:B---3--:R-:W-:Y:S01]  /*116f0*/  PRMT R25, R8, 0x7771, RZ ;  /* 0x0000777108197816 */ /* 0x008fe200000000ff */
[----:B------:R-:W0:Y:S01]  /*11700*/  LDCU UR4, c[0x0][0x39c] ;  /* 0x00007380ff0477ac */ /* 0x000e220008000800 */
[----:B------:R-:W-:Y:S01]  /*11710*/  IMAD.X R19, R26, 0x1, R2, P6 ;  /* 0x000000011a137824 */ /* 0x000fe200030e0602 */
[----:B----4-:R-:W-:Y:S01]  /*11720*/  PRMT R27, R4, 0x7770, RZ ;  /* 0x00007770041b7816 */ /* 0x010fe200000000ff */
[----:B------:R-:W-:Y:S01]  /*11730*/  VIADD R15, R0, 0x25 ;  /* 0x00000025000f7836 */ /* 0x000fe20000000000 */
[----:B------:R-:W-:Y:S02]  /*11740*/  SHF.R.S32.HI R28, RZ, 0x1f, R24 ;  /* 0x0000001fff1c7819 */ /* 0x000fe40000011418 */
[C---:B------:R-:W-:Y:S01]  /*11750*/  IADD3 R14, P6, PT, R24.reuse, R3, RZ ;  /* 0x00000003180e7210 */ /* 0x040fe20007fde0ff */
[----:B------:R3:W-:Y:S01]  /*11760*/  @P4 STG.E.U8 desc[UR24][R16.64], R27 ;  /* 0x0000001b10004986 */ /* 0x0007e2000c101118 */
[----:B------:R-:W-:Y:S01]  /*11770*/  ISETP.LT.AND P4, PT, R161, UR16, !P0 ;  /* 0x00000010a1007c0c */ /* 0x000fe2000c781270 */
[----:B------:R-:W4:Y:S01]  /*11780*/  LDCU UR16, c[0x0][0x398] ;  /* 0x00007300ff1077ac */ /* 0x000f220008000800 */
[----:B------:R-:W-:Y:S01]  /*11790*/  IADD3 R12, P0, PT, R23, R20, RZ ;  /* 0x00000014170c7210 */ /* 0x000fe20007f1e0ff */
[----:B------:R1:W-:Y:S01]  /*117a0*/  @P5 STG.E.U8 desc[UR24][R18.64], R25 ;  /* 0x0000001912005986 */ /* 0x0003e2000c101118 */
[----:B--2---:R-:W-:Y:S01]  /*117b0*/  ISETP.LT.AND P5, PT, R145, UR10, !P1 ;  /* 0x0000000a91007c0c */ /* 0x004fe2000cfa1270 */
[----:B------:R-:W-:Y:S01]  /*117c0*/  VIADD R23, R24, UR9 ;  /* 0x0000000918177c36 */ /* 0x000fe20008000000 */
[----:B------:R-:W2:Y:S01]  /*117d0*/  LDCU UR10, c[0x0][0x398] ;  /* 0x00007300ff0a77ac */ /* 0x000ea20008000800 */
[----:B------:R-:W-:Y:S01]  /*117e0*/  IMAD.X R13, R26, 0x1, R21, P0 ;  /* 0x000000011a0d7824 */ /* 0x000fe200000e0615 */
[----:B0-----:R-:W-:Y:S01]  /*117f0*/  ISETP.GE.AND P0, PT, R15, UR4, PT ;  /* 0x000000040f007c0c */ /* 0x001fe2000bf06270 */
[----:B------:R-:W0:Y:S01]  /*11800*/  LDCU UR4, c[0x0][0x39c] ;  /* 0x00007380ff0477ac */ /* 0x000e220008000800 */
[----:B---3--:R-:W-:Y:S01]  /*11810*/  PRMT R27, R4, 0x7771, RZ ;  /* 0x00007771041b7816 */ /* 0x008fe200000000ff */
[----:B------:R-:W-:-:S02]  /*11820*/  IMAD.X R15, R28, 0x1, R2, P6 ;  /* 0x000000011c0f7824 */ /* 0x000fc400030e0602 */
[----:B-1----:R-:W-:Y:S01]  /*11830*/  VIADD R19, R0, 0x26 ;  /* 0x0000002600137836 */ /* 0x002fe20000000000 */
[----:B------:R-:W-:Y:S01]  /*11840*/  PRMT R25, R8, 0x7772, RZ ;  /* 0x0000777208197816 */ /* 0x000fe200000000ff */
[----:B------:R1:W-:Y:S01]  /*11850*/  @P4 STG.E.U8 desc[UR24][R12.64], R27 ;  /* 0x0000001b0c004986 */ /* 0x0003e2000c101118 */
[----:B------:R-:W-:Y:S01]  /*11860*/  ISETP.LT.AND P4, PT, R161, UR12, !P1 ;  /* 0x0000000ca1007c0c */ /* 0x000fe2000cf81270 */
[----:B------:R-:W3:Y:S01]  /*11870*/  LDCU UR12, c[0x0][0x398] ;  /* 0x00007300ff0c77ac */ /* 0x000ee20008000800 */
[----:B------:R-:W-:Y:S01]  /*11880*/  IADD3 R16, P1, PT, R24, R20, RZ ;  /* 0x0000001418107210 */ /* 0x000fe20007f3e0ff */
[----:B------:R2:W-:Y:S01]  /*11890*/  @P5 STG.E.U8 desc[UR24][R14.64], R25 ;  /* 0x000000190e005986 */ /* 0x0005e2000c101118 */
[----:B------:R-:W-:Y:S01]  /*118a0*/  ISETP.LT.AND P5, PT, R145, UR6, !P2 ;  /* 0x0000000691007c0c */ /* 0x000fe2000d7a1270 */
[----:B------:R-:W3:Y:S01]  /*118b0*/  LDCU UR6, c[0x0][0x398] ;  /* 0x00007300ff0677ac */ /* 0x000ee20008000800 */
[----:B------:R-:W-:Y:S01]  /*118c0*/  SHF.R.S32.HI R24, RZ, 0x1f, R23 ;  /* 0x0000001fff187819 */ /* 0x000fe20000011417 */
[----:B------:R-:W-:Y:S01]  /*118d0*/  IMAD.X R17, R28, 0x1, R21, P1 ;  /* 0x000000011c117824 */ /* 0x000fe200008e0615 */
[----:B------:R-:W-:-:S02]  /*118e0*/  IADD3 R18, P6, PT, R23, R3, RZ ;  /* 0x0000000317127210 */ /* 0x000fc40007fde0ff */
[----:B0-----:R-:W-:Y:S01]  /*118f0*/  ISETP.GE.AND P1, PT, R19, UR4, PT ;  /* 0x0000000413007c0c */ /* 0x001fe2000bf26270 */
[----:B------:R-:W0:Y:S01]  /*11900*/  LDCU UR4, c[0x0][0x39c] ;  /* 0x00007380ff0477ac */ /* 0x000e220008000800 */
[----:B-1----:R-:W-:Y:S01]  /*11910*/  PRMT R27, R4, 0x7772, RZ ;  /* 0x00007772041b7816 */ /* 0x002fe200000000ff */
[----:B------:R-:W-:Y:S01]  /*11920*/  IMAD.X R19, R24, 0x1, R2, P6 ;  /* 0x0000000118137824 */ /* 0x000fe200030e0602 */
[----:B--2---:R-:W-:Y:S01]  /*11930*/  PRMT R25, R8, 0x7773, RZ ;  /* 0x0000777308197816 */ /* 0x004fe200000000ff */
[----:B------:R-:W-:Y:S02]  /*11940*/  VIADD R15, R0, 0x27 ;  /* 0x00000027000f7836 */ /* 0x000fe40000000000 */
[----:B------:R-:W-:Y:S01]  /*11950*/  @P4 STG.E.U8 desc[UR24][R16.64], R27 ;  /* 0x0000001b10004986 */ /* 0x000fe2000c101118 */
[----:B------:R-:W-:Y:S01]  /*11960*/  ISETP.LT.AND P4, PT, R161, UR14, !P2 ;  /* 0x0000000ea1007c0c */ /* 0x000fe2000d781270 */
[C---:B------:R-:W-:Y:S01]  /*11970*/  VIADD R8, R23.reuse, UR9 ;  /* 0x0000000917087c36 */ /* 0x040fe20008000000 */
[----:B------:R-:W-:Y:S01]  /*11980*/  IADD3 R12, P2, PT, R23, R20, RZ ;  /* 0x00000014170c7210 */ /* 0x000fe20007f5e0ff */
[----:B------:R1:W-:Y:S01]  /*11990*/  @P5 STG.E.U8 desc[UR24][R18.64], R25 ;  /* 0x0000001912005986 */ /* 0x0003e2000c101118 */
[----:B------:R-:W-:Y:S01]  /*119a0*/  ISETP.LT.AND P5, PT, R145, UR10, !P3 ;  /* 0x0000000a91007c0c */ /* 0x000fe2000dfa1270 */
[----:B------:R-:W2:Y:S01]  /*119b0*/  LDCU UR10, c[0x0][0x398] ;  /* 0x00007300ff0a77ac */ /* 0x000ea20008000800 */
[----:B------:R-:W-:Y:S01]  /*119c0*/  SHF.R.S32.HI R26, RZ, 0x1f, R8 ;  /* 0x0000001fff1a7819 */ /* 0x000fe20000011408 */
[----:B------:R-:W-:Y:S01]  /*119d0*/  IMAD.X R13, R24, 0x1, R21, P2 ;  /* 0x00000001180d7824 */ /* 0x000fe200010e0615 */
[----:B------:R-:W-:Y:S01]  /*119e0*/  IADD3 R14, P6, PT, R8, R3, RZ ;  /* 0x00000003080e7210 */ /* 0x000fe20007fde0ff */
[----:B------:R-:W2:Y:S01]  /*119f0*/  LDCU UR14, c[0x0][0x398] ;  /* 0x00007300ff0e77ac */ /* 0x000ea20008000800 */
[----:B------:R-:W-:-:S02]  /*11a00*/  PRMT R23, R9, 0x7770, RZ ;  /* 0x0000777009177816 */ /* 0x000fc400000000ff */
[----:B0-----:R-:W-:Y:S01]  /*11a10*/  ISETP.GE.AND P2, PT, R15, UR4, PT ;  /* 0x000000040f007c0c */ /* 0x001fe2000bf46270 */
[----:B------:R-:W0:Y:S01]  /*11a20*/  LDCU UR4, c[0x0][0x39c] ;  /* 0x00007380ff0477ac */ /* 0x000e220008000800 */
[----:B------:R-:W-:Y:S01]  /*11a30*/  IMAD.X R15, R26, 0x1, R2, P6 ;  /* 0x000000011a0f7824 */ /* 0x000fe200030e0602 */
[----:B-1----:R-:W-:Y:S01]  /*11a40*/  PRMT R25, R4, 0x7773, RZ ;  /* 0x0000777304197816 */ /* 0x002fe200000000ff */
[----:B------:R-:W-:Y:S01]  /*11a50*/  VIADD R4, R8, UR9 ;  /* 0x0000000908047c36 */ /* 0x000fe20008000000 */
[----:B------:R-:W-:-:S03]  /*11a60*/  PRMT R27, R7, 0x7771, RZ ;  /* 0x00007771071b7816 */ /* 0x000fc600000000ff */
[----:B------:R1:W-:Y:S01]  /*11a70*/  @P4 STG.E.U8 desc[UR24][R12.64], R25 ;  /* 0x000000190c004986 */ /* 0x0003e2000c101118 */
[----:B----4-:R-:W-:Y:S01]  /*11a80*/  ISETP.LT.AND P4, PT, R161, UR16, !P3 ;  /* 0x00000010a1007c0c */ /* 0x010fe2000df81270 */
[----:B------:R-:W4:Y:S01]  /*11a90*/  LDCU UR16, c[0x0][0x398] ;  /* 0x00007300ff1077ac */ /* 0x000f220008000800 */
[----:B------:R-:W-:Y:S01]  /*11aa0*/  IADD3 R16, P3, PT, R8, R20, RZ ;  /* 0x0000001408107210 */ /* 0x000fe20007f7e0ff */
[----:B------:R-:W-:Y:S01]  /*11ab0*/  VIADD R8, R0, 0x28 ;  /* 0x0000002800087836 */ /* 0x000fe20000000000 */
[----:B------:R2:W-:Y:S01]  /*11ac0*/  @P5 STG.E.U8 desc[UR24][R14.64], R23 ;  /* 0x000000170e005986 */ /* 0x0005e2000c101118 */
[----:B---3--:R-:W-:Y:S01]  /*11ad0*/  ISETP.LT.AND P5, PT, R145, UR6, !P0 ;  /* 0x0000000691007c0c */ /* 0x008fe2000c7a1270 */
[----:B------:R-:W3:Y:S01]  /*11ae0*/  LDCU UR6, c[0x0][0x398] ;  /* 0x00007300ff0677ac */ /* 0x000ee20008000800 */
[----:B------:R-:W-:Y:S01]  /*11af0*/  IMAD.X R17, R26, 0x1, R21, P3 ;  /* 0x000000011a117824 */ /* 0x000fe200018e0615 */
[----:B------:R-:W-:Y:S02]  /*11b00*/  SHF.R.S32.HI R24, RZ, 0x1f, R4 ;  /* 0x0000001fff187819 */ /* 0x000fe40000011404 */
[----:B0-----:R-:W-:Y:S01]  /*11b10*/  ISETP.GE.AND P3, PT, R8, UR4, PT ;  /* 0x0000000408007c0c */ /* 0x001fe2000bf66270 */
[----:B------:R-:W0:Y:S01]  /*11b20*/  LDCU UR4, c[0x0][0x39c] ;  /* 0x00007380ff0477ac */ /* 0x000e220008000800 */
[----:B-1----:R-:W-:Y:S01]  /*11b30*/  PRMT R25, R5, 0x7770, RZ ;  /* 0x0000777005197816 */ /* 0x002fe200000000ff */
[C---:B------:R-:W-:Y:S01]  /*11b40*/  VIADD R8, R4.reuse, UR9 ;  /* 0x0000000904087c36 */ /* 0x040fe20008000000 */
[----:B------:R-:W-:-:S02]  /*11b50*/  IADD3 R18, P6, PT, R4, R3, RZ ;  /* 0x0000000304127210 */ /* 0x000fc40007fde0ff */
[----:B--2---:R-:W-:Y:S01]  /*11b60*/  PRMT R23, R9, 0x7771, RZ ;  /* 0x0000777109177816 */ /* 0x004fe200000000ff */
[----:B------:R1:W-:Y:S01]  /*11b70*/  @P4 STG.E.U8 desc[UR24][R16.64], R25 ;  /* 0x0000001910004986 */ /* 0x0003e2000c101118 */
[----:B------:R-:W-:Y:S01]  /*11b80*/  ISETP.LT.AND P4, PT, R161, UR12, !P0 ;  /* 0x0000000ca1007c0c */ /* 0x000fe2000c781270 */
[----:B------:R-:W-:Y:S01]  /*11b90*/  IMAD.X R19, R24, 0x1, R2, P6 ;  /* 0x0000000118137824 */ /* 0x000fe200030e0602 */
[----:B------:R-:W-:Y:S01]  /*11ba0*/  IADD3 R12, P0, PT, R4, R20, RZ ;  /* 0x00000014040c7210 */ /* 0x000fe20007f1e0ff */
[----:B------:R-:W-:Y:S01]  /*11bb0*/  VIADD R4, R0, 0x29 ;  /* 0x0000002900047836 */ /* 0x000fe20000000000 */
[----:B------:R-:W-:Y:S01]  /*11bc0*/  SHF.R.S32.HI R26, RZ, 0x1f, R8 ;  /* 0x0000001fff1a7819 */ /* 0x000fe20000011408 */
[----:B------:R-:W2:Y:S01]  /*11bd0*/  LDCU UR12, c[0x0][0x398] ;  /* 0x00007300ff0c77ac */ /* 0x000ea20008000800 */
[----:B------:R3:W-:Y:S01]  /*11be0*/  @P5 STG.E.U8 desc[UR24][R18.64], R23 ;  /* 0x0000001712005986 */ /* 0x0007e2000c101118 */
[----:B------:R-:W-:Y:S01]  /*11bf0*/  IMAD.X R13, R24, 0x1, R21, P0 ;  /* 0x00000001180d7824 */ /* 0x000fe200000e0615 */
[----:B------:R-:W-:Y:S01]  /*11c00*/  ISETP.LT.AND P5, PT, R145, UR10, !P1 ;  /* 0x0000000a91007c0c */ /* 0x000fe2000cfa1270 */
[----:B------:R-:W2:Y:S01]  /*11c10*/  LDCU UR10, c[0x0][0x398] ;  /* 0x00007300ff0a77ac */ /* 0x000ea20008000800 */
[----:B------:R-:W-:-:S02]  /*11c20*/  IADD3 R14, P6, PT, R8, R3, RZ ;  /* 0x00000003080e7210 */ /* 0x000fc40007fde0ff */
[----:B0-----:R-:W-:Y:S01]  /*11c30*/  ISETP.GE.AND P0, PT, R4, UR4, PT ;  /* 0x0000000404007c0c */ /* 0x001fe2000bf06270 */
[----:B------:R-:W0:Y:S01]  /*11c40*/  LDCU UR4, c[0x0][0x39c] ;  /* 0x00007380ff0477ac */ /* 0x000e220008000800 */
[----:B-1----:R-:W-:Y:S01]  /*11c50*/  PRMT R25, R5, 0x7771, RZ ;  /* 0x0000777105197816 */ /* 0x002fe200000000ff */
[----:B------:R-:W-:Y:S02]  /*11c60*/  VIADD R4, R8, UR9 ;  /* 0x0000000908047c36 */ /* 0x000fe40008000000 */
[----:B------:R-:W-:Y:S01]  /*11c70*/  IMAD.X R15, R26, 0x1, R2, P6 ;  /* 0x000000011a0f7824 */ /* 0x000fe200030e0602 */
[----:B---3--:R-:W-:Y:S01]  /*11c80*/  PRMT R23, R9, 0x7772, RZ ;  /* 0x0000777209177816 */ /* 0x008fe200000000ff */
[----:B------:R1:W-:Y:S01]  /*11c90*/  @P4 STG.E.U8 desc[UR24][R12.64], R25 ;  /* 0x000000190c004986 */ /* 0x0003e2000c101118 */
[----:B------:R-:W-:Y:S01]  /*11ca0*/  ISETP.LT.AND P4, PT, R161, UR14, !P1 ;  /* 0x0000000ea1007c0c */ /* 0x000fe2000cf81270 */
[----:B------:R-:W3:Y:S01]  /*11cb0*/  LDCU UR14, c[0x0][0x398] ;  /* 0x00007300ff0e77ac */ /* 0x000ee20008000800 */
[----:B------:R-:W-:Y:S01]  /*11cc0*/  IADD3 R16, P1, PT, R8, R20, RZ ;  /* 0x0000001408107210 */ /* 0x000fe20007f3e0ff */
[----:B------:R-:W-:Y:S01]  /*11cd0*/  VIADD R8, R0, 0x2a ;  /* 0x0000002a00087836 */ /* 0x000fe20000000000 */
[----:B------:R2:W-:Y:S01]  /*11ce0*/  @P5 STG.E.U8 desc[UR24][R14.64], R23 ;  /* 0x000000170e005986 */ /* 0x0005e2000c101118 */
[----:B------:R-:W-:Y:S01]  /*11cf0*/  ISETP.LT.AND P5, PT, R145, UR6, !P2 ;  /* 0x0000000691007c0c */ /* 0x000fe2000d7a1270 */
[----:B------:R-:W3:Y:S01]  /*11d00*/  LDCU UR6, c[0x0][0x398] ;  /* 0x00007300ff0677ac */ /* 0x000ee20008000800 */
[----:B------:R-:W-:Y:S01]  /*11d10*/  IMAD.X R17, R26, 0x1, R21, P1 ;  /* 0x000000011a117824 */ /* 0x000fe200008e0615 */
[----:B------:R-:W-:-:S02]  /*11d20*/  SHF.R.S32.HI R24, RZ, 0x1f, R4 ;  /* 0x0000001fff187819 */ /* 0x000fc40000011404 */
[C---:B------:R-:W-:Y:S01]  /*11d30*/  IADD3 R18, P6, PT, R4.reuse, R3, RZ ;  /* 0x0000000304127210 */ /* 0x040fe20007fde0ff */
[----:B-1----:R-:W-:Y:S01]  /*11d40*/  VIADD R12, R4, UR9 ;  /* 0x00000009040c7c36 */ /* 0x002fe20008000000 */
[----:B0-----:R-:W-:Y:S01]  /*11d50*/  ISETP.GE.AND P1, PT, R8, UR4, PT ;  /* 0x0000000408007c0c */ /* 0x001fe2000bf26270 */
[----:B------:R-:W0:Y:S01]  /*11d60*/  LDCU UR4, c[0x0][0x39c] ;  /* 0x00007380ff0477ac */ /* 0x000e220008000800 */
[----:B------:R-:W-:Y:S01]  /*11d70*/  PRMT R13, R9, 0x7773, RZ ;  /* 0x00007773090d7816 */ /* 0x000fe200000000ff */
[----:B------:R-:W-:Y:S01]  /*11d80*/  IMAD.X R19, R24, 0x1, R2, P6 ;  /* 0x0000000118137824 */ /* 0x000fe200030e0602 */
[----:B--2---:R-:W-:Y:S01]  /*11d90*/  PRMT R15, R5, 0x7772, RZ ;  /* 0x00007772050f7816 */ /* 0x004fe200000000ff */
[----:B------:R-:W-:Y:S01]  /*11da0*/  VIADD R23, R0, 0x2b ;  /* 0x0000002b00177836 */ /* 0x000fe20000000000 */
[----:B------:R-:W-:-:S03]  /*11db0*/  SHF.R.S32.HI R14, RZ, 0x1f, R12 ;  /* 0x0000001fff0e7819 */ /* 0x000fc6000001140c */
[----:B------:R1:W-:Y:S01]  /*11dc0*/  @P4 STG.E.U8 desc[UR24][R16.64], R15 ;  /* 0x0000000f10004986 */ /* 0x0003e2000c101118 */
[----:B----4-:R-:W-:Y:S01]  /*11dd0*/  ISETP.LT.AND P4, PT, R161, UR16, !P2 ;  /* 0x00000010a1007c0c */ /* 0x010fe2000d781270 */
[----:B------:R-:W2:Y:S01]  /*11de0*/  LDCU UR16, c[0x0][0x398] ;  /* 0x00007300ff1077ac */ /* 0x000ea20008000800 */
[----:B------:R-:W-:Y:S01]  /*11df0*/  IADD3 R8, P2, PT, R4, R20, RZ ;  /* 0x0000001404087210 */ /* 0x000fe20007f5e0ff */
[----:B------:R4:W-:Y:S01]  /*11e00*/  @P5 STG.E.U8 desc[UR24][R18.64], R13 ;  /* 0x0000000d12005986 */ /* 0x0009e2000c101118 */
[----:B------:R-:W-:Y:S01]  /*11e10*/  ISETP.LT.AND P5, PT, R145, UR10, !P3 ;  /* 0x0000000a91007c0c */ /* 0x000fe2000dfa1270 */
[----:B------:R-:W2:Y:S01]  /*11e20*/  LDCU UR10, c[0x0][0x398] ;  /* 0x00007300ff0a77ac */ /* 0x000ea20008000800 */
[----:B------:R-:W-:Y:S01]  /*11e30*/  IADD3 R4, P6, PT, R12, R3, RZ ;  /* 0x000000030c047210 */ /* 0x000fe20007fde0ff */
[----:B------:R-:W-:Y:S01]  /*11e40*/  IMAD.X R9, R24, 0x1, R21, P2 ;  /* 0x0000000118097824 */ /* 0x000fe200010e0615 */
[----:B0-----:R-:W-:Y:S01]  /*11e50*/  ISETP.GE.AND P2, PT, R23, UR4, PT ;  /* 0x0000000417007c0c */ /* 0x001fe2000bf46270 */
[----:B------:R-:W0:Y:S01]  /*11e60*/  LDCU UR4, c[0x0][0x39c] ;  /* 0x00007380ff0477ac */ /* 0x000e220008000800 */
[----:B-1----:R-:W-:Y:S01]  /*11e70*/  VIADD R16, R12, UR9 ;  /* 0x000000090c107c36 */ /* 0x002fe20008000000 */
[----:B------:R-:W-:Y:S01]  /*11e80*/  PRMT R17, R10, 0x7770, RZ ;  /* 0x000077700a117816 */ /* 0x000fe200000000ff */
[----:B------:R-:W-:Y:S01]  /*11e90*/  VIADD R15, R0, 0x2c ;  /* 0x0000002c000f7836 */ /* 0x000fe20000000000 */
[----:B------:R-:W-:-:S02]  /*11ea0*/  PRMT R23, R6, 0x7770, RZ ;  /* 0x0000777006177816 */ /* 0x000fc400000000ff */
[----:B----4-:R-:W-:Y:S01]  /*11eb0*/  PRMT R19, R5, 0x7773, RZ ;  /* 0x0000777305137816 */ /* 0x010fe200000000ff */
[----:B------:R-:W-:Y:S01]  /*11ec0*/  IMAD.X R5, R14, 0x1, R2, P6 ;  /* 0x000000010e057824 */ /* 0x000fe200030e0602 */
[----:B------:R-:W-:-:S03]  /*11ed0*/  SHF.R.S32.HI R18, RZ, 0x1f, R16 ;  /* 0x0000001fff127819 */ /* 0x000fc60000011410 */
[----:B------:R1:W-:Y:S01]  /*11ee0*/  @P4 STG.E.U8 desc[UR24][R8.64], R19 ;  /* 0x0000001308004986 */ /* 0x0003e2000c101118 */
[----:B------:R-:W-:Y:S01]  /*11ef0*/  ISETP.LT.AND P4, PT, R161, UR12, !P3 ;  /* 0x0000000ca1007c0c */ /* 0x000fe2000df81270 */
[----:B------:R-:W4:Y:S01]  /*11f00*/  LDCU UR12, c[0x0][0x398] ;  /* 0x00007300ff0c77ac */ /* 0x000f220008000800 */
[-C--:B------:R-:W-:Y:S01]  /*11f10*/  IADD3 R12, P3, PT, R12, R20.reuse, RZ ;  /* 0x000000140c0c7210 */ /* 0x080fe20007f7e0ff */
[----:B------:R2:W-:Y:S01]  /*11f20*/  @P5 STG.E.U8 desc[UR24][R4.64], R17 ;  /* 0x0000001104005986 */ /* 0x0005e2000c101118 */
[----:B---3--:R-:W-:Y:S01]  /*11f30*/  ISETP.LT.AND P5, PT, R145, UR6, !P0 ;  /* 0x0000000691007c0c */ /* 0x008fe2000c7a1270 */
[----:B------:R-:W3:Y:S02]  /*11f40*/  LDCU UR6, c[0x0][0x398] ;  /* 0x00007300ff0677ac */ /* 0x000ee40008000800 */
[--C-:B------:R-:W-:Y:S01]  /*11f50*/  IMAD.X R13, R14, 0x1, R21.reuse, P3 ;  /* 0x000000010e0d7824 */ /* 0x100fe200018e0615 */
[----:B0-----:R-:W-:Y:S01]  /*11f60*/  ISETP.GE.AND P3, PT, R15, UR4, PT ;  /* 0x000000040f007c0c */ /* 0x001fe2000bf66270 */
[----:B------:R-:W0:Y:S01]  /*11f70*/  LDCU UR4, c[0x0][0x39c] ;  /* 0x00007380ff0477ac */ /* 0x000e220008000800 */
[----:B------:R-:W-:Y:S01]  /*11f80*/  IADD3 R14, P6, PT, R16, R3, RZ ;  /* 0x00000003100e7210 */ /* 0x000fe20007fde0ff */
[----:B-1----:R-:W-:Y:S01]  /*11f90*/  VIADD R9, R0, 0x2d ;  /* 0x0000002d00097836 */ /* 0x002fe20000000000 */
[----:B------:R-:W-:Y:S01]  /*11fa0*/  PRMT R19, R10, 0x7771, RZ ;  /* 0x000077710a137816 */ /* 0x000fe200000000ff */
[----:B------:R1:W-:Y:S01]  /*11fb0*/  @P4 STG.E.U8 desc[UR24][R12.64], R23 ;  /* 0x000000170c004986 */ /* 0x0003e2000c101118 */
[----:B------:R-:W-:Y:S01]  /*11fc0*/  ISETP.LT.AND P4, PT, R161, UR14, !P0 ;  /* 0x0000000ea1007c0c */ /* 0x000fe2000c781270 */
[----:B------:R-:W-:Y:S01]  /*11fd0*/  IMAD.X R15, R18, 0x1, R2, P6 ;  /* 0x00000001120f7824 */ /* 0x000fe200030e0602 */
[C---:B--2---:R-:W-:Y:S01]  /*11fe0*/  IADD3 R4, P0, PT, R16.reuse, R20, RZ ;  /* 0x0000001410047210 */ /* 0x044fe20007f1e0ff */
[----:B------:R-:W-:Y:S01]  /*11ff0*/  VIADD R17, R16, UR9 ;  /* 0x0000000910117c36 */ /* 0x000fe20008000000 */
[----:B------:R-:W2:Y:S02]  /*12000*/  LDCU UR14, c[0x0][0x398] ;  /* 0x00007300ff0e77ac */ /* 0x000ea40008000800 */
[----:B------:R3:W-:Y:S01]  /*12010*/  @P5 STG.E.U8 desc[UR24][R14.64], R19 ;  /* 0x000000130e005986 */ /* 0x0007e2000c101118 */
[----:B------:R-:W-:Y:S01]  /*12020*/  IMAD.X R5, R18, 0x1, R21, P0 ;  /* 0x0000000112057824 */ /* 0x000fe200000e0615 */
[----:B------:R-:W-:Y:S01]  /*12030*/  ISETP.LT.AND P5, PT, R145, UR10, !P1 ;  /* 0x0000000a91007c0c */ /* 0x000fe2000cfa1270 */
[----:B------:R-:W2:Y:S01]  /*12040*/  LDCU UR10, c[0x0][0x398] ;  /* 0x00007300ff0a77ac */ /* 0x000ea20008000800 */
[----:B------:R-:W-:Y:S01]  /*12050*/  SHF.R.S32.HI R24, RZ, 0x1f, R17 ;  /* 0x0000001fff187819 */ /* 0x000fe20000011411 */
[----:B------:R-:W-:Y:S01]  /*12060*/  VIADD R16, R17, UR9 ;  /* 0x0000000911107c36 */ /* 0x000fe20008000000 */
[----:B-1----:R-:W-:-:S02]  /*12070*/  PRMT R23, R6, 0x7771, RZ ;  /* 0x0000777106177816 */ /* 0x002fc400000000ff */
[----:B0-----:R-:W-:Y:S01]  /*12080*/  ISETP.GE.AND P0, PT, R9, UR4, PT ;  /* 0x0000000409007c0c */ /* 0x001fe2000bf06270 */
[----:B------:R-:W0:Y:S01]  /*12090*/  LDCU UR4, c[0x0][0x39c] ;  /* 0x00007380ff0477ac */ /* 0x000e220008000800 */
[CC--:B------:R-:W-:Y:S01]  /*120a0*/  IADD3 R8, P6, PT, R17.reuse, R3.reuse, RZ ;  /* 0x0000000311087210 */ /* 0x0c0fe20007fde0ff */
[----:B------:R1:W-:Y:S01]  /*120b0*/  @P4 STG.E.U8 desc[UR24][R4.64], R23 ;  /* 0x0000001704004986 */ /* 0x0003e2000c101118 */
[----:B------:R-:W-:Y:S01]  /*120c0*/  IADD3 R12, P4, PT, R17, R20, RZ ;  /* 0x00000014110c7210 */ /* 0x000fe20007f9e0ff */
[----:B---3--:R-:W-:Y:S01]  /*120d0*/  VIADD R15, R0, 0x2e ;  /* 0x0000002e000f7836 */ /* 0x008fe20000000000 */
[----:B------:R-:W-:Y:S01]  /*120e0*/  ISETP.LT.AND P1, PT, R161, UR16, !P1 ;  /* 0x00000010a1007c0c */ /* 0x000fe2000cf21270 */
[----:B------:R-:W-:Y:S01]  /*120f0*/  IMAD.X R9, R24, 0x1, R2, P6 ;  /* 0x0000000118097824 */ /* 0x000fe200030e0602 */
[----:B------:R-:W-:Y:S01]  /*12100*/  PRMT R19, R10, 0x7772, RZ ;  /* 0x000077720a137816 */ /* 0x000fe200000000ff */
[----:B------:R-:W-:Y:S01]  /*12110*/  IMAD.X R13, R24, 0x1, R21, P4 ;  /* 0x00000001180d7824 */ /* 0x000fe200020e0615 */
[----:B------:R-:W-:Y:S01]  /*12120*/  SHF.R.S32.HI R18, RZ, 0x1f, R16 ;  /* 0x0000001fff127819 */ /* 0x000fe20000011410 */
[----:B------:R-:W3:Y:S01]  /*12130*/  LDCU UR16, c[0x0][0x398] ;  /* 0x00007300ff1077ac */ /* 0x000ee20008000800 */
[----:B------:R-:W-:Y:S01]  /*12140*/  IADD3 R14, P6, PT, R16, R3, RZ ;  /* 0x00000003100e7210 */ /* 0x000fe20007fde0ff */
[----:B------:R2:W-:Y:S01]  /*12150*/  @P5 STG.E.U8 desc[UR24][R8.64], R19 ;  /* 0x0000001308005986 */ /* 0x0005e2000c101118 */
[----:B------:R-:W-:Y:S01]  /*12160*/  ISETP.LT.AND P5, PT, R145, UR6, !P2 ;  /* 0x0000000691007c0c */ /* 0x000fe2000d7a1270 */
[----:B------:R-:W3:Y:S01]  /*12170*/  LDCU UR6, c[0x0][0x39c] ;  /* 0x00007380ff0677ac */ /* 0x000ee20008000800 */
[----:B------:R-:W-:Y:S01]  /*12180*/  PRMT R17, R10, 0x7773, RZ ;  /* 0x000077730a117816 */ /* 0x000fe200000000ff */
[----:B------:R-:W-:Y:S01]  /*12190*/  VIADD R10, R16, UR9 ;  /* 0x00000009100a7c36 */ /* 0x000fe20008000000 */
[----:B-1----:R-:W-:-:S02]  /*121a0*/  PRMT R23, R11, 0x7772, RZ ;  /* 0x000077720b177816 */ /* 0x002fc400000000ff */
[----:B0-----:R-:W-:Y:S01]  /*121b0*/  ISETP.GE.AND P4, PT, R15, UR4, PT ;  /* 0x000000040f007c0c */ /* 0x001fe2000bf86270 */
[----:B------:R-:W0:Y:S01]  /*121c0*/  LDCU UR4, c[0x0][0x39c] ;  /* 0x00007380ff0477ac */ /* 0x000e220008000800 */
[----:B------:R-:W-:Y:S01]  /*121d0*/  IMAD.X R15, R18, 0x1, R2, P6 ;  /* 0x00000001120f7824 */ /* 0x000fe200030e0602 */
[----:B--2---:R-:W-:Y:S01]  /*121e0*/  PRMT R19, R6, 0x7772, RZ ;  /* 0x0000777206137816 */ /* 0x004fe200000000ff */
[----:B------:R-:W-:Y:S01]  /*121f0*/  VIADD R9, R0, 0x2f ;  /* 0x0000002f00097836 */ /* 0x000fe20000000000 */
[----:B------:R-:W-:-:S03]  /*12200*/  IADD3 R8, P6, PT, R10, R3, RZ ;  /* 0x000000030a087210 */ /* 0x000fc60007fde0ff */
[----:B------:R1:W-:Y:S01]  /*12210*/  @P1 STG.E.U8 desc[UR24][R12.64], R19 ;  /* 0x000000130c001986 */ /* 0x0003e2000c101118 */
[----:B----4-:R-:W-:Y:S01]  /*12220*/  ISETP.LT.AND P1, PT, R161, UR12, !P2 ;  /* 0x0000000ca1007c0c */ /* 0x010fe2000d721270 */
[----:B------:R-:W2:Y:S01]  /*12230*/  LDCU UR12, c[0x0][0x398] ;  /* 0x00007300ff0c77ac */ /* 0x000ea20008000800 */
[----:B------:R-:W-:Y:S01]  /*12240*/  IADD3 R4, P2, PT, R16, R20, RZ ;  /* 0x0000001410047210 */ /* 0x000fe20007f5e0ff */
[----:B------:R4:W-:Y:S01]  /*12250*/  @P5 STG.E.U8 desc[UR24][R14.64], R17 ;  /* 0x000000110e005986 */ /* 0x0009e2000c101118 */
[----:B------:R-:W-:Y:S01]  /*12260*/  ISETP.LT.AND P5, PT, R145, UR10, !P3 ;  /* 0x0000000a91007c0c */ /* 0x000fe2000dfa1270 */
[----:B------:R-:W2:Y:S01]  /*12270*/  LDCU UR10, c[0x0][0x398] ;  /* 0x00007300ff0a77ac */ /* 0x000ea20008000800 */
[----:B------:R-:W-:Y:S01]  /*12280*/  SHF.R.S32.HI R16, RZ, 0x1f, R10 ;  /* 0x0000001fff107819 */ /* 0x000fe2000001140a */
[----:B------:R-:W-:Y:S01]  /*12290*/  IMAD.X R5, R18, 0x1, R21, P2 ;  /* 0x0000000112057824 */ /* 0x000fe200010e0615 */
[----:B0-----:R-:W-:Y:S01]  /*122a0*/  ISETP.GE.AND P2, PT, R9, UR4, PT ;  /* 0x0000000409007c0c */ /* 0x001fe2000bf46270 */
[----:B------:R-:W0:Y:S01]  /*122b0*/  LDCU UR4, c[0x0][0x39c] ;  /* 0x00007380ff0477ac */ /* 0x000e220008000800 */
[----:B-1----:R-:W-:Y:S01]  /*122c0*/  PRMT R19, R6, 0x7773, RZ ;  /* 0x0000777306137816 */ /* 0x002fe200000000ff */
[----:B------:R-:W-:-:S02]  /*122d0*/  IMAD.X R9, R16, 0x1, R2, P6 ;  /* 0x0000000110097824 */ /* 0x000fc400030e0602 */
[----:B------:R-:W-:Y:S01]  /*122e0*/  VIADD R6, R10, UR9 ;  /* 0x000000090a067c36 */ /* 0x000fe20008000000 */
[----:B----4-:R-:W-:Y:S01]  /*122f0*/  PRMT R17, R11, 0x7770, RZ ;  /* 0x000077700b117816 */ /* 0x010fe200000000ff */
[----:B------:R1:W-:Y:S01]  /*12300*/  @P1 STG.E.U8 desc[UR24][R4.64], R19 ;  /* 0x0000001304001986 */ /* 0x0003e2000c101118 */
[----:B------:R-:W-:Y:S01]  /*12310*/  ISETP.LT.AND P1, PT, R161, UR14, !P3 ;  /* 0x0000000ea1007c0c */ /* 0x000fe2000df21270 */
[----:B------:R-:W-:Y:S01]  /*12320*/  VIADD R15, R0, 0x30 ;  /* 0x00000030000f7836 */ /* 0x000fe20000000000 */
[----:B------:R-:W-:Y:S01]  /*12330*/  IADD3 R12, P3, PT, R10, R20, RZ ;  /* 0x000000140a0c7210 */ /* 0x000fe20007f7e0ff */
[----:B------:R4:W-:Y:S01]  /*12340*/  @P5 STG.E.U8 desc[UR24][R8.64], R17 ;  /* 0x0000001108005986 */ /* 0x0009e2000c101118 */
[----:B---3--:R-:W-:Y:S01]  /*12350*/  ISETP.LT.AND P5, PT, R145, UR16, !P0 ;  /* 0x0000001091007c0c */ /* 0x008fe2000c7a1270 */
[----:B------:R-:W-:Y:S01]  /*12360*/  VIADD R24, R6, UR9 ;  /* 0x0000000906187c36 */ /* 0x000fe20008000000 */
[----:B------:R-:W-:Y:S01]  /*12370*/  SHF.R.S32.HI R10, RZ, 0x1f, R6 ;  /* 0x0000001fff0a7819 */ /* 0x000fe20000011406 */
[----:B------:R-:W-:Y:S01]  /*12380*/  IMAD.X R13, R16, 0x1, R21, P3 ;  /* 0x00000001100d7824 */ /* 0x000fe200018e0615 */
[----:B------:R-:W-:Y:S01]  /*12390*/  IADD3 R14, P6, PT, R6, R3, RZ ;  /* 0x00000003060e7210 */ /* 0x000fe20007fde0ff */
[----:B------:R-:W3:Y:S01]  /*123a0*/  LDCU UR14, c[0x0][0x398] ;  /* 0x00007300ff0e77ac */ /* 0x000ee20008000800 */
[----:B0-----:R-:W-:Y:S01]  /*123b0*/  ISETP.GE.AND P3, PT, R15, UR4, PT ;  /* 0x000000040f007c0c */ /* 0x001fe2000bf66270 */
[----:B-1----:R-:W-:Y:S01]  /*123c0*/  VIADD R4, R0, 0x31 ;  /* 0x0000003100047836 */ /* 0x002fe20000000000 */
[----:B------:R-:W-:Y:S01]  /*123d0*/  ISETP.LT.AND P0, PT, R161, UR18, !P0 ;  /* 0x00000012a1007c0c */ /* 0x000fe2000c701270 */
[----:B------:R-:W-:Y:S01]  /*123e0*/  IMAD.X R15, R10, 0x1, R2, P6 ;  /* 0x000000010a0f7824 */ /* 0x000fe200030e0602 */
[----:B------:R-:W0:Y:S01]  /*123f0*/  LDCU UR4, c[0x0][0x39c] ;  /* 0x00007380ff0477ac */ /* 0x000e220008000800 */
[----:B----4-:R-:W-:-:S02]  /*12400*/  PRMT R9, R7, 0x7770, RZ ;  /* 0x0000777007097816 */ /* 0x010fc400000000ff */
[----:B------:R-:W-:Y:S02]  /*12410*/  PRMT R17, R11, 0x7771, RZ ;  /* 0x000077710b117816 */ /* 0x000fe400000000ff */
[----:B------:R-:W-:Y:S01]  /*12420*/  SHF.R.S32.HI R25, RZ, 0x1f, R24 ;  /* 0x0000001fff197819 */ /* 0x000fe20000011418 */
[----:B------:R1:W-:Y:S01]  /*12430*/  @P1 STG.E.U8 desc[UR24][R12.64], R9 ;  /* 0x000000090c001986 */ /* 0x0003e2000c101118 */
[----:B------:R-:W-:Y:S01]  /*12440*/  ISETP.GE.AND P1, PT, R4, UR6, PT ;  /* 0x0000000604007c0c */ /* 0x000fe2000bf26270 */
[----:B------:R-:W4:Y:S01]  /*12450*/  LDCU UR6, c[0x0][0x398] ;  /* 0x00007300ff0677ac */ /* 0x000f220008000800 */
[----:B------:R-:W-:Y:S01]  /*12460*/  IADD3 R4, P6, PT, R6, R20, RZ ;  /* 0x0000001406047210 */ /* 0x000fe20007fde0ff */
[----:B------:R-:W-:Y:S01]  /*12470*/  @P5 STG.E.U8 desc[UR24][R14.64], R17 ;  /* 0x000000110e005986 */ /* 0x000fe2000c101118 */
[----:B--2---:R-:W-:Y:S01]  /*12480*/  ISETP.LT.AND P5, PT, R145, UR10, !P4 ;  /* 0x0000000a91007c0c */ /* 0x004fe2000e7a1270 */
[----:B------:R-:W2:Y:S01]  /*12490*/  LDCU UR10, c[0x0][0x398] ;  /* 0x00007300ff0a77ac */ /* 0x000ea20008000800 */
[----:B------:R-:W-:Y:S01]  /*124a0*/  VIADD R6, R24, UR9 ;  /* 0x0000000918067c36 */ /* 0x000fe20008000000 */
[----:B------:R-:W3:Y:S01]  /*124b0*/  LDS.128 R12, [R22] ;  /* 0x00000000160c7984 */ /* 0x000ee20000000c00 */
[----:B------:R-:W-:Y:S01]  /*124c0*/  IMAD.X R5, R10, 0x1, R21, P6 ;  /* 0x000000010a057824 */ /* 0x000fe200030e0615 */
[----:B------:R-:W-:Y:S01]  /*124d0*/  IADD3 R8, P6, PT, R24, R3, RZ ;  /* 0x0000000318087210 */ /* 0x000fe20007fde0ff */
[----:B------:R-:W-:Y:S01]  /*124e0*/  VIADD R10, R0, 0x32 ;  /* 0x00000032000a7836 */ /* 0x000fe20000000000 */
[----:B------:R0:W3:Y:S01]  /*124f0*/  LDS.128 R16, [R22+0x1000] ;  /* 0x0010000016107984 */ /* 0x0000e20000000c00 */
[----:B------:R-:W-:-:S02]  /*12500*/  SHF.R.S32.HI R26, RZ, 0x1f, R6 ;  /* 0x0000001fff1a7819 */ /* 0x000fc40000011406 */
[----:B-1----:R-:W-:Y:S01]  /*12510*/  IMAD.X R9, R25, 0x1, R2, P6 ;  /* 0x0000000119097824 */ /* 0x002fe200030e0602 */
[----:B------:R1:W-:Y:S01]  /*12520*/  @P0 STG.E.U8 desc[UR24][R4.64], R27 ;  /* 0x0000001b04000986 */ /* 0x0003e2000c101118 */
[----:B------:R-:W-:Y:S02]  /*12530*/  IADD3 R24, P0, PT, R24, R20, RZ ;  /* 0x0000001418187210 */ /* 0x000fe40007f1e0ff */
[----:B------:R-:W-:Y:S01]  /*12540*/  PRMT R11, R11, 0x7773, RZ ;  /* 0x000077730b0b7816 */ /* 0x000fe200000000ff */
[----:B------:R1:W-:Y:S01]  /*12550*/  @P5 STG.E.U8 desc[UR24][R8.64], R23 ;  /* 0x0000001708005986 */ /* 0x0003e2000c101118 */
[----:B----4-:R-:W-:Y:S01]  /*12560*/  ISETP.LT.AND P4, PT, R161, UR6, !P4 ;  /* 0x00000006a1007c0c */ /* 0x010fe2000e781270 */
[----:B------:R-:W-:Y:S01]  /*12570*/  IMAD.X R25, R25, 0x1, R21, P0 ;  /* 0x0000000119197824 */ /* 0x000fe200000e0615 */
[----:B0-----:R-:W-:Y:S01]  /*12580*/  ISETP.GE.AND P0, PT, R10, UR4, PT ;  /* 0x000000040a007c0c */ /* 0x001fe2000bf06270 */
[----:B------:R-:W0:Y:S01]  /*12590*/  LDCU UR4, c[0x0][0x39c] ;  /* 0x00007380ff0477ac */ /* 0x000e220008000800 */
[----:B--2---:R-:W-:Y:S01]  /*125a0*/  ISETP.LT.AND P5, PT, R145, UR10, !P2 ;  /* 0x0000000a91007c0c */ /* 0x004fe2000d7a1270 */
[----:B------:R-:W-:Y:S01]  /*125b0*/  VIADD R22, R0, 0x33 ;  /* 0x0000003300167836 */ /* 0x000fe20000000000 */
[C---:B-1----:R-:W-:Y:S01]  /*125c0*/  IADD3 R4, P6, PT, R6.reuse, R3, RZ ;  /* 0x0000000306047210 */ /* 0x042fe20007fde0ff */
[----:B------:R-:W1:Y:S01]  /*125d0*/  LDCU UR6, c[0x0][0x398] ;  /* 0x00007300ff0677ac */ /* 0x000e620008000800 */
[----:B------:R-:W-:Y:S01]  /*125e0*/  VIADD R10, R6, UR9 ;  /* 0x00000009060a7c36 */ /* 0x000fe20008000000 */
[----:B------:R-:W-:-:S02]  /*125f0*/  PRMT R23, R7, 0x7772, RZ ;  /* 0x0000777207177816 */ /* 0x000fc400000000ff */
[----:B------:R-:W-:Y:S01]  /*12600*/  IMAD.X R5, R26, 0x1, R2, P6 ;  /* 0x000000011a057824 */ /* 0x000fe200030e0602 */
[----:B------:R-:W2:Y:S01]  /*12610*/  LDCU UR10, c[0x0][0x398] ;  /* 0x00007300ff0a77ac */ /* 0x000ea20008000800 */
[----:B------:R-:W-:Y:S01]  /*12620*/  SHF.R.S32.HI R27, RZ, 0x1f, R10 ;  /* 0x0000001fff1b7819 */ /* 0x000fe2000001140a */
[----:B------:R4:W-:Y:S01]  /*12630*/  @P4 STG.E.U8 desc[UR24][R24.64], R23 ;  /* 0x0000001718004986 */ /* 0x0009e2000c101118 */
[----:B------:R-:W-:Y:S01]  /*12640*/  ISETP.LT.AND P4, PT, R161, UR12, !P2 ;  /* 0x0000000ca1007c0c */ /* 0x000fe2000d781270 */
[----:B------:R-:W2:Y:S01]  /*12650*/  LDCU UR12, c[0x0][0x398] ;  /* 0x00007300ff0c77ac */ /* 0x000ea20008000800 */
[----:B------:R-:W-:Y:S01]  /*12660*/  IADD3 R8, P2, PT, R6, R20, RZ ;  /* 0x0000001406087210 */ /* 0x000fe20007f5e0ff */
[----:B------:R1:W-:Y:S01]  /*12670*/  @P5 STG.E.U8 desc[UR24][R4.64], R11 ;  /* 0x0000000b04005986 */ /* 0x0003e2000c101118 */
[----:B---3--:R-:W-:Y:S02]  /*12680*/  ISETP.LT.AND P5, PT, R145, UR14, !P3 ;  /* 0x0000000e91007c0c */ /* 0x008fe4000dfa1270 */
[----:B------:R-:W-:Y:S01]  /*12690*/  IADD3 R6, P6, PT, R10, R3, RZ ;  /* 0x000000030a067210 */ /* 0x000fe20007fde0ff */
[----:B------:R-:W-:Y:S01]  /*126a0*/  IMAD.X R9, R26, 0x1, R21, P2 ;  /* 0x000000011a097824 */ /* 0x000fe200010e0615 */
[----:B0-----:R-:W-:Y:S01]  /*126b0*/  ISETP.GE.AND P2, PT, R22, UR4, PT ;  /* 0x0000000416007c0c */ /* 0x001fe2000bf46270 */
[----:B------:R-:W0:Y:S01]  /*126c0*/  LDCU UR4, c[0x0][0x39c] ;  /* 0x00007380ff0477ac */ /* 0x000e220008000800 */
[----:B------:R-:W-:Y:S01]  /*126d0*/  VIADD R22, R10, UR9 ;  /* 0x000000090a167c36 */ /* 0x000fe20008000000 */
[----:B----4-:R-:W-:Y:S01]  /*126e0*/  PRMT R23, R7, 0x7773, RZ ;  /* 0x0000777307177816 */ /* 0x010fe200000000ff */
[----:B------:R-:W-:Y:S01]  /*126f0*/  IMAD.X R7, R27, 0x1, R2, P6 ;  /* 0x000000011b077824 */ /* 0x000fe200030e0602 */
[----:B------:R-:W-:Y:S01]  /*12700*/  PRMT R25, R12, 0x7770, RZ ;  /* 0x000077700c197816 */ /* 0x000fe200000000ff */
[----:B-1----:R-:W-:-:S02]  /*12710*/  VIADD R11, R0, 0x34 ;  /* 0x00000034000b7836 */ /* 0x002fc40000000000 */
[----:B------:R1:W-:Y:S01]  /*12720*/  @P4 STG.E.U8 desc[UR24][R8.64], R23 ;  /* 0x0000001708004986 */ /* 0x0003e2000c101118 */
[----:B------:R-:W-:Y:S01]  /*12730*/  ISETP.LT.AND P4, PT, R161, UR6, !P3 ;  /* 0x00000006a1007c0c */ /* 0x000fe2000df81270 */
[----:B------:R-:W3:Y:S01]  /*12740*/  LDCU UR6, c[0x0][0x398] ;  /* 0x00007300ff0677ac */ /* 0x000ee20008000800 */
[-C--:B------:R-:W-:Y:S01]  /*12750*/  IADD3 R4, P3, PT, R10, R20.reuse, RZ ;  /* 0x000000140a047210 */ /* 0x080fe20007f7e0ff */
[----:B------:R4:W-:Y:S01]  /*12760*/  @P5 STG.E.U8 desc[UR24][R6.64], R25 ;  /* 0x0000001906005986 */ /* 0x0009e2000c101118 */
[----:B--2---:R-:W-:Y:S01]  /*12770*/  ISETP.LT.AND P5, PT, R145, UR10, !P1 ;  /* 0x0000000a91007c0c */ /* 0x004fe2000cfa1270 */
[----:B------:R-:W2:Y:S01]  /*12780*/  LDCU UR10, c[0x0][0x398] ;  /* 0x00007300ff0a77ac */ /* 0x000ea20008000800 */
[----:B------:R-:W-:Y:S01]  /*12790*/  SHF.R.S32.HI R24, RZ, 0x1f, R22 ;  /* 0x0000001fff187819 */ /* 0x000fe20000011416 */
[----:B------:R-:W-:Y:S01]  /*127a0*/  IMAD.X R5, R27, 0x1, R21, P3 ;  /* 0x000000011b057824 */ /* 0x000fe200018e0615 */
[-C--:B------:R-:W-:Y:S02]  /*127b0*/  IADD3 R10, P6, PT, R22, R3.reuse, RZ ;  /* 0x00000003160a7210 */ /* 0x080fe40007fde0ff */
[----:B------:R-:W-:Y:S01]  /*127c0*/  PRMT R27, R16, 0x7770, RZ ;  /* 0x00007770101b7816 */ /* 0x000fe200000000ff */
[----:B-1----:R-:W-:Y:S01]  /*127d0*/  VIADD R23, R22, UR9 ;  /* 0x0000000916177c36 */ /* 0x002fe20008000000 */
[----:B0-----:R-:W-:Y:S01]  /*127e0*/  ISETP.GE.AND P3, PT, R11, UR4, PT ;  /* 0x000000040b007c0c */ /* 0x001fe2000bf66270 */
[----:B------:R-:W0:Y:S01]  /*127f0*/  LDCU UR4, c[0x0][0x398] ;  /* 0x00007300ff0477ac */ /* 0x000e220008000800 */
[----:B------:R-:W-:Y:S01]  /*12800*/  IMAD.X R11, R24, 0x1, R2, P6 ;  /* 0x00000001180b7824 */ /* 0x000fe200030e0602 */
[----:B----4-:R-:W-:Y:S01]  /*12810*/  PRMT R25, R12, 0x7771, RZ ;  /* 0x000077710c197816 */ /* 0x010fe200000000ff */
[----:B------:R1:W-:Y:S01]  /*12820*/  @P4 STG.E.U8 desc[UR24][R4.64], R27 ;  /* 0x0000001b04004986 */ /* 0x0003e2000c101118 */
[----:B------:R-:W-:Y:S01]  /*12830*/  ISETP.LT.AND P4, PT, R161, UR12, !P1 ;  /* 0x0000000ca1007c0c */ /* 0x000fe2000cf81270 */
[----:B------:R-:W-:Y:S01]  /*12840*/  VIADD R9, R0, 0x35 ;  /* 0x0000003500097836 */ /* 0x000fe20000000000 */
[----:B------:R-:W-:Y:S01]  /*12850*/  IADD3 R6, P1, PT, R22, R20, RZ ;  /* 0x0000001416067210 */ /* 0x000fe20007f3e0ff */
[----:B------:R4:W-:Y:S01]  /*12860*/  @P5 STG.E.U8 desc[UR24][R10.64], R25 ;  /* 0x000000190a005986 */ /* 0x0009e2000c101118 */
[----:B---3--:R-:W-:Y:S01]  /*12870*/  ISETP.LT.AND P5, PT, R145, UR6, !P0 ;  /* 0x0000000691007c0c */ /* 0x008fe2000c7a1270 */
[C---:B------:R-:W-:Y:S01]  /*12880*/  VIADD R22, R23.reuse, UR9 ;  /* 0x0000000917167c36 */ /* 0x040fe20008000000 */
[----:B------:R-:W-:Y:S01]  /*12890*/  SHF.R.S32.HI R26, RZ, 0x1f, R23 ;  /* 0x0000001fff1a7819 */ /* 0x000fe20000011417 */
[----:B------:R-:W-:Y:S01]  /*128a0*/  IMAD.X R7, R24, 0x1, R21, P1 ;  /* 0x0000000118077824 */ /* 0x000fe200008e0615 */
[----:B------:R-:W-:Y:S01]  /*128b0*/  IADD3 R8, P6, PT, R23, R3, RZ ;  /* 0x0000000317087210 */ /* 0x000fe20007fde0ff */
[----:B------:R-:W3:Y:S01]  /*128c0*/  LDCU UR6, c[0x0][0x398] ;  /* 0x00007300ff0677ac */ /* 0x000ee20008000800 */
[----:B------:R-:W-:-:S02]  /*128d0*/  ISETP.GE.AND P1, PT, R9, UR5, PT ;  /* 0x0000000509007c0c */ /* 0x000fc4000bf26270 */
[----:B-1----:R-:W-:Y:S01]  /*128e0*/  PRMT R27, R16, 0x7771, RZ ;  /* 0x00007771101b7816 */ /* 0x002fe200000000ff */
[----:B------:R-:W1:Y:S01]  /*128f0*/  LDCU UR5, c[0x0][0x398] ;  /* 0x00007300ff0577ac */ /* 0x000e620008000800 */
[----:B------:R-:W-:Y:S01]  /*12900*/  IMAD.X R9, R26, 0x1, R2, P6 ;  /* 0x000000011a097824 */ /* 0x000fe200030e0602 */
[----:B----4-:R-:W-:Y:S01]  /*12910*/  PRMT R25, R12, 0x7772, RZ ;  /* 0x000077720c197816 */ /* 0x010fe200000000ff */
[----:B------:R-:W-:Y:S01]  /*12920*/  VIADD R11, R0, 0x36 ;  /* 0x00000036000b7836 */ /* 0x000fe20000000000 */
[----:B------:R4:W-:Y:S01]  /*12930*/  @P4 STG.E.U8 desc[UR24][R6.64], R27 ;  /* 0x0000001b06004986 */ /* 0x0009e2000c101118 */
[----:B0-----:R-:W-:Y:S01]  /*12940*/  ISETP.LT.AND P4, PT, R161, UR4, !P0 ;  /* 0x00000004a1007c0c */ /* 0x001fe2000c781270 */
[----:B------:R-:W0:Y:S01]  /*12950*/  LDCU UR4, c[0x0][0x398] ;  /* 0x00007300ff0477ac */ /* 0x000e220008000800 */
[----:B------:R-:W-:Y:S01]  /*12960*/  IADD3 R4, P0, PT, R23, R20, RZ ;  /* 0x0000001417047210 */ /* 0x000fe20007f1e0ff */
[----:B------:R0:W-:Y:S01]  /*12970*/  @P5 STG.E.U8 desc[UR24][R8.64], R25 ;  /* 0x0000001908005986 */ /* 0x0001e2000c101118 */
[----:B--2---:R-:W-:Y:S01]  /*12980*/  ISETP.LT.AND P5, PT, R145, UR10, !P2 ;  /* 0x0000000a91007c0c */ /* 0x004fe2000d7a1270 */
[----:B------:R-:W2:Y:S01]  /*12990*/  LDCU UR10, c[0x0][0x398] ;  /* 0x00007300ff0a77ac */ /* 0x000ea20008000800 */
[----:B------:R-:W-:Y:S01]  /*129a0*/  SHF.R.S32.HI R24, RZ, 0x1f, R22 ;  /* 0x0000001fff187819 */ /* 0x000fe20000011416 */
[----:B------:R-:W-:Y:S01]  /*129b0*/  IMAD.X R5, R26, 0x1, R21, P0 ;  /* 0x000000011a057824 */ /* 0x000fe200000e0615 */
[----:B------:R-:W-:-:S02]  /*129c0*/  IADD3 R10, P6, PT, R22, R3, RZ ;  /* 0x00000003160a7210 */ /* 0x000fc40007fde0ff */
[----:B------:R-:W-:Y:S02]  /*129d0*/  ISETP.GE.AND P0, PT, R11, UR15, PT ;  /* 0x0000000f0b007c0c */ /* 0x000fe4000bf06270 */
[----:B----4-:R-:W-:Y:S01]  /*129e0*/  PRMT R27, R16, 0x7772, RZ ;  /* 0x00007772101b7816 */ /* 0x010fe200000000ff */
[----:B------:R-:W-:Y:S01]  /*129f0*/  IMAD.X R11, R24, 0x1, R2, P6 ;  /* 0x00000001180b7824 */ /* 0x000fe200030e0602 */
[----:B------:R-:W-:Y:S01]  /*12a00*/  PRMT R23, R12, 0x7773, RZ ;  /* 0x000077730c177816 */ /* 0x000fe200000000ff */
[C---:B------:R-:W-:Y:S01]  /*12a10*/  VIADD R12, R22.reuse, UR9 ;  /* 0x00000009160c7c36 */ /* 0x040fe20008000000 */
[----:B-1----:R-:W-:Y:S01]  /*12a20*/  ISETP.LT.AND P2, PT, R161, UR5, !P2 ;  /* 0x00000005a1007c0c */ /* 0x002fe2000d741270 */
[----:B------:R-:W1:Y:S01]  /*12a30*/  LDCU UR5, c[0x0][0x398] ;  /* 0x00007300ff0577ac */ /* 0x000e620008000800 */
[----:B------:R-:W-:Y:S01]  /*12a40*/  @P4 STG.E.U8 desc[UR24][R4.64], R27 ;  /* 0x0000001b04004986 */ /* 0x000fe2000c101118 */
[-C--:B------:R-:W-:Y:S01]  /*12a50*/  IADD3 R6, P4, PT, R22, R20.reuse, RZ ;  /* 0x0000001416067210 */ /* 0x080fe20007f9e0ff */
[----:B0-----:R-:W-:Y:S01]  /*12a60*/  VIADD R9, R0, 0x37 ;  /* 0x0000003700097836 */ /* 0x001fe20000000000 */
[----:B------:R-:W-:Y:S01]  /*12a70*/  SHF.R.S32.HI R22, RZ, 0x1f, R12 ;  /* 0x0000001fff167819 */ /* 0x000fe2000001140c */
[----:B------:R0:W-:Y:S01]  /*12a80*/  @P5 STG.E.U8 desc[UR24][R10.64], R23 ;  /* 0x000000170a005986 */ /* 0x0001e2000c101118 */
[----:B------:R-:W-:Y:S01]  /*12a90*/  ISETP.LT.AND P5, PT, R145, UR4, !P3 ;  /* 0x0000000491007c0c */ /* 0x000fe2000dfa1270 */
[----:B------:R-:W-:Y:S01]  /*12aa0*/  IMAD.X R7, R24, 0x1, R21, P4 ;  /* 0x0000000118077824 */ /* 0x000fe200020e0615 */
[-C--:B------:R-:W-:Y:S01]  /*12ab0*/  IADD3 R8, P6, PT, R12, R3.reuse, RZ ;  /* 0x000000030c087210 */ /* 0x080fe20007fde0ff */
[----:B------:R-:W4:Y:S01]  /*12ac0*/  LDCU UR4, c[0x0][0x398] ;  /* 0x00007300ff0477ac */ /* 0x000f220008000800 */
[----:B------:R-:W-:Y:S01]  /*12ad0*/  PRMT R25, R16, 0x7773, RZ ;  /* 0x0000777310197816 */ /* 0x000fe200000000ff */
[----:B------:R-:W-:Y:S01]  /*12ae0*/  VIADD R16, R12, UR9 ;  /* 0x000000090c107c36 */ /* 0x000fe20008000000 */
[----:B------:R-:W-:Y:S01]  /*12af0*/  ISETP.GE.AND P4, PT, R9, UR13, PT ;  /* 0x0000000d09007c0c */ /* 0x000fe2000bf86270 */
[----:B------:R-:W-:Y:S01]  /*12b00*/  IMAD.X R9, R22, 0x1, R2, P6 ;  /* 0x0000000116097824 */ /* 0x000fe200030e0602 */
[----:B---3--:R-:W-:Y:S01]  /*12b10*/  ISETP.LT.AND P3, PT, R161, UR6, !P3 ;  /* 0x00000006a1007c0c */ /* 0x008fe2000df61270 */
[----:B------:R3:W-:Y:S01]  /*12b20*/  @P2 STG.E.U8 desc[UR24][R6.64], R25 ;  /* 0x0000001906002986 */ /* 0x0007e2000c101118 */
[----:B------:R-:W2:Y:S01]  /*12b30*/  LDCU UR6, c[0x0][0x398] ;  /* 0x00007300ff0677ac */ /* 0x000ea20008000800 */
[----:B0-----:R-:W-:Y:S01]  /*12b40*/  PRMT R23, R13, 0x7770, RZ ;  /* 0x000077700d177816 */ /* 0x001fe200000000ff */
[----:B------:R-:W-:Y:S01]  /*12b50*/  VIADD R11, R0, 0x38 ;  /* 0x00000038000b7836 */ /* 0x000fe20000000000 */
[----:B-1----:R-:W-:Y:S01]  /*12b60*/  ISETP.LT.AND P2, PT, R145, UR5, !P1 ;  /* 0x0000000591007c0c */ /* 0x002fe2000cf41270 */
[----:B------:R-:W0:Y:S01]  /*12b70*/  LDCU UR5, c[0x0][0x398] ;  /* 0x00007300ff0577ac */ /* 0x000e220008000800 */
[----:B------:R-:W-:Y:S01]  /*12b80*/  SHF.R.S32.HI R24, RZ, 0x1f, R16 ;  /* 0x0000001fff187819 */ /* 0x000fe20000011410 */
[----:B------:R1:W-:Y:S01]  /*12b90*/  @P5 STG.E.U8 desc[UR24][R8.64], R23 ;  /* 0x0000001708005986 */ /* 0x0003e2000c101118 */
[----:B------:R-:W-:Y:S01]  /*12ba0*/  IADD3 R4, P5, PT, R12, R20, RZ ;  /* 0x000000140c047210 */ /* 0x000fe20007fbe0ff */
[C---:B------:R-:W-:Y:S01]  /*12bb0*/  VIADD R12, R16.reuse, UR9 ;  /* 0x00000009100c7c36 */ /* 0x040fe20008000000 */
[----:B------:R-:W-:-:S02]  /*12bc0*/  IADD3 R10, P6, PT, R16, R3, RZ ;  /* 0x00000003100a7210 */ /* 0x000fc40007fde0ff */
[----:B---3--:R-:W-:Y:S01]  /*12bd0*/  PRMT R25, R17, 0x7770, RZ ;  /* 0x0000777011197816 */ /* 0x008fe200000000ff */
[--C-:B------:R-:W-:Y:S01]  /*12be0*/  IMAD.X R5, R22, 0x1, R21.reuse, P5 ;  /* 0x0000000116057824 */ /* 0x100fe200028e0615 */
[----:B------:R-:W-:Y:S01]  /*12bf0*/  ISETP.GE.AND P5, PT, R11, UR11, PT ;  /* 0x0000000b0b007c0c */ /* 0x000fe2000bfa6270 */
[----:B------:R-:W-:Y:S01]  /*12c00*/  IMAD.X R11, R24, 0x1, R2, P6 ;  /* 0x00000001180b7824 */ /* 0x000fe200030e0602 */
[----:B------:R-:W-:Y:S01]  /*12c10*/  SHF.R.S32.HI R22, RZ, 0x1f, R12 ;  /* 0x0000001fff167819 */ /* 0x000fe2000001140c */
[----:B------:R-:W3:Y:S01]  /*12c20*/  LDCU UR11, c[0x0][0x398] ;  /* 0x00007300ff0b77ac */ /* 0x000ee20008000800 */
[----:B------:R0:W-:Y:S01]  /*12c30*/  @P3 STG.E.U8 desc[UR24][R4.64], R25 ;  /* 0x0000001904003986 */ /* 0x0001e2000c101118 */
[----:B-1----:R-:W-:Y:S01]  /*12c40*/  PRMT R23, R13, 0x7771, RZ ;  /* 0x000077710d177816 */ /* 0x002fe200000000ff */
[----:B------:R-:W-:Y:S01]  /*12c50*/  VIADD R9, R0, 0x39 ;  /* 0x0000003900097836 */ /* 0x000fe20000000000 */
[----:B--2---:R-:W-:Y:S01]  /*12c60*/  ISETP.LT.AND P3, PT, R145, UR6, !P0 ;  /* 0x0000000691007c0c */ /* 0x004fe2000c761270 */
[----:B------:R-:W1:Y:S01]  /*12c70*/  LDCU UR6, c[0x0][0x398] ;  /* 0x00007300ff0677ac */ /* 0x000e620008000800 */
[-C--:B------:R-:W-:Y:S01]  /*12c80*/  IADD3 R8, P6, PT, R12, R3.reuse, RZ ;  /* 0x000000030c087210 */ /* 0x080fe20007fde0ff */
[----:B------:R2:W-:Y:S01]  /*12c90*/  @P2 STG.E.U8 desc[UR24][R10.64], R23 ;  /* 0x000000170a002986 */ /* 0x0005e2000c101118 */
[C---:B----4-:R-:W-:Y:S01]  /*12ca0*/  ISETP.LT.AND P2, PT, R161.reuse, UR4, !P1 ;  /* 0x00000004a1007c0c */ /* 0x050fe2000cf41270 */
[----:B------:R-:W4:Y:S01]  /*12cb0*/  LDCU UR4, c[0x0][0x398] ;  /* 0x00007300ff0477ac */ /* 0x000f220008000800 */
[-C--:B------:R-:W-:Y:S01]  /*12cc0*/  IADD3 R6, P1, PT, R16, R20.reuse, RZ ;  /* 0x0000001410067210 */ /* 0x080fe20007f3e0ff */
[----:B------:R-:W-:Y:S01]  /*12cd0*/  VIADD R16, R12, UR9 ;  /* 0x000000090c107c36 */ /* 0x000fe20008000000 */
[----:B0-----:R-:W-:Y:S01]  /*12ce0*/  ISETP.LT.AND P0, PT, R161, UR5, !P0 ;  /* 0x00000005a1007c0c */ /* 0x001fe2000c701270 */
[----:B------:R-:W0:Y:S01]  /*12cf0*/  LDCU UR5, c[0x0][0x398] ;  /* 0x00007300ff0577ac */ /* 0x000e220008000800 */
[----:B------:R-:W-:Y:S01]  /*12d00*/  PRMT R25, R17, 0x7771, RZ ;  /* 0x0000777111197816 */ /* 0x000fe200000000ff */
[--C-:B------:R-:W-:Y:S01]  /*12d10*/  IMAD.X R7, R24, 0x1, R21.reuse, P1 ;  /* 0x0000000118077824 */ /* 0x100fe200008e0615 */
[----:B------:R-:W-:Y:S01]  /*12d20*/  ISETP.GE.AND P1, PT, R9, UR7, PT ;  /* 0x0000000709007c0c */ /* 0x000fe2000bf26270 */
[----:B------:R-:W-:Y:S01]  /*12d30*/  IMAD.X R9, R22, 0x1, R2, P6 ;  /* 0x0000000116097824 */ /* 0x000fe200030e0602 */
[----:B------:R-:W-:Y:S01]  /*12d40*/  SHF.R.S32.HI R24, RZ, 0x1f, R16 ;  /* 0x0000001fff187819 */ /* 0x000fe20000011410 */
[----:B--2---:R-:W-:Y:S01]  /*12d50*/  VIADD R11, R0, 0x3a ;  /* 0x0000003a000b7836 */ /* 0x004fe20000000000 */
[C---:B------:R-:W-:Y:S01]  /*12d60*/  PRMT R23, R13.reuse, 0x7772, RZ ;  /* 0x000077720d177816 */ /* 0x040fe200000000ff */
[----:B------:R2:W-:Y:S01]  /*12d70*/  @P2 STG.E.U8 desc[UR24][R6.64], R25 ;  /* 0x0000001906002986 */ /* 0x0005e2000c101118 */
[----:B------:R-:W-:Y:S01]  /*12d80*/  IADD3 R4, P2, PT, R12, R20, RZ ;  /* 0x000000140c047210 */ /* 0x000fe20007f5e0ff */
[C---:B------:R-:W-:Y:S01]  /*12d90*/  VIADD R12, R16.reuse, UR9 ;  /* 0x00000009100c7c36 */ /* 0x040fe20008000000 */
[----:B------:R-:W-:Y:S01]  /*12da0*/  IADD3 R10, P6, PT, R16, R3, RZ ;  /* 0x00000003100a7210 */ /* 0x000fe20007fde0ff */
[----:B------:R0:W-:Y:S01]  /*12db0*/  @P3 STG.E.U8 desc[UR24][R8.64], R23 ;  /* 0x0000001708003986 */ /* 0x0001e2000c101118 */
[----:B------:R-:W-:Y:S01]  /*12dc0*/  PRMT R13, R13, 0x7773, RZ ;  /* 0x000077730d0d7816 */ /* 0x000fe200000000ff */
[----:B------:R-:W-:Y:S01]  /*12dd0*/  IMAD.X R5, R22, 0x1, R21, P2 ;  /* 0x0000000116057824 */ /* 0x000fe200010e0615 */
[----:B----4-:R-:W-:Y:S01]  /*12de0*/  ISETP.LT.AND P3, PT, R145, UR4, !P4 ;  /* 0x0000000491007c0c */ /* 0x010fe2000e761270 */
[----:B------:R-:W4:Y:S01]  /*12df0*/  LDCU UR4, c[0x0][0x398] ;  /* 0x00007300ff0477ac */ /* 0x000f220008000800 */
[----:B------:R-:W-:Y:S01]  /*12e00*/  ISETP.GE.AND P2, PT, R11, UR29, PT ;  /* 0x0000001d0b007c0c */ /* 0x000fe2000bf46270 */
[----:B------:R-:W-:Y:S01]  /*12e10*/  IMAD.X R11, R24, 0x1, R2, P6 ;  /* 0x00000001180b7824 */ /* 0x000fe200030e0602 */
[----:B-1----:R-:W-:Y:S01]  /*12e20*/  ISETP.LT.AND P4, PT, R161, UR6, !P4 ;  /* 0x00000006a1007c0c */ /* 0x002fe2000e781270 */
[----:B------:R-:W1:Y:S01]  /*12e30*/  LDCU UR6, c[0x0][0x398] ;  /* 0x00007300ff0677ac */ /* 0x000e620008000800 */
[----:B--2---:R-:W-:-:S02]  /*12e40*/  PRMT R25, R17, 0x7772, RZ ;  /* 0x0000777211197816 */ /* 0x004fc400000000ff */
[----:B------:R-:W-:Y:S01]  /*12e50*/  PRMT R17, R17, 0x7773, RZ ;  /* 0x0000777311117816 */ /* 0x000fe200000000ff */
[----:B0-----:R-:W-:Y:S01]  /*12e60*/  VIADD R9, R0, 0x3b ;  /* 0x0000003b00097836 */ /* 0x001fe20000000000 */
[----:B------:R-:W-:Y:S01]  /*12e70*/  IADD3 R8, P6, PT, R12, R3, RZ ;  /* 0x000000030c087210 */ /* 0x000fe20007fde0ff */
[----:B------:R0:W-:Y:S01]  /*12e80*/  @P0 STG.E.U8 desc[UR24][R4.64], R25 ;  /* 0x0000001904000986 */ /* 0x0001e2000c101118 */
[----:B------:R-:W-:Y:S01]  /*12e90*/  ISETP.LT.AND P0, PT, R145, UR5, !P5 ;  /* 0x0000000591007c0c */ /* 0x000fe2000ef01270 */
[----:B------:R-:W2:Y:S01]  /*12ea0*/  LDCU UR5, c[0x0][0x398] ;  /* 0x00007300ff0577ac */ /* 0x000ea20008000800 */
[----:B------:R-:W-:Y:S01]  /*12eb0*/  PRMT R23, R19, 0x7770, RZ ;  /* 0x0000777013177816 */ /* 0x000fe200000000ff */
[----:B------:R1:W-:Y:S01]  /*12ec0*/  @P3 STG.E.U8 desc[UR24][R10.64], R13 ;  /* 0x0000000d0a003986 */ /* 0x0003e2000c101118 */
[----:B------:R-:W-:Y:S01]  /*12ed0*/  IADD3 R6, P3, PT, R16, R20, RZ ;  /* 0x0000001410067210 */ /* 0x000fe20007f7e0ff */
[----:B------:R-:W2:Y:S01]  /*12ee0*/  LDCU UR7, c[0x0][0x398] ;  /* 0x00007300ff0777ac */ /* 0x000ea20008000800 */
[----:B------:R-:W-:-:S02]  /*12ef0*/  SHF.R.S32.HI R16, RZ, 0x1f, R12 ;  /* 0x0000001fff107819 */ /* 0x000fc4000001140c */
[----:B----4-:R-:W-:Y:S01]  /*12f00*/  ISETP.LT.AND P5, PT, R161, UR4, !P5 ;  /* 0x00000004a1007c0c */ /* 0x010fe2000efa1270 */
[----:B------:R-:W-:Y:S01]  /*12f10*/  IMAD.X R7, R24, 0x1, R21, P3 ;  /* 0x0000000118077824 */ /* 0x000fe200018e0615 */
[----:B------:R-:W-:Y:S01]  /*12f20*/  ISETP.GE.AND P3, PT, R9, UR27, PT ;  /* 0x0000001b09007c0c */ /* 0x000fe2000bf66270 */
[----:B------:R-:W-:Y:S01]  /*12f30*/  IMAD.X R9, R16, 0x1, R2, P6 ;  /* 0x0000000110097824 */ /* 0x000fe200030e0602 */
[----:B------:R-:W4:Y:S01]  /*12f40*/  LDCU UR4, c[0x0][0x398] ;  /* 0x00007300ff0477ac */ /* 0x000f220008000800 */
[----:B0-----:R-:W-:Y:S01]  /*12f50*/  PRMT R25, R19, 0x7771, RZ ;  /* 0x0000777113197816 */ /* 0x001fe200000000ff */
[----:B------:R0:W-:Y:S01]  /*12f60*/  @P4 STG.E.U8 desc[UR24][R6.64], R17 ;  /* 0x0000001106004986 */ /* 0x0001e2000c101118 */
[----:B-1----:R-:W-:Y:S01]  /*12f70*/  PRMT R11, R14, 0x7770, RZ ;  /* 0x000077700e0b7816 */ /* 0x002fe200000000ff */
[C---:B------:R-:W-:Y:S01]  /*12f80*/  VIADD R10, R12.reuse, UR9 ;  /* 0x000000090c0a7c36 */ /* 0x040fe20008000000 */
[----:B------:R-:W-:Y:S01]  /*12f90*/  IADD3 R4, P4, PT, R12, R20, RZ ;  /* 0x000000140c047210 */ /* 0x000fe20007f9e0ff */
[----:B------:R-:W-:-:S02]  /*12fa0*/  VIADD R13, R0, 0x3c ;  /* 0x0000003c000d7836 */ /* 0x000fc40000000000 */
[----:B------:R1:W-:Y:S01]  /*12fb0*/  @P0 STG.E.U8 desc[UR24][R8.64], R11 ;  /* 0x0000000b08000986 */ /* 0x0003e2000c101118 */
[----:B------:R-:W-:Y:S01]  /*12fc0*/  ISETP.LT.AND P0, PT, R145, UR6, !P1 ;  /* 0x0000000691007c0c */ /* 0x000fe2000cf01270 */
[--C-:B------:R-:W-:Y:S01]  /*12fd0*/  IMAD.X R5, R16, 0x1, R21.reuse, P4 ;  /* 0x0000000110057824 */ /* 0x100fe200020e0615 */
[----:B------:R-:W-:Y:S01]  /*12fe0*/  SHF.R.S32.HI R12, RZ, 0x1f, R10 ;  /* 0x0000001fff0c7819 */ /* 0x000fe2000001140a */
[----:B------:R-:W3:Y:S01]  /*12ff0*/  LDCU UR6, c[0x0][0x398] ;  /* 0x00007300ff0677ac */ /* 0x000ee20008000800 */
[----:B--2---:R-:W-:Y:S01]  /*13000*/  ISETP.LT.AND P1, PT, R161, UR5, !P1 ;  /* 0x00000005a1007c0c */ /* 0x004fe2000cf21270 */
[----:B------:R-:W-:Y:S01]  /*13010*/  VIADD R16, R0, 0x3d ;  /* 0x0000003d00107836 */ /* 0x000fe20000000000 */
[----:B0-----:R-:W-:Y:S01]  /*13020*/  IADD3 R6, P6, PT, R10, R3, RZ ;  /* 0x000000030a067210 */ /* 0x001fe20007fde0ff */
[----:B------:R-:W0:Y:S01]  /*13030*/  LDCU UR5, c[0x0][0x398] ;  /* 0x00007300ff0577ac */ /* 0x000e220008000800 */
[----:B------:R-:W-:Y:S02]  /*13040*/  PRMT R17, R18, 0x7770, RZ ;  /* 0x0000777012117816 */ /* 0x000fe400000000ff */
[----:B------:R-:W-:Y:S01]  /*13050*/  ISETP.GE.AND P4, PT, R13, UR23, PT ;  /* 0x000000170d007c0c */ /* 0x000fe2000bf86270 */
[----:B------:R-:W-:Y:S01]  /*13060*/  IMAD.X R7, R12, 0x1, R2, P6 ;  /* 0x000000010c077824 */ /* 0x000fe200030e0602 */
[----:B-1----:R-:W-:Y:S01]  /*13070*/  PRMT R11, R14, 0x7771, RZ ;  /* 0x000077710e0b7816 */ /* 0x002fe200000000ff */
[----:B------:R1:W-:Y:S01]  /*13080*/  @P5 STG.E.U8 desc[UR24][R4.64], R17 ;  /* 0x0000001104005986 */ /* 0x0003e2000c101118 */
[----:B----4-:R-:W-:Y:S01]  /*13090*/  ISETP.LT.AND P5, PT, R145, UR4, !P2 ;  /* 0x0000000491007c0c */ /* 0x010fe2000d7a1270 */
[----:B------:R-:W2:Y:S01]  /*130a0*/  LDCU UR4, c[0x0][0x398] ;  /* 0x00007300ff0477ac */ /* 0x000ea20008000800 */
[----:B------:R-:W-:Y:S01]  /*130b0*/  PRMT R13, R18, 0x7771, RZ ;  /* 0x00007771120d7816 */ /* 0x000fe200000000ff */
[----:B------:R4:W-:Y:S01]  /*130c0*/  @P0 STG.E.U8 desc[UR24][R6.64], R11 ;  /* 0x0000000b06000986 */ /* 0x0009e2000c101118 */
[C---:B------:R-:W-:Y:S01]  /*130d0*/  IADD3 R8, P0, PT, R10.reuse, R20, RZ ;  /* 0x000000140a087210 */ /* 0x040fe20007f1e0ff */
[----:B------:R-:W-:Y:S01]  /*130e0*/  VIADD R10, R10, UR9 ;  /* 0x000000090a0a7c36 */ /* 0x000fe20008000000 */
[----:B---3--:R-:W-:Y:S01]  /*130f0*/  ISETP.LT.AND P2, PT, R161, UR6, !P2 ;  /* 0x00000006a1007c0c */ /* 0x008fe2000d741270 */
[----:B------:R-:W3:Y:S02]  /*13100*/  LDCU UR6, c[0x0][0x398] ;  /* 0x00007300ff0677ac */ /* 0x000ee40008000800 */
[----:B------:R-:W-:Y:S01]  /*13110*/  IMAD.X R9, R12, 0x1, R21, P0 ;  /* 0x000000010c097824 */ /* 0x000fe200000e0615 */
[----:B------:R-:W-:-:S02]  /*13120*/  SHF.R.S32.HI R12, RZ, 0x1f, R10 ;  /* 0x0000001fff0c7819 */ /* 0x000fc4000001140a */
[----:B-1----:R-:W-:Y:S02]  /*13130*/  IADD3 R4, P6, PT, R10, R3, RZ ;  /* 0x000000030a047210 */ /* 0x002fe40007fde0ff */
[----:B------:R1:W-:Y:S01]  /*13140*/  @P1 STG.E.U8 desc[UR24][R8.64], R13 ;  /* 0x0000000d08001986 */ /* 0x0003e2000c101118 */
[----:B----4-:R-:W-:Y:S01]  /*13150*/  VIADD R6, R0, 0x3e ;  /* 0x0000003e00067836 */ /* 0x010fe20000000000 */
[----:B------:R-:W-:Y:S01]  /*13160*/  PRMT R11, R14, 0x7772, RZ ;  /* 0x000077720e0b7816 */ /* 0x000fe200000000ff */
[----:B------:R-:W-:Y:S01]  /*13170*/  IMAD.X R5, R12, 0x1, R2, P6 ;  /* 0x000000010c057824 */ /* 0x000fe200030e0602 */
[----:B------:R-:W-:Y:S01]  /*13180*/  PRMT R17, R15, 0x7770, RZ ;  /* 0x000077700f117816 */ /* 0x000fe200000000ff */
[----:B------:R-:W-:Y:S01]  /*13190*/  VIADD R0, R0, 0x3f ;  /* 0x0000003f00007836 */ /* 0x000fe20000000000 */
[----:B------:R-:W-:Y:S02]  /*131a0*/  ISETP.GE.AND P1, PT, R6, UR19, PT ;  /* 0x0000001306007c0c */ /* 0x000fe4000bf26270 */
[C---:B------:R-:W-:Y:S01]  /*131b0*/  IADD3 R6, P6, PT, R10.reuse, R20, RZ ;  /* 0x000000140a067210 */ /* 0x040fe20007fde0ff */
[----:B------:R-:W-:Y:S01]  /*131c0*/  VIADD R10, R10, UR9 ;  /* 0x000000090a0a7c36 */ /* 0x000fe20008000000 */
[----:B------:R4:W-:Y:S01]  /*131d0*/  @P5 STG.E.U8 desc[UR24][R4.64], R11 ;  /* 0x0000000b04005986 */ /* 0x0009e2000c101118 */
[----:B0-----:R-:W-:Y:S01]  /*131e0*/  ISETP.LT.AND P5, PT, R145, UR5, !P3 ;  /* 0x0000000591007c0c */ /* 0x001fe2000dfa1270 */
[----:B------:R-:W0:Y:S01]  /*131f0*/  LDCU UR5, c[0x0][0x398] ;  /* 0x00007300ff0577ac */ /* 0x000e220008000800 */
[----:B------:R-:W-:Y:S01]  /*13200*/  IMAD.X R7, R12, 0x1, R21, P6 ;  /* 0x000000010c077824 */ /* 0x000fe200030e0615 */
[----:B------:R-:W-:-:S02]  /*13210*/  SHF.R.S32.HI R12, RZ, 0x1f, R10 ;  /* 0x0000001fff0c7819 */ /* 0x000fc4000001140a */
[----:B-1----:R-:W-:Y:S02]  /*13220*/  IADD3 R8, P6, PT, R10, R3, RZ ;  /* 0x000000030a087210 */ /* 0x002fe40007fde0ff */
[----:B--2---:R-:W-:Y:S01]  /*13230*/  ISETP.LT.AND P3, PT, R161, UR4, !P3 ;  /* 0x00000004a1007c0c */ /* 0x004fe2000df61270 */
[----:B------:R-:W1:Y:S01]  /*13240*/  LDCU UR4, c[0x0][0x398] ;  /* 0x00007300ff0477ac */ /* 0x000e620008000800 */
[----:B------:R-:W-:Y:S01]  /*13250*/  PRMT R13, R18, 0x7772, RZ ;  /* 0x00007772120d7816 */ /* 0x000fe200000000ff */
[----:B------:R-:W-:Y:S01]  /*13260*/  IMAD.X R9, R12, 0x1, R2, P6 ;  /* 0x000000010c097824 */ /* 0x000fe200030e0602 */
[C---:B----4-:R-:W-:Y:S01]  /*13270*/  IADD3 R4, P6, PT, R10.reuse, R20, RZ ;  /* 0x000000140a047210 */ /* 0x050fe20007fde0ff */
[----:B------:R-:W-:Y:S01]  /*13280*/  VIADD R10, R10, UR9 ;  /* 0x000000090a0a7c36 */ /* 0x000fe20008000000 */
[----:B------:R-:W-:Y:S01]  /*13290*/  PRMT R11, R14, 0x7773, RZ ;  /* 0x000077730e0b7816 */ /* 0x000fe200000000ff */
[----:B------:R2:W-:Y:S01]  /*132a0*/  @P2 STG.E.U8 desc[UR24][R6.64], R13 ;  /* 0x0000000d06002986 */ /* 0x0005e2000c101118 */
[----:B------:R-:W-:Y:S01]  /*132b0*/  ISETP.GE.AND P2, PT, R0, UR17, PT ;  /* 0x0000001100007c0c */ /* 0x000fe2000bf46270 */
[----:B------:R-:W-:Y:S01]  /*132c0*/  IMAD.X R5, R12, 0x1, R21, P6 ;  /* 0x000000010c057824 */ /* 0x000fe200030e0615 */
[----:B------:R-:W-:Y:S01]  /*132d0*/  SHF.R.S32.HI R0, RZ, 0x1f, R10 ;  /* 0x0000001fff007819 */ /* 0x000fe2000001140a */
[----:B------:R4:W-:Y:S01]  /*132e0*/  @P5 STG.E.U8 desc[UR24][R8.64], R11 ;  /* 0x0000000b08005986 */ /* 0x0009e2000c101118 */
[----:B---3--:R-:W-:Y:S01]  /*132f0*/  ISETP.LT.AND P5, PT, R145, UR6, !P4 ;  /* 0x0000000691007c0c */ /* 0x008fe2000e7a1270 */
[----:B------:R-:W3:Y:S01]  /*13300*/  LDCU UR6, c[0x0][0x398] ;  /* 0x00007300ff0677ac */ /* 0x000ee20008000800 */
[----:B------:R-:W-:-:S02]  /*13310*/  ISETP.LT.AND P4, PT, R161, UR7, !P4 ;  /* 0x00000007a1007c0c */ /* 0x000fc4000e781270 */
[----:B------:R-:W-:Y:S01]  /*13320*/  ISETP.GE.AND P0, PT, R16, UR21, PT ;  /* 0x0000001510007c0c */ /* 0x000fe2000bf06270 */
[----:B------:R-:W0:Y:S01]  /*13330*/  LDCU UR7, c[0x0][0x398] ;  /* 0x00007300ff0777ac */ /* 0x000e220008000800 */
[----:B--2---:R-:W-:Y:S02]  /*13340*/  PRMT R13, R18, 0x7773, RZ ;  /* 0x00007773120d7816 */ /* 0x004fe400000000ff */
[----:B------:R-:W-:-:S03]  /*13350*/  IADD3 R6, P6, PT, R10, R3, RZ ;  /* 0x000000030a067210 */ /* 0x000fc60007fde0ff */
[----:B------:R2:W-:Y:S01]  /*13360*/  @P3 STG.E.U8 desc[UR24][R4.64], R13 ;  /* 0x0000000d04003986 */ /* 0x0005e2000c101118 */
[-C--:B----4-:R-:W-:Y:S01]  /*13370*/  IADD3 R8, P3, PT, R10, R20.reuse, RZ ;  /* 0x000000140a087210 */ /* 0x090fe20007f7e0ff */
[----:B------:R-:W-:Y:S02]  /*13380*/  IMAD.X R7, R0, 0x1, R2, P6 ;  /* 0x0000000100077824 */ /* 0x000fe400030e0602 */
[----:B------:R-:W-:Y:S02]  /*13390*/  VIADD R10, R10, UR9 ;  /* 0x000000090a0a7c36 */ /* 0x000fe40008000000 */
[----:B------:R-:W-:Y:S01]  /*133a0*/  IMAD.X R9, R0, 0x1, R21, P3 ;  /* 0x0000000100097824 */ /* 0x000fe200018e0615 */
[----:B------:R4:W-:Y:S01]  /*133b0*/  @P5 STG.E.U8 desc[UR24][R6.64], R17 ;  /* 0x0000001106005986 */ /* 0x0009e2000c101118 */
[C---:B------:R-:W-:Y:S01]  /*133c0*/  VIADD R0, R10.reuse, UR9 ;  /* 0x000000090a007c36 */ /* 0x040fe20008000000 */
[----:B------:R-:W-:Y:S02]  /*133d0*/  SHF.R.S32.HI R11, RZ, 0x1f, R10 ;  /* 0x0000001fff0b7819 */ /* 0x000fe4000001140a */
[----:B------:R0:W-:Y:S01]  /*133e0*/  @P4 STG.E.U8 desc[UR24][R8.64], R23 ;  /* 0x0000001708004986 */ /* 0x0001e2000c101118 */
[----:B--2---:R-:W-:Y:S01]  /*133f0*/  IADD3 R4, P3, PT, R10, R3, RZ ;  /* 0x000000030a047210 */ /* 0x004fe20007f7e0ff */
[----:B------:R-:W-:Y:S01]  /*13400*/  VIADD R13, R0, UR9 ;  /* 0x00000009000d7c36 */ /* 0x000fe20008000000 */
[----:B------:R-:W-:-:S02]  /*13410*/  IADD3 R10, P4, PT, R10, R20, RZ ;  /* 0x000000140a0a7210 */ /* 0x000fc40007f9e0ff */
[----:B------:R-:W-:Y:S01]  /*13420*/  SHF.R.S32.HI R14, RZ, 0x1f, R0 ;  /* 0x0000001fff0e7819 */ /* 0x000fe20000011400 */
[--C-:B------:R-:W-:Y:S01]  /*13430*/  IMAD.X R5, R11, 0x1, R2.reuse, P3 ;  /* 0x000000010b057824 */ /* 0x100fe200018e0602 */
[----:B-1----:R-:W-:Y:S01]  /*13440*/  ISETP.LT.AND P5, PT, R145, UR4, !P0 ;  /* 0x0000000491007c0c */ /* 0x002fe2000c7a1270 */
[----:B------:R-:W-:Y:S01]  /*13450*/  IMAD.X R11, R11, 0x1, R21, P4 ;  /* 0x000000010b0b7824 */ /* 0x000fe200020e0615 */
[CC--:B----4-:R-:W-:Y:S02]  /*13460*/  IADD3 R6, P3, PT, R0.reuse, R3.reuse, RZ ;  /* 0x0000000300067210 */ /* 0x0d0fe40007f7e0ff */
[----:B------:R-:W-:Y:S02]  /*13470*/  IADD3 R12, P4, PT, R13, R3, RZ ;  /* 0x000000030d0c7210 */ /* 0x000fe40007f9e0ff */
[----:B0-----:R-:W-:Y:S01]  /*13480*/  IADD3 R8, P6, PT, R0, R20, RZ ;  /* 0x0000001400087210 */ /* 0x001fe20007fde0ff */
[----:B------:R-:W-:Y:S01]  /*13490*/  IMAD.X R7, R14, 0x1, R2, P3 ;  /* 0x000000010e077824 */ /* 0x000fe200018e0602 */
[----:B------:R-:W-:-:S02]  /*134a0*/  SHF.R.S32.HI R0, RZ, 0x1f, R13 ;  /* 0x0000001fff007819 */ /* 0x000fc4000001140d */
[----:B------:R-:W-:Y:S01]  /*134b0*/  ISETP.LT.AND P0, PT, R161, UR5, !P0 ;  /* 0x00000005a1007c0c */ /* 0x000fe2000c701270 */
[--C-:B------:R-:W-:Y:S01]  /*134c0*/  IMAD.X R9, R14, 0x1, R21.reuse, P6 ;  /* 0x000000010e097824 */ /* 0x100fe200030e0615 */
[----:B------:R-:W-:Y:S01]  /*134d0*/  IADD3 R20, P3, PT, R13, R20, RZ ;  /* 0x000000140d147210 */ /* 0x000fe20007f7e0ff */
[C---:B------:R-:W-:Y:S01]  /*134e0*/  IMAD.X R13, R0.reuse, 0x1, R2, P4 ;  /* 0x00000001000d7824 */ /* 0x040fe200020e0602 */
[----:B---3--:R-:W-:Y:S02]  /*134f0*/  ISETP.LT.AND P6, PT, R145, UR6, !P1 ;  /* 0x0000000691007c0c */ /* 0x008fe4000cfc1270 */
[----:B------:R-:W-:Y:S01]  /*13500*/  ISETP.LT.AND P1, PT, R161, UR7, !P1 ;  /* 0x00000007a1007c0c */ /* 0x000fe2000cf21270 */
[----:B------:R-:W-:Y:S01]  /*13510*/  IMAD.X R21, R0, 0x1, R21, P3 ;  /* 0x0000000100157824 */ /* 0x000fe200018e0615 */
[----:B------:R-:W-:Y:S02]  /*13520*/  ISETP.LT.AND P4, PT, R145, UR10, !P2 ;  /* 0x0000000a91007c0c */ /* 0x000fe4000d781270 */
[----:B------:R-:W-:-:S02]  /*13530*/  ISETP.LT.AND P2, PT, R161, UR11, !P2 ;  /* 0x0000000ba1007c0c */ /* 0x000fc4000d741270 */
[C---:B------:R-:W-:Y:S02]  /*13540*/  PRMT R3, R15.reuse, 0x7773, RZ ;  /* 0x000077730f037816 */ /* 0x040fe400000000ff */
[C---:B------:R-:W-:Y:S02]  /*13550*/  PRMT R17, R15.reuse, 0x7772, RZ ;  /* 0x000077720f117816 */ /* 0x040fe400000000ff */
[----:B------:R-:W-:Y:S02]  /*13560*/  PRMT R15, R15, 0x7771, RZ ;  /* 0x000077710f0f7816 */ /* 0x000fe400000000ff */
[C---:B------:R-:W-:Y:S02]  /*13570*/  PRMT R23, R19.reuse, 0x7773, RZ ;  /* 0x0000777313177816 */ /* 0x040fe400000000ff */
[----:B------:R-:W-:Y:S01]  /*13580*/  PRMT R19, R19, 0x7772, RZ ;  /* 0x0000777213137816 */ /* 0x000fe200000000ff */
[----:B------:R0:W-:Y:S04]  /*13590*/  @P5 STG.E.U8 desc[UR24][R4.64], R15 ;  /* 0x0000000f04005986 */ /* 0x0001e8000c101118 */
[----:B------:R0:W-:Y:S04]  /*135a0*/  @P0 STG.E.U8 desc[UR24][R10.64], R25 ;  /* 0x000000190a000986 */ /* 0x0001e8000c101118 */
[----:B------:R0:W-:Y:S04]  /*135b0*/  @P6 STG.E.U8 desc[UR24][R6.64], R17 ;  /* 0x0000001106006986 */ /* 0x0001e8000c101118 */
[----:B------:R0:W-:Y:S04]  /*135c0*/  @P1 STG.E.U8 desc[UR24][R8.64], R19 ;  /* 0x0000001308001986 */ /* 0x0001e8000c101118 */
[----:B------:R0:W-:Y:S04]  /*135d0*/  @P4 STG.E.U8 desc[UR24][R12.64], R3 ;  /* 0x000000030c004986 */ /* 0x0001e8000c101118 */
[----:B------:R0:W-:Y:S01]  /*135e0*/  @P2 STG.E.U8 desc[UR24][R20.64], R23 ;  /* 0x0000001714002986 */ /* 0x0001e2000c101118 */
[----:B------:R-:W-:Y:S06]  /*135f0*/  BAR.SYNC.DEFER_BLOCKING 0x0 ;  /* 0x0000000000007b1d */ /* 0x000fec0000010000 */
[----:B------:R-:W-:Y:S05]  /*13600*/  BRA.U UP0, `(.L_x_13) ;  /* 0x0000000100a07547 */ /* 0x000fea000b800000 */
[----:B------:R-:W1:Y:S01]  /*13610*/  S2UR UR5, SR_CgaCtaId ;  /* 0x00000000000579c3 */ /* 0x000e620000008800 */
[----:B------:R-:W-:Y:S01]  /*13620*/  NOP ;  /* 0x0000000000007918 */ /* 0x000fe20000000000 */
[----:B------:R-:W-:Y:S01]  /*13630*/  UMOV UR4, 0x50 ;  /* 0x0000005000047882 */ /* 0x000fe20000000000 */
[----:B------:R-:W-:Y:S02]  /*13640*/  IMAD.U32 R0, RZ, RZ, UR8 ;  /* 0x00000008ff007e24 */ /* 0x000fe4000f8e00ff */
[----:B0-----:R-:W-:Y:S02]  /*13650*/  IMAD.MOV.U32 R3, RZ, RZ, 0xff ;  /* 0x000000ffff037424 */ /* 0x001fe400078e00ff */
[----:B------:R-:W-:Y:S01]  /*13660*/  IMAD.MOV.U32 R7, RZ, RZ, 0x1 ;  /* 0x00000001ff077424 */ /* 0x000fe200078e00ff */
[----:B------:R-:W-:-:S04]  /*13670*/  LOP3.LUT R0, R0, 0xffff, RZ, 0xc0, !PT ;  /* 0x0000ffff00007812 */ /* 0x000fc800078ec0ff */
[----:B------:R-:W-:-:S05]  /*13680*/  SHF.R.U32.HI R0, RZ, 0x5, R0 ;  /* 0x00000005ff007819 */ /* 0x000fca0000011600 */
[----:B------:R-:W-:Y:S01]  /*13690*/  VIADD R2, R0, 0x10 ;  /* 0x0000001000027836 */ /* 0x000fe20000000000 */
[----:B------:R-:W-:Y:S01]  /*136a0*/  SHF.L.U32 R0, R3, R0, RZ ;  /* 0x0000000003007219 */ /* 0x000fe200000006ff */
[----:B-1----:R-:W-:-:S03]  /*136b0*/  ULEA UR6, UR5, UR4, 0x18 ;  /* 0x0000000405067291 */ /* 0x002fc6000f8ec0ff */
[----:B------:R-:W-:-:S04]  /*136c0*/  SHF.L.U32 R3, R7, R2, RZ ;  /* 0x0000000207037219 */ /* 0x000fc800000006ff */
[----:B------:R-:W-:Y:S02]  /*136d0*/  LOP3.LUT R0, R3, R0, RZ, 0xfc, !PT ;  /* 0x0000000003007212 */ /* 0x000fe400078efcff */
[----:B------:R-:W0:Y:S02]  /*136e0*/  LDS R5, [UR6] ;  /* 0x00000006ff057984 */ /* 0x000e240008000800 */
[C---:B------:R-:W-:Y:S02]  /*136f0*/  LOP3.LUT R2, R0.reuse, 0xffff, RZ, 0xc0, !PT ;  /* 0x0000ffff00027812 */ /* 0x040fe400078ec0ff */
[----:B0-----:R-:W-:-:S04]  /*13700*/  LOP3.LUT R3, R0, 0xffff, R5, 0x80, !PT ;  /* 0x0000ffff00037812 */ /* 0x001fc800078e8005 */
[----:B------:R-:W-:-:S13]  /*13710*/  ISETP.NE.AND P0, PT, R3, R2, PT ;  /* 0x000000020300720c */ /* 0x000fda0003f05270 */
[----:B------:R-:W-:Y:S05]  /*13720*/  @P0 BRA `(.L_x_14) ;  /* 0x0000000000500947 */ /* 0x000fea0003800000 */
[----:B------:R-:W-:Y:S02]  /*13730*/  SHF.R.U32.HI R5, RZ, 0x10, R5 ;  /* 0x00000010ff057819 */ /* 0x000fe40000011605 */
[----:B------:R-:W-:-:S04]  /*13740*/  SHF.R.U32.HI R2, RZ, 0x10, R0 ;  /* 0x00000010ff027819 */ /* 0x000fc80000011600 */
[----:B------:R-:W-:-:S04]  /*13750*/  LOP3.LUT R5, R5, R2, RZ, 0xc0, !PT ;  /* 0x0000000205057212 */ /* 0x000fc800078ec0ff */
[----:B------:R-:W-:-:S13]  /*13760*/  ISETP.NE.AND P0, PT, R5, R2, PT ;  /* 0x000000020500720c */ /* 0x000fda0003f05270 */
[----:B------:R-:W-:Y:S05]  /*13770*/  @P0 BRA `(.L_x_15) ;  /* 0x0000000000300947 */ /* 0x000fea0003800000 */
[----:B------:R-:W-:Y:S01]  /*13780*/  R2UR UR4, R0 ;  /* 0x00000000000472ca */ /* 0x000fe200000e0000 */
[----:B------:R-:W-:Y:S01]  /*13790*/  VOTEU.ANY UR5, UPT, PT ;  /* 0x0000000000057886 */ /* 0x000fe200038e0100 */
[----:B------:R-:W0:Y:S01]  /*137a0*/  S2R R0, SR_LANEID ;  /* 0x0000000000007919 */ /* 0x000e220000000000 */
[----:B------:R-:W-:-:S10]  /*137b0*/  UFLO.U32 UR5, UR5 ;  /* 0x00000005000572bd */ /* 0x000fd400080e0000 */
[----:B------:R-:W-:-:S06]  /*137c0*/  ULOP3.LUT UR4, URZ, UR4, URZ, 0x33, !UPT ;  /* 0x00000004ff047292 */ /* 0x000fcc000f8e33ff */
[----:B------:R-:W-:-:S04]  /*137d0*/  IMAD.U32 R2, RZ, RZ, UR4 ;  /* 0x00000004ff027e24 */ /* 0x000fc8000f8e00ff */
[----:B------:R-:W1:Y:S02]  /*137e0*/  REDUX UR7, R2 ;  /* 0x00000000020773c4 */ /* 0x000e640000000000 */
[----:B------:R2:W-:Y:S01]  /*137f0*/  UTCATOMSWS.AND URZ, UR4 ;  /* 0x0000000400ff79e3 */ /* 0x0005e20008000000 */
[----:B0-----:R-:W-:Y:S01]  /*13800*/  ISETP.EQ.U32.AND P0, PT, R0, UR5, PT ;  /* 0x0000000500007c0c */ /* 0x001fe2000bf02070 */
[----:B-1----:R-:W-:-:S12]  /*13810*/  IMAD.U32 R0, RZ, RZ, UR7 ;  /* 0x00000007ff007e24 */ /* 0x002fd8000f8e00ff */
[----:B------:R2:W-:Y:S01]  /*13820*/  @P0 ATOMS.AND RZ, [UR6], R0 ;  /* 0x00000000ffff098c */ /* 0x0005e2000a800006 */
[----:B------:R-:W-:Y:S05]  /*13830*/  BRA `(.L_x_13) ;  /* 0x0000000000147947 */ /* 0x000fea0003800000 */
.L_x_15:
[----:B------:R-:W-:-:S07]  /*13840*/  MOV R2, 0x13860 ;  /* 0x0001386000027802 */ /* 0x000fce0000000f00 */
[----:B------:R-:W-:Y:S05]  /*13850*/  CALL.REL.NOINC `($__internal_0_$__cuda_sm10x_tcgen05_guardrail_trap_col_being_dealloced_not_returned_by_alloc) ;  /* 0x00000000002c7944 */ /* 0x000fea0003c00000 */
[----:B------:R-:W-:Y:S05]  /*13860*/  BRA `(.L_x_13) ;  /* 0x0000000000087947 */ /* 0x000fea0003800000 */
.L_x_14:
[----:B------:R-:W-:-:S07]  /*13870*/  MOV R2, 0x13890 ;  /* 0x0001389000027802 */ /* 0x000fce0000000f00 */
[----:B------:R-:W-:Y:S05]  /*13880*/  CALL.REL.NOINC `($__internal_2_$__cuda_sm10x_tcgen05_guardrail_trap_unallocated_columns_being_dealloced) ;  /* 0x0000000000387944 */ /* 0x000fea0003c00000 */
.L_x_13:
[----:B------:R-:W-:Y:S01]  /*13890*/  NOP ;  /* 0x0000000000007918 */ /* 0x000fe20000000000 */
[----:B--2---:R-:W-:Y:S05]  /*138a0*/  EXIT ;  /* 0x000000000000794d */ /* 0x004fea0003800000 */
.L_x_8:
[----:B------:R-:W0:Y:S02]  /*138b0*/  SYNCS.PHASECHK.TRANS64.TRYWAIT P3, [UR12], R122 ;  /* 0x0000007aff0075a7 */ /* 0x000e24000806110c */
[----:B0-----:R-:W-:Y:S05]  /*138c0*/  @!P3 BRA `(.L_x_8) ;  /* 0xfffffffc00f8b947 */ /* 0x001fea000383ffff */
[----:B------:R-:W-:Y:S05]  /*138d0*/  BRA `(.L_x_16) ;  /* 0xffffff7000ac7947 */ /* 0x000fea000383ffff */
.L_x_12:
[----:B------:R-:W0:Y:S02]  /*138e0*/  SYNCS.PHASECHK.TRANS64.TRYWAIT P1, [UR12], R2 ;  /* 0x00000002ff0075a7 */ /* 0x000e24000802110c */
[----:B0-----:R-:W-:Y:S05]  /*138f0*/  @!P1 BRA `(.L_x_12) ;  /* 0xfffffffc00f89947 */ /* 0x001fea000383ffff */
[----:B------:R-:W-:Y:S05]  /*13900*/  BRA `(.L_x_11) ;  /* 0xffffffb000f87947 */ /* 0x000fea000383ffff */
        .weak           $__internal_0_$__cuda_sm10x_tcgen05_guardrail_trap_col_being_dealloced_not_returned_by_alloc
        .type           $__internal_0_$__cuda_sm10x_tcgen05_guardrail_trap_col_being_dealloced_not_returned_by_alloc,@function
        .size           $__internal_0_$__cuda_sm10x_tcgen05_guardrail_trap_col_being_dealloced_not_returned_by_alloc,($__internal_1_$__cuda_sm10x_tcgen05_guardrail_trap_phase_invalid_during_alloc - $__internal_0_$__cuda_sm10x_tcgen05_guardrail_trap_col_being_dealloced_not_returned_by_alloc)
$__internal_0_$__cuda_sm10x_tcgen05_guardrail_trap_col_being_dealloced_not_returned_by_alloc:
[----:B------:R-:W-:Y:S05]  /*13910*/  BPT.TRAP 0x1 ;  /* 0x000000040000795c */ /* 0x000fea0000300000 */
[----:B------:R-:W-:-:S04]  /*13920*/  IMAD.MOV.U32 R3, RZ, RZ, 0x0 ;  /* 0x00000000ff037424 */ /* 0x000fc800078e00ff */
[----:B------:R-:W-:Y:S05]  /*13930*/  RET.REL.NODEC R2 `(matmul_kernel) ;  /* 0xfffffec402b07950 */ /* 0x000fea0003c3ffff */
        .weak           $__internal_1_$__cuda_sm10x_tcgen05_guardrail_trap_phase_invalid_during_alloc
        .type           $__internal_1_$__cuda_sm10x_tcgen05_guardrail_trap_phase_invalid_during_alloc,@function
        .size           $__internal_1_$__cuda_sm10x_tcgen05_guardrail_trap_phase_invalid_during_alloc,($__internal_2_$__cuda_sm10x_tcgen05_guardrail_trap_unallocated_columns_being_dealloced - $__internal_1_$__cuda_sm10x_tcgen05_guardrail_trap_phase_invalid_during_alloc)
$__internal_1_$__cuda_sm10x_tcgen05_guardrail_trap_phase_invalid_during_alloc:
[----:B------:R-:W-:Y:S05]  /*13940*/  BPT.TRAP 0x1 ;  /* 0x000000040000795c */ /* 0x000fea0000300000 */
[----:B------:R-:W-:-:S04]  /*13950*/  IMAD.MOV.U32 R3, RZ, RZ, 0x0 ;  /* 0x00000000ff037424 */ /* 0x000fc800078e00ff */
[----:B------:R-:W-:Y:S05]  /*13960*/  RET.REL.NODEC R2 `(matmul_kernel) ;  /* 0xfffffec402a47950 */ /* 0x000fea0003c3ffff */
        .weak           $__internal_2_$__cuda_sm10x_tcgen05_guardrail_trap_unallocated_columns_being_dealloced
        .type           $__internal_2_$__cuda_sm10x_tcgen05_guardrail_trap_unallocated_columns_being_dealloced,@function
        .size           $__internal_2_$__cuda_sm10x_tcgen05_guardrail_trap_unallocated_columns_being_dealloced,(.L_x_20 - $__internal_2_$__cuda_sm10x_tcgen05_guardrail_trap_unallocated_columns_being_dealloced)
$__internal_2_$__cuda_sm10x_tcgen05_guardrail_trap_unallocated_columns_being_dealloced:
[----:B------:R-:W-:Y:S05]  /*13970*/  BPT.TRAP 0x1 ;  /* 0x000000040000795c */ /* 0x000fea0000300000 */
[----:B------:R-:W-:-:S04]  /*13980*/  IMAD.MOV.U32 R3, RZ, RZ, 0x0 ;  /* 0x00000000ff037424 */ /* 0x000fc800078e00ff */
[----:B------:R-:W-:Y:S05]  /*13990*/  RET.REL.NODEC R2 `(matmul_kernel) ;  /* 0xfffffec402987950 */ /* 0x000fea0003c3ffff */
.L_x_17:
[----:B------:R-:W-:-:S00]  /*139a0*/  BRA `(.L_x_17) ;  /* 0xfffffffc00fc7947 */ /* 0x000fc0000383ffff */
[----:B------:R-:W-:-:S00]  /*139b0*/  NOP ;  /* 0x0000000000007918 */ /* 0x000fc00000000000 */
        /* <DEDUP_REMOVED lines=12> */
.L_x_20:


//--------------------- .nv.shared.matmul_kernel  --------------------------
	.section	.nv.shared.matmul_kernel,"aw",@nobits
	.sectionflags	@""
	.align	16
	.zero		1024


//--------------------- .nv.shared.reserved.0     --------------------------
	.section	.nv.shared.reserved.0,"aw",@nobits
	.align	8
	.weak		__nv_reservedSMEM_offset_0_alias
	.size		__nv_reservedSMEM_offset_0_alias, 0, 64
	.other		__nv_reservedSMEM_offset_0_alias,@"STO_CUDA_RESERVED_SHARED STV_DEFAULT"
__nv_reservedSMEM_offset_0_alias:
	.zero		0
.nv.shared.reserved.0:
	.zero		64
	.weak		__nv_reservedSMEM_allocation_phase
	.type		__nv_reservedSMEM_allocation_phase,@object
	.size		__nv_reservedSMEM_allocation_phase,(.L_0 - __nv_reservedSMEM_allocation_phase)
__nv_reservedSMEM_allocation_phase:
	.zero		1
.L_0:
	.zero		7
	.weak		__nv_reservedSMEM_devtool_atexit_pc
	.type		__nv_reservedSMEM_devtool_atexit_pc,@object
	.size		__nv_reservedSMEM_devtool_atexit_pc,(__nv_reservedSMEM_allocation_mask - __nv_reservedSMEM_devtool_atexit_pc)
__nv_reservedSMEM_devtool_atexit_pc:
	.zero		8
	.weak		__nv_reservedSMEM_allocation_mask
	.type		__nv_reservedSMEM_allocation_mask,@object
	.size		__nv_reservedSMEM_allocation_mask,(.L_2 - __nv_reservedSMEM_allocation_mask)
__nv_reservedSMEM_allocation_mask:
	.zero		4
.L_2:


//--------------------- .nv.constant0.matmul_kernel --------------------------
	.section	.nv.constant0.matmul_kernel,"a",@progbits
	.sectionflags	@""
	.align	4
.nv.constant0.matmul_kernel:
	.zero		976


//--------------------- SYMBOLS --------------------------

	.type		.nv.reservedSmem.offset0,@object
	.size		.nv.reservedSmem.offset0,0x4
	.type		.nv.reservedSmem.cap,@object
	.size		.nv.reservedSmem.cap,0x4
